	.target	sm_90a

	.elftype	@"ET_EXEC"


//--------------------- .note.nv.tkinfo           --------------------------
	.section	.note.nv.tkinfo,"",@"SHT_NOTE"
	.sectionflags	@"SHF_NOTE_NV_TKINFO"
	.tkinfo
        /*0018*/ 	.word	0x00000002
        /*0030*/ 	.string	""
        /*0030*/ 	.string	"ptxas"
        /*0030*/ 	.string	"Cuda compilation tools, release 13.0, V13.0.88"
        /*0030*/ 	.string	"Build cuda_13.0.r13.0/compiler.36424714_0"
        /*0030*/ 	.string	"-v  -suppress-debug-info  -lineinfo  -arch sm_90a "



//--------------------- .note.nv.cuinfo           --------------------------
	.section	.note.nv.cuinfo,"",@"SHT_NOTE"
	.sectionflags	@"SHF_NOTE_NV_CUINFO"
        /*0018*/ 	.short	0x0002
        /*001a*/ 	.short	0x005a
        /*001c*/ 	.short	0x0082
	.zero		2


//--------------------- .nv.info                  --------------------------
	.section	.nv.info,"",@"SHT_CUDA_INFO"
	.align	4


	//----- nvinfo : EIATTR_REGCOUNT
	.align		4
        /*0000*/ 	.byte	0x04, 0x2f
        /*0002*/ 	.short	(.L_1 - .L_0)
	.align		4
.L_0:
        /*0004*/ 	.word	index@(matmul_kernel)
        /*0008*/ 	.word	0x00000040


	//----- nvinfo : EIATTR_FRAME_SIZE
	.align		4
.L_1:
        /*000c*/ 	.byte	0x04, 0x11
        /*000e*/ 	.short	(.L_3 - .L_2)
	.align		4
.L_2:
        /*0010*/ 	.word	index@(matmul_kernel)
        /*0014*/ 	.word	0x00003aa8


	//----- nvinfo : EIATTR_MIN_STACK_SIZE
	.align		4
.L_3:
        /*0018*/ 	.byte	0x04, 0x12
        /*001a*/ 	.short	(.L_5 - .L_4)
	.align		4
.L_4:
        /*001c*/ 	.word	index@(matmul_kernel)
        /*0020*/ 	.word	0x00003aa8
.L_5:


//--------------------- .nv.compat                --------------------------
	.section	.nv.compat,"",@"SHT_CUDA_COMPAT_INFO"
	.align	4
        /*0000*/ 	.byte	0x02, 0x09, 0x01, 0x00, 0x02, 0x02, 0x02, 0x00, 0x02, 0x05, 0x05, 0x00, 0x03, 0x07, 0x01, 0x01
        /*0010*/ 	.byte	0x02, 0x03, 0x00, 0x00, 0x02, 0x06, 0x01, 0x00, 0x04, 0x0b, 0x08, 0x00, 0x00, 0x00, 0x00, 0x00
        /*0020*/ 	.byte	0x00, 0x00, 0x00, 0x00


//--------------------- .nv.info.matmul_kernel    --------------------------
	.section	.nv.info.matmul_kernel,"",@"SHT_CUDA_INFO"
	.sectionflags	@""
	.align	4


	//----- nvinfo : EIATTR_CUDA_API_VERSION
	.align		4
        /*0000*/ 	.byte	0x04, 0x37
        /*0002*/ 	.short	(.L_7 - .L_6)
.L_6:
        /*0004*/ 	.word	0x00000082


	//----- nvinfo : EIATTR_KPARAM_INFO
	.align		4
.L_7:
        /*0008*/ 	.byte	0x04, 0x17
        /*000a*/ 	.short	(.L_9 - .L_8)
.L_8:
        /*000c*/ 	.word	0x00000000
        /*0010*/ 	.short	0x000d
        /*0012*/ 	.short	0x0048
        /*0014*/ 	.byte	0x00, 0xf4, 0x21, 0x00


	//----- nvinfo : EIATTR_KPARAM_INFO
	.align		4
.L_9:
        /*0018*/ 	.byte	0x04, 0x17
        /*001a*/ 	.short	(.L_11 - .L_10)
.L_10:
        /*001c*/ 	.word	0x00000000
        /*0020*/ 	.short	0x000c
        /*0022*/ 	.short	0x0040
        /*0024*/ 	.byte	0x00, 0xf4, 0x21, 0x00


	//----- nvinfo : EIATTR_KPARAM_INFO
	.align		4
.L_11:
        /*0028*/ 	.byte	0x04, 0x17
        /*002a*/ 	.short	(.L_13 - .L_12)
.L_12:
        /*002c*/ 	.word	0x00000000
        /*0030*/ 	.short	0x000b
        /*0032*/ 	.short	0x0038
        /*0034*/ 	.byte	0x00, 0xf0, 0x11, 0x00


	//----- nvinfo : EIATTR_KPARAM_INFO
	.align		4
.L_13:
        /*0038*/ 	.byte	0x04, 0x17
        /*003a*/ 	.short	(.L_15 - .L_14)
.L_14:
        /*003c*/ 	.word	0x00000000
        /*0040*/ 	.short	0x000a
        /*0042*/ 	.short	0x0034
        /*0044*/ 	.byte	0x00, 0xf0, 0x11, 0x00


	//----- nvinfo : EIATTR_KPARAM_INFO
	.align		4
.L_15:
        /*0048*/ 	.byte	0x04, 0x17
        /*004a*/ 	.short	(.L_17 - .L_16)
.L_16:
        /*004c*/ 	.word	0x00000000
        /*0050*/ 	.short	0x0009
        /*0052*/ 	.short	0x0030
        /*0054*/ 	.byte	0x00, 0xf0, 0x11, 0x00


	//----- nvinfo : EIATTR_KPARAM_INFO
	.align		4
.L_17:
        /*0058*/ 	.byte	0x04, 0x17
        /*005a*/ 	.short	(.L_19 - .L_18)
.L_18:
        /*005c*/ 	.word	0x00000000
        /*0060*/ 	.short	0x0008
        /*0062*/ 	.short	0x002c
        /*0064*/ 	.byte	0x00, 0xf0, 0x11, 0x00


	//----- nvinfo : EIATTR_KPARAM_INFO
	.align		4
.L_19:
        /*0068*/ 	.byte	0x04, 0x17
        /*006a*/ 	.short	(.L_21 - .L_20)
.L_20:
        /*006c*/ 	.word	0x00000000
        /*0070*/ 	.short	0x0007
        /*0072*/ 	.short	0x0028
        /*0074*/ 	.byte	0x00, 0xf0, 0x11, 0x00


	//----- nvinfo : EIATTR_KPARAM_INFO
	.align		4
.L_21:
        /*0078*/ 	.byte	0x04, 0x17
        /*007a*/ 	.short	(.L_23 - .L_22)
.L_22:
        /*007c*/ 	.word	0x00000000
        /*0080*/ 	.short	0x0006
        /*0082*/ 	.short	0x0024
        /*0084*/ 	.byte	0x00, 0xf0, 0x11, 0x00


	//----- nvinfo : EIATTR_KPARAM_INFO
	.align		4
.L_23:
        /*0088*/ 	.byte	0x04, 0x17
        /*008a*/ 	.short	(.L_25 - .L_24)
.L_24:
        /*008c*/ 	.word	0x00000000
        /*0090*/ 	.short	0x0005
        /*0092*/ 	.short	0x0020
        /*0094*/ 	.byte	0x00, 0xf0, 0x11, 0x00


	//----- nvinfo : EIATTR_KPARAM_INFO
	.align		4
.L_25:
        /*0098*/ 	.byte	0x04, 0x17
        /*009a*/ 	.short	(.L_27 - .L_26)
.L_26:
        /*009c*/ 	.word	0x00000000
        /*00a0*/ 	.short	0x0004
        /*00a2*/ 	.short	0x001c
        /*00a4*/ 	.byte	0x00, 0xf0, 0x11, 0x00


	//----- nvinfo : EIATTR_KPARAM_INFO
	.align		4
.L_27:
        /*00a8*/ 	.byte	0x04, 0x17
        /*00aa*/ 	.short	(.L_29 - .L_28)
.L_28:
        /*00ac*/ 	.word	0x00000000
        /*00b0*/ 	.short	0x0003
        /*00b2*/ 	.short	0x0018
        /*00b4*/ 	.byte	0x00, 0xf0, 0x11, 0x00


	//----- nvinfo : EIATTR_KPARAM_INFO
	.align		4
.L_29:
        /*00b8*/ 	.byte	0x04, 0x17
        /*00ba*/ 	.short	(.L_31 - .L_30)
.L_30:
        /*00bc*/ 	.word	0x00000000
        /*00c0*/ 	.short	0x0002
        /*00c2*/ 	.short	0x0010
        /*00c4*/ 	.byte	0x00, 0xf4, 0x21, 0x00


	//----- nvinfo : EIATTR_KPARAM_INFO
	.align		4
.L_31:
        /*00c8*/ 	.byte	0x04, 0x17
        /*00ca*/ 	.short	(.L_33 - .L_32)
.L_32:
        /*00cc*/ 	.word	0x00000000
        /*00d0*/ 	.short	0x0001
        /*00d2*/ 	.short	0x0008
        /*00d4*/ 	.byte	0x00, 0xf4, 0x21, 0x00


	//----- nvinfo : EIATTR_KPARAM_INFO
	.align		4
.L_33:
        /*00d8*/ 	.byte	0x04, 0x17
        /*00da*/ 	.short	(.L_35 - .L_34)
.L_34:
        /*00dc*/ 	.word	0x00000000
        /*00e0*/ 	.short	0x0000
        /*00e2*/ 	.short	0x0000
        /*00e4*/ 	.byte	0x00, 0xf4, 0x21, 0x00


	//----- nvinfo : EIATTR_SPARSE_MMA_MASK
	.align		4
.L_35:
        /*00e8*/ 	.byte	0x03, 0x50
        /*00ea*/ 	.short	0x0000


	//----- nvinfo : EIATTR_MAXREG_COUNT
	.align		4
        /*00ec*/ 	.byte	0x03, 0x1b
        /*00ee*/ 	.short	0x00ff


	//----- nvinfo : EIATTR_NUM_BARRIERS
	.align		4
        /*00f0*/ 	.byte	0x02, 0x4c
        /*00f2*/ 	.byte	0x01
	.zero		1


	//----- nvinfo : EIATTR_ANNOTATIONS
	.align		4
        /*00f4*/ 	.byte	0x04, 0x55
        /*00f6*/ 	.short	(.L_37 - .L_36)


	//   ....[0]....
.L_36:
        /*00f8*/ 	.word	0x00000001
        /*00fc*/ 	.byte	0x60, 0x00, 0x00, 0x00, 0x01, 0x00, 0x00, 0x00, 0x80, 0x00, 0x00, 0x00, 0x01, 0x00, 0x00, 0x00
        /* <DEDUP_REMOVED lines=890> */
        /*38ac*/ 	.byte	0x00, 0x4b, 0x01, 0x00, 0x01, 0x00, 0x00, 0x00, 0x20, 0x4b, 0x01, 0x00


	//----- nvinfo : EIATTR_MERCURY_ISA_VERSION
	.align		4
.L_37:
        /*38b8*/ 	.byte	0x03, 0x5f
        /*38ba*/ 	.short	0x0101


	//----- nvinfo : EIATTR_COOP_GROUP_MASK_REGIDS
	.align		4
        /*38bc*/ 	.byte	0x04, 0x29
        /*38be*/ 	.short	(.L_39 - .L_38)


	//   ....[0]....
.L_38:
        /*38c0*/ 	.word	0xffffffff


	//   ....[1]....
        /*38c4*/ 	.word	0xffffffff


	//   ....[2]....
        /*38c8*/ 	.word	0xffffffff


	//   ....[3]....
        /*38cc*/ 	.word	0xffffffff


	//   ....[4]....
        /*38d0*/ 	.word	0xffffffff


	//   ....[5]....
        /*38d4*/ 	.word	0xffffffff


	//   ....[6]....
        /*38d8*/ 	.word	0xffffffff


	//   ....[7]....
        /*38dc*/ 	.word	0xffffffff


	//   ....[8]....
        /*38e0*/ 	.word	0xffffffff


	//   ....[9]....
        /*38e4*/ 	.word	0xffffffff


	//   ....[10]....
        /*38e8*/ 	.word	0xffffffff


	//   ....[11]....
        /*38ec*/ 	.word	0xffffffff


	//   ....[12]....
        /*38f0*/ 	.word	0xffffffff


	//   ....[13]....
        /*38f4*/ 	.word	0xffffffff


	//   ....[14]....
        /*38f8*/ 	.word	0xffffffff


	//   ....[15]....
        /*38fc*/ 	.word	0xffffffff


	//   ....[16]....
        /*3900*/ 	.word	0xffffffff


	//   ....[17]....
        /*3904*/ 	.word	0xffffffff


	//   ....[18]....
        /*3908*/ 	.word	0xffffffff


	//   ....[19]....
        /*390c*/ 	.word	0xffffffff


	//   ....[20]....
        /*3910*/ 	.word	0xffffffff


	//   ....[21]....
        /*3914*/ 	.word	0xffffffff


	//   ....[22]....
        /*3918*/ 	.word	0xffffffff


	//   ....[23]....
        /*391c*/ 	.word	0xffffffff


	//   ....[24]....
        /*3920*/ 	.word	0xffffffff


	//   ....[25]....
        /*3924*/ 	.word	0xffffffff


	//   ....[26]....
        /*3928*/ 	.word	0xffffffff


	//   ....[27]....
        /*392c*/ 	.word	0xffffffff


	//   ....[28]....
        /*3930*/ 	.word	0xffffffff


	//   ....[29]....
        /*3934*/ 	.word	0xffffffff


	//   ....[30]....
        /*3938*/ 	.word	0xffffffff


	//   ....[31]....
        /*393c*/ 	.word	0xffffffff


	//   ....[32]....
        /*3940*/ 	.word	0xffffffff


	//   ....[33]....
        /*3944*/ 	.word	0xffffffff


	//   ....[34]....
        /*3948*/ 	.word	0xffffffff


	//   ....[35]....
        /*394c*/ 	.word	0xffffffff


	//   ....[36]....
        /*3950*/ 	.word	0xffffffff


	//   ....[37]....
        /*3954*/ 	.word	0xffffffff


	//   ....[38]....
        /*3958*/ 	.word	0xffffffff


	//   ....[39]....
        /*395c*/ 	.word	0xffffffff


	//   ....[40]....
        /*3960*/ 	.word	0xffffffff


	//   ....[41]....
        /*3964*/ 	.word	0xffffffff


	//   ....[42]....
        /*3968*/ 	.word	0xffffffff


	//   ....[43]....
        /*396c*/ 	.word	0xffffffff


	//   ....[44]....
        /*3970*/ 	.word	0xffffffff


	//   ....[45]....
        /*3974*/ 	.word	0xffffffff


	//   ....[46]....
        /*3978*/ 	.word	0xffffffff


	//   ....[47]....
        /*397c*/ 	.word	0xffffffff


	//   ....[48]....
        /*3980*/ 	.word	0xffffffff


	//   ....[49]....
        /*3984*/ 	.word	0xffffffff


	//   ....[50]....
        /*3988*/ 	.word	0xffffffff


	//   ....[51]....
        /*398c*/ 	.word	0xffffffff


	//   ....[52]....
        /*3990*/ 	.word	0xffffffff


	//   ....[53]....
        /*3994*/ 	.word	0xffffffff


	//   ....[54]....
        /*3998*/ 	.word	0xffffffff


	//   ....[55]....
        /*399c*/ 	.word	0xffffffff


	//   ....[56]....
        /*39a0*/ 	.word	0xffffffff


	//   ....[57]....
        /*39a4*/ 	.word	0xffffffff


	//   ....[58]....
        /*39a8*/ 	.word	0xffffffff


	//   ....[59]....
        /*39ac*/ 	.word	0xffffffff


	//   ....[60]....
        /*39b0*/ 	.word	0xffffffff


	//   ....[61]....
        /*39b4*/ 	.word	0xffffffff


	//   ....[62]....
        /*39b8*/ 	.word	0xffffffff


	//----- nvinfo : EIATTR_COOP_GROUP_INSTR_OFFSETS
	.align		4
.L_39:
        /*39bc*/ 	.byte	0x04, 0x28
        /*39be*/ 	.short	(.L_41 - .L_40)


	//   ....[0]....
.L_40:
        /*39c0*/ 	.word	0x0008c1b0


	//   ....[1]....
        /*39c4*/ 	.word	0x0008c340


	//   ....[2]....
        /*39c8*/ 	.word	0x0008c370


	//   ....[3]....
        /*39cc*/ 	.word	0x0008c450


	//   ....[4]....
        /*39d0*/ 	.word	0x0008c480


	//   ....[5]....
        /*39d4*/ 	.word	0x0008c600


	//   ....[6]....
        /*39d8*/ 	.word	0x0008c6e0


	//   ....[7]....
        /*39dc*/ 	.word	0x0008c710


	//   ....[8]....
        /*39e0*/ 	.word	0x0008c780


	//   ....[9]....
        /*39e4*/ 	.word	0x0008c7e0


	//   ....[10]....
        /*39e8*/ 	.word	0x0008c820


	//   ....[11]....
        /*39ec*/ 	.word	0x0008c8e0


	//   ....[12]....
        /*39f0*/ 	.word	0x0008c940


	//   ....[13]....
        /*39f4*/ 	.word	0x0008c9a0


	//   ....[14]....
        /*39f8*/ 	.word	0x0008cae0


	//   ....[15]....
        /*39fc*/ 	.word	0x0008cb30


	//   ....[16]....
        /*3a00*/ 	.word	0x0008cc10


	//   ....[17]....
        /*3a04*/ 	.word	0x0008cc60


	//   ....[18]....
        /*3a08*/ 	.word	0x0008ccb0


	//   ....[19]....
        /*3a0c*/ 	.word	0x0008cd70


	//   ....[20]....
        /*3a10*/ 	.word	0x0008cde0


	//   ....[21]....
        /*3a14*/ 	.word	0x0008ce40


	//   ....[22]....
        /*3a18*/ 	.word	0x0008cf70


	//   ....[23]....
        /*3a1c*/ 	.word	0x0008d060


	//   ....[24]....
        /*3a20*/ 	.word	0x0008d090


	//   ....[25]....
        /*3a24*/ 	.word	0x0008d110


	//   ....[26]....
        /*3a28*/ 	.word	0x0008d180


	//   ....[27]....
        /*3a2c*/ 	.word	0x0008d1f0


	//   ....[28]....
        /*3a30*/ 	.word	0x0008d2a0


	//   ....[29]....
        /*3a34*/ 	.word	0x0008d380


	//   ....[30]....
        /*3a38*/ 	.word	0x0008d3c0


	//   ....[31]....
        /*3a3c*/ 	.word	0x0008d4c0


	//   ....[32]....
        /*3a40*/ 	.word	0x0008d530


	//   ....[33]....
        /*3a44*/ 	.word	0x0008d5b0


	//   ....[34]....
        /*3a48*/ 	.word	0x0008d600


	//   ....[35]....
        /*3a4c*/ 	.word	0x0008d680


	//   ....[36]....
        /*3a50*/ 	.word	0x0008d6d0


	//   ....[37]....
        /*3a54*/ 	.word	0x0008d820


	//   ....[38]....
        /*3a58*/ 	.word	0x0008d860


	//   ....[39]....
        /*3a5c*/ 	.word	0x0008d950


	//   ....[40]....
        /*3a60*/ 	.word	0x0008da60


	//   ....[41]....
        /*3a64*/ 	.word	0x0008da90


	//   ....[42]....
        /*3a68*/ 	.word	0x0008dab0


	//   ....[43]....
        /*3a6c*/ 	.word	0x0008db10


	//   ....[44]....
        /*3a70*/ 	.word	0x0008dbc0


	//   ....[45]....
        /*3a74*/ 	.word	0x0008dd20


	//   ....[46]....
        /*3a78*/ 	.word	0x0008dd70


	//   ....[47]....
        /*3a7c*/ 	.word	0x0008de00


	//   ....[48]....
        /*3a80*/ 	.word	0x0008de20


	//   ....[49]....
        /*3a84*/ 	.word	0x0008dee0


	//   ....[50]....
        /*3a88*/ 	.word	0x0008df70


	//   ....[51]....
        /*3a8c*/ 	.word	0x0008dfd0


	//   ....[52]....
        /*3a90*/ 	.word	0x0008e170


	//   ....[53]....
        /*3a94*/ 	.word	0x0008e190


	//   ....[54]....
        /*3a98*/ 	.word	0x0008e1b0


	//   ....[55]....
        /*3a9c*/ 	.word	0x0008e1d0


	//   ....[56]....
        /*3aa0*/ 	.word	0x0008e1f0


	//   ....[57]....
        /*3aa4*/ 	.word	0x0008e220


	//   ....[58]....
        /*3aa8*/ 	.word	0x0008e240


	//   ....[59]....
        /*3aac*/ 	.word	0x0008e2a0


	//   ....[60]....
        /*3ab0*/ 	.word	0x0008e2d0


	//   ....[61]....
        /*3ab4*/ 	.word	0x0008e320


	//   ....[62]....
        /*3ab8*/ 	.word	0x0008e370


	//----- nvinfo : EIATTR_EXIT_INSTR_OFFSETS
	.align		4
.L_41:
        /*3abc*/ 	.byte	0x04, 0x1c
        /*3abe*/ 	.short	(.L_43 - .L_42)


	//   ....[0]....
.L_42:
        /*3ac0*/ 	.word	0x000993a0


	//   ....[1]....
        /*3ac4*/ 	.word	0x000993d0


	//----- nvinfo : EIATTR_REQNTID
	.align		4
.L_43:
        /*3ac8*/ 	.byte	0x04, 0x10
        /*3aca*/ 	.short	(.L_45 - .L_44)
.L_44:
        /*3acc*/ 	.word	0x00000020
        /*3ad0*/ 	.word	0x00000001
        /*3ad4*/ 	.word	0x00000001


	//----- nvinfo : EIATTR_CBANK_PARAM_SIZE
	.align		4
.L_45:
        /*3ad8*/ 	.byte	0x03, 0x19
        /*3ada*/ 	.short	0x0050


	//----- nvinfo : EIATTR_PARAM_CBANK
	.align		4
        /*3adc*/ 	.byte	0x04, 0x0a
        /*3ade*/ 	.short	(.L_47 - .L_46)
	.align		4
.L_46:
        /*3ae0*/ 	.word	index@(.nv.constant0.matmul_kernel)
        /*3ae4*/ 	.short	0x0210
        /*3ae6*/ 	.short	0x0050


	//----- nvinfo : EIATTR_SW_WAR
	.align		4
.L_47:
        /*3ae8*/ 	.byte	0x04, 0x36
        /*3aea*/ 	.short	(.L_49 - .L_48)
.L_48:
        /*3aec*/ 	.word	0x00000008
.L_49:


//--------------------- .nv.callgraph             --------------------------
	.section	.nv.callgraph,"",@"SHT_CUDA_CALLGRAPH"
	.align	4
	.sectionentsize	8
	.align		4
        /*0000*/ 	.word	0x00000000
	.align		4
        /*0004*/ 	.word	0xffffffff
	.align		4
        /*0008*/ 	.word	0x00000000
	.align		4
        /*000c*/ 	.word	0xfffffffe
	.align		4
        /*0010*/ 	.word	0x00000000
	.align		4
        /*0014*/ 	.word	0xfffffffd
	.align		4
        /*0018*/ 	.word	0x00000000
	.align		4
        /*001c*/ 	.word	0xfffffffc


//--------------------- .text.matmul_kernel       --------------------------
	.section	.text.matmul_kernel,"ax",@progbits
	.align	128
        .global         matmul_kernel
        .type           matmul_kernel,@function
        .size           matmul_kernel,(.L_x_3 - matmul_kernel)
        .other          matmul_kernel,@"STO_CUDA_ENTRY STV_DEFAULT"
matmul_kernel:
.text.matmul_kernel:
[----:B------:R-:W0:Y:S02]  /*0000*/  LDC R1, c[0x0][0x28] ;  /* 0x00000a00ff017b82 */ /* 0x000e240000000800 */
[----:B0-----:R-:W-:-:S06]  /*0010*/  VIADD R1, R1, 0xffffc558 ;  /* 0xffffc55801017836 */ /* 0x001fcc0000000000 */
[----:B------:R-:W0:Y:S01]  /*0020*/  LDC.64 R2, c[0x0][0x228] ;  /* 0x00008a00ff027b82 */ /* 0x000e220000000a00 */
[----:B------:R-:W1:Y:S01]  /*0030*/  S2R R7, SR_CTAID.X ;  /* 0x0000000000077919 */ /* 0x000e620000002500 */
[----:B------:R-:W-:Y:S01]  /*0040*/  UMOV UR4, 0x400 ;  /* 0x0000040000047882 */ /* 0x000fe20000000000 */
[----:B------:R-:W-:Y:S01]  /*0050*/  ULDC.64 UR42, c[0x0][0x208] ;  /* 0x00008200002a7ab9 */ /* 0x000fe20000000a00 */
[----:B------:R-:W-:Y:S04]  /*0060*/  STL [R1+0x130], RZ ;  /* 0x000130ff01007387 */ /* 0x000fe80000100800 */
[----:B------:R-:W2:Y:S01]  /*0070*/  S2UR UR5, SR_CgaCtaId ;  /* 0x00000000000579c3 */ /* 0x000ea20000008800 */
[----:B------:R-:W-:Y:S04]  /*0080*/  STL [R1+0x134], RZ ;  /* 0x000134ff01007387 */ /* 0x000fe80000100800 */
[----:B------:R-:W-:Y:S04]  /*0090*/  STL [R1+0x138], RZ ;  /* 0x000138ff01007387 */ /* 0x000fe80000100800 */
[----:B------:R-:W-:Y:S04]  /*00a0*/  STL [R1+0x13c], RZ ;  /* 0x00013cff01007387 */ /* 0x000fe80000100800 */
[----:B------:R-:W-:Y:S01]  /*00b0*/  STL [R1+0x340], RZ ;  /* 0x000340ff01007387 */ /* 0x000fe20000100800 */
[----:B0-----:R-:W-:-:S03]  /*00c0*/  VIADD R0, R3, 0xff ;  /* 0x000000ff03007836 */ /* 0x001fc60000000000 */
[----:B------:R-:W-:Y:S04]  /*00d0*/  STL [R1+0x344], RZ ;  /* 0x000344ff01007387 */ /* 0x000fe80000100800 */
[----:B------:R-:W-:Y:S01]  /*00e0*/  STL [R1+0x348], RZ ;  /* 0x000348ff01007387 */ /* 0x000fe20000100800 */
[----:B------:R-:W-:Y:S01]  /*00f0*/  SHF.R.S32.HI R5, RZ, 0x1f, R0 ;  /* 0x0000001fff057819 */ /* 0x000fe20000011400 */
[----:B--2---:R-:W-:Y:S02]  /*0100*/  ULEA UR4, UR5, UR4, 0x18 ;  /* 0x0000000405047291 */ /* 0x004fe4000f8ec03f */
[----:B------:R-:W-:Y:S01]  /*0110*/  STL [R1+0x34c], RZ ;  /* 0x00034cff01007387 */ /* 0x000fe20000100800 */
[----:B------:R-:W-:Y:S02]  /*0120*/  LEA.HI R5, R5, R0, RZ, 0x8 ;  /* 0x0000000005057211 */ /* 0x000fe400078f40ff */
[----:B-1----:R-:W-:Y:S01]  /*0130*/  IABS R10, R7 ;  /* 0x00000007000a7213 */ /* 0x002fe20000000000 */
[----:B------:R-:W-:Y:S01]  /*0140*/  STL [R1+0x410], RZ ;  /* 0x000410ff01007387 */ /* 0x000fe20000100800 */
[----:B------:R-:W-:-:S03]  /*0150*/  SHF.R.S32.HI R5, RZ, 0x8, R5 ;  /* 0x00000008ff057819 */ /* 0x000fc60000011405 */
[----:B------:R-:W-:Y:S02]  /*0160*/  STL [R1+0x414], RZ ;  /* 0x000414ff01007387 */ /* 0x000fe40000100800 */
[----:B------:R-:W-:Y:S02]  /*0170*/  IMAD.SHL.U32 R6, R5, 0x8, RZ ;  /* 0x0000000805067824 */ /* 0x000fe400078e00ff */
[----:B------:R-:W-:Y:S03]  /*0180*/  STL [R1+0x418], RZ ;  /* 0x000418ff01007387 */ /* 0x000fe60000100800 */
[-C--:B------:R-:W-:Y:S01]  /*0190*/  IABS R9, R6.reuse ;  /* 0x0000000600097213 */ /* 0x080fe20000000000 */
[----:B------:R-:W-:Y:S01]  /*01a0*/  STL [R1+0x41c], RZ ;  /* 0x00041cff01007387 */ /* 0x000fe20000100800 */
[----:B------:R-:W-:Y:S02]  /*01b0*/  IABS R12, R6 ;  /* 0x00000006000c7213 */ /* 0x000fe40000000000 */
[----:B------:R-:W0:Y:S01]  /*01c0*/  I2F.RP R0, R9 ;  /* 0x0000000900007306 */ /* 0x000e220000209400 */
[----:B------:R-:W-:Y:S04]  /*01d0*/  STL [R1+0xe0], RZ ;  /* 0x0000e0ff01007387 */ /* 0x000fe80000100800 */
[----:B------:R-:W-:Y:S04]  /*01e0*/  STL [R1+0xe4], RZ ;  /* 0x0000e4ff01007387 */ /* 0x000fe80000100800 */
[----:B------:R-:W-:Y:S04]  /*01f0*/  STL [R1+0xe8], RZ ;  /* 0x0000e8ff01007387 */ /* 0x000fe80000100800 */
[----:B------:R-:W-:Y:S01]  /*0200*/  STL [R1+0xec], RZ ;  /* 0x0000ecff01007387 */ /* 0x000fe20000100800 */
[----:B0-----:R-:W0:Y:S03]  /*0210*/  MUFU.RCP R0, R0 ;  /* 0x0000000000007308 */ /* 0x001e260000001000 */
[----:B------:R-:W-:Y:S04]  /*0220*/  STL [R1+0x880], RZ ;  /* 0x000880ff01007387 */ /* 0x000fe80000100800 */
[----:B------:R-:W-:Y:S04]  /*0230*/  STL [R1+0x884], RZ ;  /* 0x000884ff01007387 */ /* 0x000fe80000100800 */
[----:B------:R-:W-:Y:S04]  /*0240*/  STL [R1+0x888], RZ ;  /* 0x000888ff01007387 */ /* 0x000fe80000100800 */
[----:B------:R-:W-:Y:S01]  /*0250*/  STL [R1+0x88c], RZ ;  /* 0x00088cff01007387 */ /* 0x000fe20000100800 */
[----:B0-----:R-:W-:-:S03]  /*0260*/  VIADD R4, R0, 0xffffffe ;  /* 0x0ffffffe00047836 */ /* 0x001fc60000000000 */
[----:B------:R-:W-:Y:S01]  /*0270*/  STL [R1+0x890], RZ ;  /* 0x000890ff01007387 */ /* 0x000fe20000100800 */
[----:B------:R-:W-:Y:S01]  /*0280*/  IMAD.MOV R0, RZ, RZ, -R12 ;  /* 0x000000ffff007224 */ /* 0x000fe200078e0a0c */
[----:B------:R0:W1:Y:S02]  /*0290*/  F2I.FTZ.U32.TRUNC.NTZ R5, R4 ;  /* 0x0000000400057305 */ /* 0x000064000021f000 */
[----:B------:R-:W-:Y:S04]  /*02a0*/  STL [R1+0x894], RZ ;  /* 0x000894ff01007387 */ /* 0x000fe80000100800 */
[----:B------:R-:W-:Y:S04]  /*02b0*/  STL [R1+0x898], RZ ;  /* 0x000898ff01007387 */ /* 0x000fe80000100800 */
[----:B------:R-:W-:Y:S01]  /*02c0*/  STL [R1+0x89c], RZ ;  /* 0x00089cff01007387 */ /* 0x000fe20000100800 */
[----:B0-----:R-:W-:-:S03]  /*02d0*/  IMAD.MOV.U32 R4, RZ, RZ, RZ ;  /* 0x000000ffff047224 */ /* 0x001fc600078e00ff */
[----:B------:R-:W-:Y:S01]  /*02e0*/  STL [R1+0x150], RZ ;  /* 0x000150ff01007387 */ /* 0x000fe20000100800 */
[----:B-1----:R-:W-:-:S03]  /*02f0*/  IMAD.MOV R8, RZ, RZ, -R5 ;  /* 0x000000ffff087224 */ /* 0x002fc600078e0a05 */
[----:B------:R-:W-:Y:S01]  /*0300*/  STL [R1+0x154], RZ ;  /* 0x000154ff01007387 */ /* 0x000fe20000100800 */
[----:B------:R-:W-:-:S03]  /*0310*/  IMAD R11, R8, R9, RZ ;  /* 0x00000009080b7224 */ /* 0x000fc600078e02ff */
[----:B------:R-:W-:Y:S01]  /*0320*/  STL [R1+0x158], RZ ;  /* 0x000158ff01007387 */ /* 0x000fe20000100800 */
[----:B------:R-:W-:Y:S02]  /*0330*/  IMAD.MOV.U32 R8, RZ, RZ, R10 ;  /* 0x000000ffff087224 */ /* 0x000fe400078e000a */
[----:B------:R-:W-:Y:S01]  /*0340*/  IMAD.HI.U32 R5, R5, R11, R4 ;  /* 0x0000000b05057227 */ /* 0x000fe200078e0004 */
[----:B------:R-:W-:Y:S04]  /*0350*/  STL [R1+0x15c], RZ ;  /* 0x00015cff01007387 */ /* 0x000fe80000100800 */
[----:B------:R-:W-:Y:S01]  /*0360*/  STL [R1+0x170], RZ ;  /* 0x000170ff01007387 */ /* 0x000fe20000100800 */
[----:B------:R-:W-:-:S03]  /*0370*/  IMAD.HI.U32 R5, R5, R8, RZ ;  /* 0x0000000805057227 */ /* 0x000fc600078e00ff */
[----:B------:R-:W-:Y:S01]  /*0380*/  STL [R1+0x174], RZ ;  /* 0x000174ff01007387 */ /* 0x000fe20000100800 */
[----:B------:R-:W-:-:S03]  /*0390*/  IMAD R0, R5, R0, R8 ;  /* 0x0000000005007224 */ /* 0x000fc600078e0208 */
[----:B------:R-:W-:Y:S02]  /*03a0*/  STL [R1+0x178], RZ ;  /* 0x000178ff01007387 */ /* 0x000fe40000100800 */
[----:B------:R-:W-:Y:S02]  /*03b0*/  ISETP.GT.U32.AND P1, PT, R9, R0, PT ;  /* 0x000000000900720c */ /* 0x000fe40003f24070 */
[----:B------:R-:W-:Y:S04]  /*03c0*/  STL [R1+0x17c], RZ ;  /* 0x00017cff01007387 */ /* 0x000fe80000100800 */
[----:B------:R-:W-:Y:S04]  /*03d0*/  STL [R1+0x190], RZ ;  /* 0x000190ff01007387 */ /* 0x000fe80000100800 */
[----:B------:R-:W-:Y:S03]  /*03e0*/  STL [R1+0x194], RZ ;  /* 0x000194ff01007387 */ /* 0x000fe60000100800 */
[----:B------:R-:W-:Y:S01]  /*03f0*/  @!P1 IMAD.IADD R0, R0, 0x1, -R9 ;  /* 0x0000000100009824 */ /* 0x000fe200078e0a09 */
[----:B------:R-:W-:Y:S01]  /*0400*/  STL [R1+0x198], RZ ;  /* 0x000198ff01007387 */ /* 0x000fe20000100800 */
[----:B------:R-:W-:Y:S01]  /*0410*/  @!P1 VIADD R5, R5, 0x1 ;  /* 0x0000000105059836 */ /* 0x000fe20000000000 */
[----:B------:R-:W-:-:S02]  /*0420*/  ISETP.NE.AND P1, PT, R6, RZ, PT ;  /* 0x000000ff0600720c */ /* 0x000fc40003f25270 */
[----:B------:R-:W-:Y:S01]  /*0430*/  STL [R1+0x19c], RZ ;  /* 0x00019cff01007387 */ /* 0x000fe20000100800 */
[----:B------:R-:W-:Y:S02]  /*0440*/  ISETP.GE.U32.AND P0, PT, R0, R9, PT ;  /* 0x000000090000720c */ /* 0x000fe40003f06070 */
[----:B------:R-:W-:Y:S01]  /*0450*/  LOP3.LUT R0, R7, R6, RZ, 0x3c, !PT ;  /* 0x0000000607007212 */ /* 0x000fe200078e3cff */
[----:B------:R-:W-:Y:S03]  /*0460*/  STL [R1+0x1b0], RZ ;  /* 0x0001b0ff01007387 */ /* 0x000fe60000100800 */
[----:B------:R-:W-:Y:S01]  /*0470*/  ISETP.GE.AND P2, PT, R0, RZ, PT ;  /* 0x000000ff0000720c */ /* 0x000fe20003f46270 */
[----:B------:R-:W-:Y:S01]  /*0480*/  STL [R1+0x1b4], RZ ;  /* 0x0001b4ff01007387 */ /* 0x000fe20000100800 */
[----:B------:R-:W-:-:S03]  /*0490*/  VIADD R0, R2, 0x3f ;  /* 0x0000003f02007836 */ /* 0x000fc60000000000 */
[----:B------:R-:W-:Y:S02]  /*04a0*/  STL [R1+0x1b8], RZ ;  /* 0x0001b8ff01007387 */ /* 0x000fe40000100800 */
[----:B------:R-:W-:Y:S02]  /*04b0*/  @P0 VIADD R5, R5, 0x1 ;  /* 0x0000000105050836 */ /* 0x000fe40000000000 */
[----:B------:R-:W-:Y:S02]  /*04c0*/  STL [R1+0x1bc], RZ ;  /* 0x0001bcff01007387 */ /* 0x000fe40000100800 */
[----:B------:R-:W-:Y:S01]  /*04d0*/  IMAD.MOV.U32 R4, RZ, RZ, R5 ;  /* 0x000000ffff047224 */ /* 0x000fe200078e0005 */
[----:B------:R-:W-:Y:S01]  /*04e0*/  SHF.R.S32.HI R5, RZ, 0x1f, R0 ;  /* 0x0000001fff057819 */ /* 0x000fe20000011400 */
[----:B------:R-:W-:Y:S02]  /*04f0*/  STL [R1+0x1d0], RZ ;  /* 0x0001d0ff01007387 */ /* 0x000fe40000100800 */
[----:B------:R-:W-:Y:S01]  /*0500*/  @!P2 IMAD.MOV R4, RZ, RZ, -R4 ;  /* 0x000000ffff04a224 */ /* 0x000fe200078e0a04 */
[----:B------:R-:W-:Y:S01]  /*0510*/  @!P1 LOP3.LUT R4, RZ, R6, RZ, 0x33, !PT ;  /* 0x00000006ff049212 */ /* 0x000fe200078e33ff */
[----:B------:R-:W-:Y:S01]  /*0520*/  STL [R1+0x1d4], RZ ;  /* 0x0001d4ff01007387 */ /* 0x000fe20000100800 */
[----:B------:R-:W-:-:S03]  /*0530*/  LEA.HI R5, R5, R0, RZ, 0x6 ;  /* 0x0000000005057211 */ /* 0x000fc600078f30ff */
[----:B------:R-:W-:Y:S01]  /*0540*/  STL [R1+0x1d8], RZ ;  /* 0x0001d8ff01007387 */ /* 0x000fe20000100800 */
[----:B------:R-:W-:Y:S02]  /*0550*/  IMAD.SHL.U32 R8, R4, 0x8, RZ ;  /* 0x0000000804087824 */ /* 0x000fe400078e00ff */
[----:B------:R-:W-:Y:S01]  /*0560*/  IMAD.MOV R4, RZ, RZ, -R4 ;  /* 0x000000ffff047224 */ /* 0x000fe200078e0a04 */
[----:B------:R-:W-:Y:S02]  /*0570*/  STL [R1+0x1dc], RZ ;  /* 0x0001dcff01007387 */ /* 0x000fe40000100800 */
[----:B------:R-:W-:Y:S01]  /*0580*/  LEA.HI.SX32 R5, R5, -R8, 0x1a ;  /* 0x8000000805057211 */ /* 0x000fe200078fd2ff */
[----:B------:R-:W-:Y:S01]  /*0590*/  IMAD R6, R6, R4, R7 ;  /* 0x0000000406067224 */ /* 0x000fe200078e0207 */
[----:B------:R-:W-:Y:S02]  /*05a0*/  STL [R1+0x1f0], RZ ;  /* 0x0001f0ff01007387 */ /* 0x000fe40000100800 */
[----:B------:R-:W-:-:S02]  /*05b0*/  VIMNMX R13, R5, 0x8, PT ;  /* 0x00000008050d7848 */ /* 0x000fc40003fe0100 */
[----:B------:R-:W-:Y:S01]  /*05c0*/  STL [R1+0x1f4], RZ ;  /* 0x0001f4ff01007387 */ /* 0x000fe20000100800 */
[----:B------:R-:W-:Y:S02]  /*05d0*/  IABS R11, R6 ;  /* 0x00000006000b7213 */ /* 0x000fe40000000000 */
[----:B------:R-:W-:Y:S01]  /*05e0*/  IABS R9, R13 ;  /* 0x0000000d00097213 */ /* 0x000fe20000000000 */
[----:B------:R-:W-:Y:S03]  /*05f0*/  STL [R1+0x1f8], RZ ;  /* 0x0001f8ff01007387 */ /* 0x000fe60000100800 */
        /* <DEDUP_REMOVED lines=11> */
[----:B------:R-:W-:Y:S04]  /*06b0*/  STL [R1+0x8bc], RZ ;  /* 0x0008bcff01007387 */ /* 0x000fe80000100800 */
[----:B------:R-:W-:Y:S01]  /*06c0*/  STL [R1+0x8c0], RZ ;  /* 0x0008c0ff01007387 */ /* 0x000fe20000100800 */
[----:B------:R-:W0:Y:S03]  /*06d0*/  F2I.FTZ.U32.TRUNC.NTZ R5, R5 ;  /* 0x0000000500057305 */ /* 0x000e26000021f000 */
[----:B------:R-:W-:Y:S04]  /*06e0*/  STL [R1+0x8c4], RZ ;  /* 0x0008c4ff01007387 */ /* 0x000fe80000100800 */
[----:B------:R-:W-:Y:S04]  /*06f0*/  STL [R1+0x8c8], RZ ;  /* 0x0008c8ff01007387 */ /* 0x000fe80000100800 */
[----:B------:R-:W-:Y:S04]  /*0700*/  STL [R1+0x8cc], RZ ;  /* 0x0008ccff01007387 */ /* 0x000fe80000100800 */
[----:B------:R-:W-:Y:S01]  /*0710*/  STL [R1+0x8d0], RZ ;  /* 0x0008d0ff01007387 */ /* 0x000fe20000100800 */
[----:B0-----:R-:W-:-:S03]  /*0720*/  IMAD.MOV R10, RZ, RZ, -R5 ;  /* 0x000000ffff0a7224 */ /* 0x001fc600078e0a05 */
[----:B------:R-:W-:Y:S01]  /*0730*/  STL [R1+0x8d4], RZ ;  /* 0x0008d4ff01007387 */ /* 0x000fe20000100800 */
[----:B------:R-:W-:Y:S01]  /*0740*/  IMAD.MOV.U32 R4, RZ, RZ, R10 ;  /* 0x000000ffff047224 */ /* 0x000fe200078e000a */
[----:B------:R-:W-:Y:S02]  /*0750*/  IABS R10, R13 ;  /* 0x0000000d000a7213 */ /* 0x000fe40000000000 */
[----:B------:R-:W-:Y:S01]  /*0760*/  STL [R1+0x8d8], RZ ;  /* 0x0008d8ff01007387 */ /* 0x000fe20000100800 */
[----:B------:R-:W-:Y:S02]  /*0770*/  IMAD R7, R4, R9, RZ ;  /* 0x0000000904077224 */ /* 0x000fe400078e02ff */
[----:B------:R-:W-:Y:S01]  /*0780*/  IMAD.MOV.U32 R4, RZ, RZ, RZ ;  /* 0x000000ffff047224 */ /* 0x000fe200078e00ff */
[----:B------:R-:W-:Y:S03]  /*0790*/  STL [R1+0x8dc], RZ ;  /* 0x0008dcff01007387 */ /* 0x000fe60000100800 */
[----:B------:R-:W-:Y:S01]  /*07a0*/  IMAD.HI.U32 R4, R5, R7, R4 ;  /* 0x0000000705047227 */ /* 0x000fe200078e0004 */
[----:B------:R-:W-:Y:S03]  /*07b0*/  STL [R1+0x8e0], RZ ;  /* 0x0008e0ff01007387 */ /* 0x000fe60000100800 */
[----:B------:R-:W-:Y:S01]  /*07c0*/  IMAD.MOV R5, RZ, RZ, -R10 ;  /* 0x000000ffff057224 */ /* 0x000fe200078e0a0a */
[----:B------:R-:W-:Y:S01]  /*07d0*/  STL [R1+0x8e4], RZ ;  /* 0x0008e4ff01007387 */ /* 0x000fe20000100800 */
[----:B------:R-:W-:-:S03]  /*07e0*/  IMAD.HI.U32 R0, R4, R11, RZ ;  /* 0x0000000b04007227 */ /* 0x000fc600078e00ff */
[----:B------:R-:W-:Y:S01]  /*07f0*/  STL [R1+0x8e8], RZ ;  /* 0x0008e8ff01007387 */ /* 0x000fe20000100800 */
[----:B------:R-:W-:Y:S02]  /*0800*/  IMAD R4, R0, R5, R11 ;  /* 0x0000000500047224 */ /* 0x000fe400078e020b */
[----:B------:R-:W0:Y:S01]  /*0810*/  LDC R5, c[0x0][0x230] ;  /* 0x00008c00ff057b82 */ /* 0x000e220000000800 */
        /* <DEDUP_REMOVED lines=11> */
[-C--:B------:R-:W-:Y:S01]  /*08d0*/  LOP3.LUT R4, R6, R13.reuse, RZ, 0x3c, !PT ;  /* 0x0000000d06047212 */ /* 0x080fe200078e3cff */
[----:B------:R-:W-:Y:S01]  /*08e0*/  STL [R1+0x904], RZ ;  /* 0x000904ff01007387 */ /* 0x000fe20000100800 */
[----:B0-----:R-:W-:Y:S02]  /*08f0*/  VIADD R5, R5, 0x3f ;  /* 0x0000003f05057836 */ /* 0x001fe40000000000 */
[----:B------:R-:W-:Y:S01]  /*0900*/  ISETP.GE.AND P2, PT, R4, RZ, PT ;  /* 0x000000ff0400720c */ /* 0x000fe20003f46270 */
[----:B------:R-:W-:Y:S04]  /*0910*/  STL [R1+0x908], RZ ;  /* 0x000908ff01007387 */ /* 0x000fe80000100800 */
[----:B------:R-:W-:Y:S02]  /*0920*/  STL [R1+0x90c], RZ ;  /* 0x00090cff01007387 */ /* 0x000fe40000100800 */
[----:B------:R-:W-:Y:S01]  /*0930*/  @P0 VIADD R0, R0, 0x1 ;  /* 0x0000000100000836 */ /* 0x000fe20000000000 */
[----:B------:R-:W-:Y:S01]  /*0940*/  ISETP.GE.AND P0, PT, R5, 0x40, PT ;  /* 0x000000400500780c */ /* 0x000fe20003f06270 */
[----:B------:R-:W-:Y:S04]  /*0950*/  STL [R1+0x910], RZ ;  /* 0x000910ff01007387 */ /* 0x000fe80000100800 */
[----:B------:R-:W-:Y:S01]  /*0960*/  STL [R1+0x914], RZ ;  /* 0x000914ff01007387 */ /* 0x000fe20000100800 */
[----:B------:R-:W-:Y:S01]  /*0970*/  @!P2 IMAD.MOV R0, RZ, RZ, -R0 ;  /* 0x000000ffff00a224 */ /* 0x000fe200078e0a00 */
[----:B------:R-:W-:-:S02]  /*0980*/  @!P1 LOP3.LUT R0, RZ, R13, RZ, 0x33, !PT ;  /* 0x0000000dff009212 */ /* 0x000fc400078e33ff */
[----:B------:R-:W-:Y:S03]  /*0990*/  STL [R1+0x918], RZ ;  /* 0x000918ff01007387 */ /* 0x000fe60000100800 */
[----:B------:R-:W-:Y:S01]  /*09a0*/  IMAD.SHL.U32 R53, R0, 0x100, RZ ;  /* 0x0000010000357824 */ /* 0x000fe200078e00ff */
[----:B------:R-:W-:Y:S01]  /*09b0*/  STL [R1+0x91c], RZ ;  /* 0x00091cff01007387 */ /* 0x000fe20000100800 */
[----:B------:R-:W-:Y:S02]  /*09c0*/  IMAD.MOV R4, RZ, RZ, -R0 ;  /* 0x000000ffff047224 */ /* 0x000fe400078e0a00 */
[C---:B------:R-:W-:Y:S01]  /*09d0*/  VIADD R7, R53.reuse, 0x1 ;  /* 0x0000000135077836 */ /* 0x040fe20000000000 */
[----:B------:R-:W-:Y:S01]  /*09e0*/  STL [R1+0x920], RZ ;  /* 0x000920ff01007387 */ /* 0x000fe20000100800 */
[C---:B------:R-:W-:Y:S02]  /*09f0*/  VIADD R5, R53.reuse, 0x2 ;  /* 0x0000000235057836 */ /* 0x040fe40000000000 */
[----:B------:R-:W-:Y:S01]  /*0a00*/  VIADD R0, R53, 0x3 ;  /* 0x0000000335007836 */ /* 0x000fe20000000000 */
[----:B------:R-:W-:Y:S01]  /*0a10*/  STL [R1+0x924], RZ ;  /* 0x000924ff01007387 */ /* 0x000fe20000100800 */
[----:B------:R-:W-:-:S02]  /*0a20*/  IMAD R4, R13, R4, R6 ;  /* 0x000000040d047224 */ /* 0x000fc400078e0206 */
[C---:B------:R-:W-:Y:S01]  /*0a30*/  VIADD R27, R53.reuse, 0xbb ;  /* 0x000000bb351b7836 */ /* 0x040fe20000000000 */
[----:B------:R-:W-:Y:S01]  /*0a40*/  STL [R1+0x928], RZ ;  /* 0x000928ff01007387 */ /* 0x000fe20000100800 */
[----:B------:R-:W-:Y:S02]  /*0a50*/  IMAD.IADD R4, R8, 0x1, R4 ;  /* 0x0000000108047824 */ /* 0x000fe400078e0204 */
[C---:B------:R-:W-:Y:S01]  /*0a60*/  VIADD R52, R53.reuse, 0xc7 ;  /* 0x000000c735347836 */ /* 0x040fe20000000000 */
[----:B------:R-:W-:Y:S01]  /*0a70*/  STL [R1+0x92c], RZ ;  /* 0x00092cff01007387 */ /* 0x000fe20000100800 */
[C---:B------:R-:W-:Y:S02]  /*0a80*/  VIADD R28, R53.reuse, 0xca ;  /* 0x000000ca351c7836 */ /* 0x040fe40000000000 */
[C---:B------:R-:W-:Y:S01]  /*0a90*/  VIADD R29, R53.reuse, 0xcc ;  /* 0x000000cc351d7836 */ /* 0x040fe20000000000 */
[----:B------:R-:W-:Y:S01]  /*0aa0*/  STL [R1+0x940], RZ ;  /* 0x000940ff01007387 */ /* 0x000fe20000100800 */
[----:B------:R-:W-:-:S02]  /*0ab0*/  VIADD R61, R53, 0xd0 ;  /* 0x000000d0353d7836 */ /* 0x000fc40000000000 */
[C---:B------:R-:W-:Y:S01]  /*0ac0*/  VIADD R60, R53.reuse, 0xd1 ;  /* 0x000000d1353c7836 */ /* 0x040fe20000000000 */
[----:B------:R-:W-:Y:S01]  /*0ad0*/  STL [R1+0x944], RZ ;  /* 0x000944ff01007387 */ /* 0x000fe20000100800 */
[C---:B------:R-:W-:Y:S02]  /*0ae0*/  VIADD R59, R53.reuse, 0xd2 ;  /* 0x000000d2353b7836 */ /* 0x040fe40000000000 */
        /* <DEDUP_REMOVED lines=59> */
[----:B------:R-:W-:-:S03]  /*0ea0*/  VIADD R8, R53, 0xfb ;  /* 0x000000fb35087836 */ /* 0x000fc60000000000 */
[----:B------:R-:W-:Y:S04]  /*0eb0*/  STL [R1+0x998], RZ ;  /* 0x000998ff01007387 */ /* 0x000fe80000100800 */
        /* <DEDUP_REMOVED lines=405> */
[----:B------:R-:W-:Y:S04]  /*2810*/  STL [R1+0x3c], R53 ;  /* 0x00003c3501007387 */ /* 0x000fe80000100800 */
[----:B------:R0:W-:Y:S04]  /*2820*/  STL [R1+0xbc8], R7 ;  /* 0x000bc80701007387 */ /* 0x0001e80000100800 */
[----:B------:R1:W-:Y:S04]  /*2830*/  STL [R1+0xbc4], R5 ;  /* 0x000bc40501007387 */ /* 0x0003e80000100800 */
[----:B------:R2:W-:Y:S01]  /*2840*/  STL [R1+0xbc0], R0 ;  /* 0x000bc00001007387 */ /* 0x0005e20000100800 */
[C---:B0-----:R-:W-:Y:S01]  /*2850*/  VIADD R7, R53.reuse, 0x4 ;  /* 0x0000000435077836 */ /* 0x041fe20000000000 */
[----:B------:R-:W0:Y:S01]  /*2860*/  S2R R14, SR_TID.X ;  /* 0x00000000000e7919 */ /* 0x000e220000002100 */
[----:B-1----:R-:W-:-:S03]  /*2870*/  VIADD R5, R53, 0x5 ;  /* 0x0000000535057836 */ /* 0x002fc60000000000 */
[----:B------:R1:W-:Y:S01]  /*2880*/  STL [R1+0xbbc], R7 ;  /* 0x000bbc0701007387 */ /* 0x0003e20000100800 */
[----:B--2---:R-:W-:-:S03]  /*2890*/  VIADD R0, R53, 0x6 ;  /* 0x0000000635007836 */ /* 0x004fc60000000000 */
[----:B------:R2:W-:Y:S04]  /*28a0*/  STL [R1+0xbb8], R5 ;  /* 0x000bb80501007387 */ /* 0x0005e80000100800 */
[----:B------:R3:W-:Y:S01]  /*28b0*/  STL [R1+0xbb4], R0 ;  /* 0x000bb40001007387 */ /* 0x0007e20000100800 */
[C---:B-1----:R-:W-:Y:S02]  /*28c0*/  VIADD R7, R53.reuse, 0x7 ;  /* 0x0000000735077836 */ /* 0x042fe40000000000 */
[----:B--2---:R-:W-:-:S03]  /*28d0*/  VIADD R5, R53, 0x8 ;  /* 0x0000000835057836 */ /* 0x004fc60000000000 */
[----:B------:R1:W-:Y:S01]  /*28e0*/  STL [R1+0xbb0], R7 ;  /* 0x000bb00701007387 */ /* 0x0003e20000100800 */
[----:B---3--:R-:W-:-:S03]  /*28f0*/  VIADD R0, R53, 0x9 ;  /* 0x0000000935007836 */ /* 0x008fc60000000000 */
[----:B------:R2:W-:Y:S04]  /*2900*/  STL [R1+0xbac], R5 ;  /* 0x000bac0501007387 */ /* 0x0005e80000100800 */
[----:B------:R3:W-:Y:S01]  /*2910*/  STL [R1+0xba8], R0 ;  /* 0x000ba80001007387 */ /* 0x0007e20000100800 */
[C---:B-1----:R-:W-:Y:S01]  /*2920*/  VIADD R7, R53.reuse, 0xa ;  /* 0x0000000a35077836 */ /* 0x042fe20000000000 */
[----:B0-----:R-:W-:Y:S01]  /*2930*/  LOP3.LUT R6, R14, 0x1f, RZ, 0xc0, !PT ;  /* 0x0000001f0e067812 */ /* 0x001fe200078ec0ff */
[----:B--2---:R-:W-:-:S03]  /*2940*/  VIADD R5, R53, 0xb ;  /* 0x0000000b35057836 */ /* 0x004fc60000000000 */
[----:B------:R0:W-:Y:S01]  /*2950*/  STL [R1+0xba4], R7 ;  /* 0x000ba40701007387 */ /* 0x0001e20000100800 */
[----:B---3--:R-:W-:-:S03]  /*2960*/  VIADD R0, R53, 0xc ;  /* 0x0000000c35007836 */ /* 0x008fc60000000000 */
[----:B------:R1:W-:Y:S04]  /*2970*/  STL [R1+0xba0], R5 ;  /* 0x000ba00501007387 */ /* 0x0003e80000100800 */
[----:B------:R2:W-:Y:S01]  /*2980*/  STL [R1+0xb9c], R0 ;  /* 0x000b9c0001007387 */ /* 0x0005e20000100800 */
[C---:B0-----:R-:W-:Y:S02]  /*2990*/  VIADD R7, R53.reuse, 0xd ;  /* 0x0000000d35077836 */ /* 0x041fe40000000000 */
[----:B-1----:R-:W-:-:S03]  /*29a0*/  VIADD R5, R53, 0xe ;  /* 0x0000000e35057836 */ /* 0x002fc60000000000 */
[----:B------:R0:W-:Y:S01]  /*29b0*/  STL [R1+0xb98], R7 ;  /* 0x000b980701007387 */ /* 0x0001e20000100800 */
[----:B--2---:R-:W-:-:S03]  /*29c0*/  VIADD R0, R53, 0xf ;  /* 0x0000000f35007836 */ /* 0x004fc60000000000 */
        /* <DEDUP_REMOVED lines=351> */
[C---:B-1----:R-:W-:Y:S02]  /*3fc0*/  VIADD R5, R53.reuse, 0xbf ;  /* 0x000000bf35057836 */ /* 0x042fe40000000000 */
[----:B--2---:R-:W-:-:S03]  /*3fd0*/  VIADD R0, R53, 0xc0 ;  /* 0x000000c035007836 */ /* 0x004fc60000000000 */
[----:B------:R0:W-:Y:S04]  /*3fe0*/  STL [R1+0x74], R5 ;  /* 0x0000740501007387 */ /* 0x0001e80000100800 */
        /* <DEDUP_REMOVED lines=12> */
[----:B------:R1:W-:Y:S01]  /*40b0*/  STL [R1+0x54], R0 ;  /* 0x0000540001007387 */ /* 0x0003e20000100800 */
[C---:B0-----:R-:W-:Y:S02]  /*40c0*/  VIADD R5, R53.reuse, 0xc8 ;  /* 0x000000c835057836 */ /* 0x041fe40000000000 */
[----:B-1----:R-:W-:-:S03]  /*40d0*/  VIADD R0, R53, 0xc9 ;  /* 0x000000c935007836 */ /* 0x002fc60000000000 */
[----:B------:R0:W-:Y:S04]  /*40e0*/  STL [R1+0x48], R5 ;  /* 0x0000480501007387 */ /* 0x0001e80000100800 */
[----:B------:R1:W-:Y:S01]  /*40f0*/  STL [R1+0x44], R0 ;  /* 0x0000440001007387 */ /* 0x0003e20000100800 */
[C---:B0-----:R-:W-:Y:S02]  /*4100*/  VIADD R5, R53.reuse, 0xcd ;  /* 0x000000cd35057836 */ /* 0x041fe40000000000 */
[----:B-1----:R-:W-:-:S05]  /*4110*/  VIADD R0, R53, 0xcb ;  /* 0x000000cb35007836 */ /* 0x002fca0000000000 */
[----:B------:R0:W-:Y:S04]  /*4120*/  STL [R1+0x38], R0 ;  /* 0x0000380001007387 */ /* 0x0001e80000100800 */
[----:B------:R1:W-:Y:S01]  /*4130*/  STL [R1+0x30], R5 ;  /* 0x0000300501007387 */ /* 0x0003e20000100800 */
[C---:B0-----:R-:W-:Y:S02]  /*4140*/  VIADD R0, R53.reuse, 0xce ;  /* 0x000000ce35007836 */ /* 0x041fe40000000000 */
[----:B-1----:R-:W-:-:S03]  /*4150*/  VIADD R5, R53, 0xcf ;  /* 0x000000cf35057836 */ /* 0x002fc60000000000 */
[----:B------:R0:W-:Y:S04]  /*4160*/  STL [R1+0x24], R0 ;  /* 0x0000240001007387 */ /* 0x0001e80000100800 */
[----:B------:R1:W-:Y:S01]  /*4170*/  STL [R1+0x20], R5 ;  /* 0x0000200501007387 */ /* 0x0003e20000100800 */
[----:B0-----:R-:W-:Y:S02]  /*4180*/  IMAD.SHL.U32 R0, R4, 0x40, RZ ;  /* 0x0000004004007824 */ /* 0x001fe400078e00ff */
[----:B-1----:R-:W-:-:S03]  /*4190*/  VIADD R5, R53, 0xfe ;  /* 0x000000fe35057836 */ /* 0x002fc60000000000 */
[C---:B------:R-:W-:Y:S01]  /*41a0*/  LOP3.LUT R4, R0.reuse, 0x1f, R14, 0xf8, !PT ;  /* 0x0000001f00047812 */ /* 0x040fe200078ef80e */
[C---:B------:R-:W-:Y:S01]  /*41b0*/  VIADD R14, R53.reuse, 0xf5 ;  /* 0x000000f5350e7836 */ /* 0x040fe20000000000 */
[----:B------:R-:W-:Y:S01]  /*41c0*/  LOP3.LUT R0, R0, 0x20, R6, 0xfe, !PT ;  /* 0x0000002000007812 */ /* 0x000fe200078efe06 */
[C---:B------:R-:W-:Y:S02]  /*41d0*/  VIADD R6, R53.reuse, 0xfd ;  /* 0x000000fd35067836 */ /* 0x040fe40000000000 */
[----:B------:R0:W-:Y:S04]  /*41e0*/  STL [R1+0xc5c], R4 ;  /* 0x000c5c0401007387 */ /* 0x0001e80000100800 */
[----:B------:R1:W-:Y:S01]  /*41f0*/  STL [R1+0xc58], R0 ;  /* 0x000c580001007387 */ /* 0x0003e20000100800 */
[----:B0-----:R-:W-:Y:S01]  /*4200*/  VIADD R4, R53, 0xff ;  /* 0x000000ff35047836 */ /* 0x001fe20000000000 */
[----:B------:R-:W-:Y:S06]  /*4210*/  @!P0 BRA `(.L_x_0) ;  /* 0x0000065000d48947 */ /* 0x000fec0003800000 */
[----:B------:R0:W-:Y:S01]  /*4220*/  STL [R1+0x271c], R50 ;  /* 0x00271c3201007387 */ /* 0x0001e20000100800 */
[----:B------:R-:W-:Y:S01]  /*4230*/  IABS R55, R3 ;  /* 0x0000000300377213 */ /* 0x000fe20000000000 */
[----:B------:R-:W-:Y:S01]  /*4240*/  IMAD.MOV.U32 R26, RZ, RZ, RZ ;  /* 0x000000ffff1a7224 */ /* 0x000fe200078e00ff */
[----:B------:R-:W-:Y:S01]  /*4250*/  ISETP.GE.AND P5, PT, R5, RZ, PT ;  /* 0x000000ff0500720c */ /* 0x000fe20003fa6270 */
[----:B------:R-:W-:Y:S01]  /*4260*/  ULDC.64 UR6, c[0x0][0x218] ;  /* 0x0000860000067ab9 */ /* 0x000fe20000000a00 */
[----:B------:R-:W-:Y:S01]  /*4270*/  IABS R53, R4 ;  /* 0x0000000400357213 */ /* 0x000fe20000000000 */
[----:B------:R-:W-:Y:S01]  /*4280*/  ULDC UR5, c[0x0][0x234] ;  /* 0x00008d0000057ab9 */ /* 0x000fe20000000800 */
[----:B------:R-:W-:Y:S01]  /*4290*/  ISETP.GE.AND P4, PT, R4, RZ, PT ;  /* 0x000000ff0400720c */ /* 0x000fe20003f86270 */
[----:B------:R-:W-:Y:S01]  /*42a0*/  ULDC UR8, c[0x0][0x240] ;  /* 0x0000900000087ab9 */ /* 0x000fe20000000800 */
[----:B0-----:R-:W2:Y:S04]  /*42b0*/  LDL R50, [R1+0xc5c] ;  /* 0x000c5c0001327983 */ /* 0x001ea80000100800 */
[----:B------:R0:W-:Y:S04]  /*42c0*/  STL [R1+0x2718], R51 ;  /* 0x0027183301007387 */ /* 0x0001e80000100800 */
[----:B0-----:R-:W3:Y:S04]  /*42d0*/  LDL R51, [R1+0xc58] ;  /* 0x000c580001337983 */ /* 0x001ee80000100800 */
[----:B------:R0:W-:Y:S04]  /*42e0*/  STL [R1+0x2714], R58 ;  /* 0x0027143a01007387 */ /* 0x0001e80000100800 */
[----:B------:R4:W-:Y:S04]  /*42f0*/  STL [R1+0x2710], R59 ;  /* 0x0027103b01007387 */ /* 0x0009e80000100800 */
[----:B------:R5:W-:Y:S01]  /*4300*/  STL [R1+0x270c], R60 ;  /* 0x00270c3c01007387 */ /* 0x000be20000100800 */
[----:B0-----:R-:W-:-:S03]  /*4310*/  IMAD.MOV.U32 R58, RZ, RZ, R27 ;  /* 0x000000ffff3a7224 */ /* 0x001fc600078e001b */
[----:B------:R0:W-:Y:S01]  /*4320*/  STL [R1+0x2708], R61 ;  /* 0x0027083d01007387 */ /* 0x0001e20000100800 */
[----:B----4-:R-:W-:Y:S02]  /*4330*/  IMAD.MOV.U32 R59, RZ, RZ, R28 ;  /* 0x000000ffff3b7224 */ /* 0x010fe400078e001c */
[----:B------:R-:W4:Y:S01]  /*4340*/  I2F.RP R28, R55 ;  /* 0x00000037001c7306 */ /* 0x000f220000209400 */
[----:B-----5:R-:W-:Y:S01]  /*4350*/  IMAD.MOV.U32 R60, RZ, RZ, R52 ;  /* 0x000000ffff3c7224 */ /* 0x020fe200078e0034 */
[----:B------:R-:W-:Y:S01]  /*4360*/  IABS R52, R2 ;  /* 0x0000000200347213 */ /* 0x000fe20000000000 */
[----:B0-----:R-:W-:-:S05]  /*4370*/  IMAD.MOV.U32 R61, RZ, RZ, R29 ;  /* 0x000000ffff3d7224 */ /* 0x001fca00078e001d */
[----:B-1----:R-:W0:Y:S08]  /*4380*/  I2F.RP R0, R52 ;  /* 0x0000003400007306 */ /* 0x002e300000209400 */
[----:B----4-:R-:W1:Y:S08]  /*4390*/  MUFU.RCP R28, R28 ;  /* 0x0000001c001c7308 */ /* 0x010e700000001000 */
[----:B0-----:R-:W0:Y:S01]  /*43a0*/  MUFU.RCP R0, R0 ;  /* 0x0000000000007308 */ /* 0x001e220000001000 */
[----:B-1----:R-:W-:-:S07]  /*43b0*/  VIADD R28, R28, 0xffffffe ;  /* 0x0ffffffe1c1c7836 */ /* 0x002fce0000000000 */
[----:B------:R1:W-:Y:S01]  /*43c0*/  F2I.FTZ.U32.TRUNC.NTZ R29, R28 ;  /* 0x0000001c001d7305 */ /* 0x0003e2000021f000 */
[----:B0-----:R-:W-:-:S07]  /*43d0*/  VIADD R0, R0, 0xffffffe ;  /* 0x0ffffffe00007836 */ /* 0x001fce0000000000 */
[----:B------:R-:W0:Y:S01]  /*43e0*/  F2I.FTZ.U32.TRUNC.NTZ R27, R0 ;  /* 0x00000000001b7305 */ /* 0x000e22000021f000 */
[----:B-1----:R-:W-:Y:S02]  /*43f0*/  IMAD.MOV.U32 R28, RZ, RZ, RZ ;  /* 0x000000ffff1c7224 */ /* 0x002fe400078e00ff */
[----:B0-----:R-:W-:-:S04]  /*4400*/  IMAD.MOV R0, RZ, RZ, -R27 ;  /* 0x000000ffff007224 */ /* 0x001fc800078e0a1b */
[----:B------:R-:W-:-:S04]  /*4410*/  IMAD R0, R0, R52, RZ ;  /* 0x0000003400007224 */ /* 0x000fc800078e02ff */
[----:B------:R-:W-:-:S04]  /*4420*/  IMAD.HI.U32 R26, R27, R0, R26 ;  /* 0x000000001b1a7227 */ /* 0x000fc800078e001a */
[----:B------:R-:W-:-:S04]  /*4430*/  IMAD.MOV R0, RZ, RZ, -R29 ;  /* 0x000000ffff007224 */ /* 0x000fc800078e0a1d */
[----:B------:R-:W-:-:S04]  /*4440*/  IMAD R0, R0, R55, RZ ;  /* 0x0000003700007224 */ /* 0x000fc800078e02ff */
[----:B------:R-:W-:Y:S01]  /*4450*/  IMAD.HI.U32 R0, R29, R0, R28 ;  /* 0x000000001d007227 */ /* 0x000fe200078e001c */
[----:B------:R-:W-:Y:S02]  /*4460*/  IABS R29, R5 ;  /* 0x00000005001d7213 */ /* 0x000fe40000000000 */
[----:B------:R-:W4:Y:S01]  /*4470*/  LDL.LU R5, [R1+0x54] ;  /* 0x0000540001057983 */ /* 0x000f220000300800 */
[----:B------:R-:W-:-:S05]  /*4480*/  IABS R28, R6 ;  /* 0x00000006001c7213 */ /* 0x000fca0000000000 */
[----:B------:R-:W-:-:S04]  /*4490*/  IMAD.HI.U32 R57, R0, R28, RZ ;  /* 0x0000001c00397227 */ /* 0x000fc800078e00ff */
[----:B------:R-:W-:-:S04]  /*44a0*/  IMAD.MOV R57, RZ, RZ, -R57 ;  /* 0x000000ffff397224 */ /* 0x000fc800078e0a39 */
[----:B------:R-:W-:Y:S01]  /*44b0*/  IMAD R28, R55, R57, R28 ;  /* 0x00000039371c7224 */ /* 0x000fe200078e021c */
[----:B--2---:R-:W-:-:S05]  /*44c0*/  IABS R56, R50 ;  /* 0x0000003200387213 */ /* 0x004fca0000000000 */
[----:B------:R-:W-:-:S04]  /*44d0*/  IMAD.HI.U32 R27, R26, R56, RZ ;  /* 0x000000381a1b7227 */ /* 0x000fc800078e00ff */
[----:B------:R-:W-:-:S04]  /*44e0*/  IMAD.MOV R27, RZ, RZ, -R27 ;  /* 0x000000ffff1b7224 */ /* 0x000fc800078e0a1b */
[C---:B------:R-:W-:Y:S01]  /*44f0*/  IMAD R56, R52.reuse, R27, R56 ;  /* 0x0000001b34387224 */ /* 0x040fe200078e0238 */
[----:B---3--:R-:W-:Y:S02]  /*4500*/  IABS R54, R51 ;  /* 0x0000003300367213 */ /* 0x008fe40000000000 */
[----:B------:R-:W-:Y:S02]  /*4510*/  ISETP.GE.AND P3, PT, R51, RZ, PT ;  /* 0x000000ff3300720c */ /* 0x000fe40003f66270 */
[----:B------:R-:W-:Y:S01]  /*4520*/  ISETP.GT.U32.AND P0, PT, R52, R56, PT ;  /* 0x000000383400720c */ /* 0x000fe20003f04070 */
[----:B------:R-:W-:Y:S01]  /*4530*/  IMAD.HI.U32 R26, R26, R54, RZ ;  /* 0x000000361a1a7227 */ /* 0x000fe200078e00ff */
[----:B------:R-:W-:Y:S02]  /*4540*/  ISETP.GE.AND P2, PT, R50, RZ, PT ;  /* 0x000000ff3200720c */ /* 0x000fe40003f46270 */
[----:B------:R-:W-:Y:S01]  /*4550*/  IABS R27, R7 ;  /* 0x00000007001b7213 */ /* 0x000fe20000000000 */
[----:B------:R-:W-:-:S04]  /*4560*/  IMAD.MOV R26, RZ, RZ, -R26 ;  /* 0x000000ffff1a7224 */ /* 0x000fc800078e0a1a */
[----:B------:R-:W-:Y:S02]  /*4570*/  IMAD R54, R52, R26, R54 ;  /* 0x0000001a34367224 */ /* 0x000fe400078e0236 */
[----:B------:R-:W-:-:S03]  /*4580*/  IMAD.HI.U32 R26, R0, R53, RZ ;  /* 0x00000035001a7227 */ /* 0x000fc600078e00ff */
[----:B------:R-:W-:Y:S01]  /*4590*/  ISETP.GT.U32.AND P1, PT, R52, R54, PT ;  /* 0x000000363400720c */ /* 0x000fe20003f24070 */
[----:B------:R-:W-:Y:S02]  /*45a0*/  @!P0 IMAD.IADD R56, R56, 0x1, -R52 ;  /* 0x0000000138388824 */ /* 0x000fe400078e0a34 */
[----:B------:R-:W-:Y:S02]  /*45b0*/  IMAD.MOV R26, RZ, RZ, -R26 ;  /* 0x000000ffff1a7224 */ /* 0x000fe400078e0a1a */
[----:B------:R-:W-:Y:S01]  /*45c0*/  IMAD.HI.U32 R4, R0, R27, RZ ;  /* 0x0000001b00047227 */ /* 0x000fe200078e00ff */
[----:B------:R-:W-:-:S03]  /*45d0*/  ISETP.GT.U32.AND P0, PT, R52, R56, PT ;  /* 0x000000383400720c */ /* 0x000fc60003f04070 */
[----:B------:R-:W-:Y:S02]  /*45e0*/  IMAD R53, R55, R26, R53 ;  /* 0x0000001a37357224 */ /* 0x000fe400078e0235 */
[----:B------:R-:W-:-:S04]  /*45f0*/  IMAD.HI.U32 R26, R0, R29, RZ ;  /* 0x0000001d001a7227 */ /* 0x000fc800078e00ff */
[----:B------:R-:W-:Y:S01]  /*4600*/  @!P1 IMAD.IADD R54, R54, 0x1, -R52 ;  /* 0x0000000136369824 */ /* 0x000fe200078e0a34 */
[----:B------:R-:W-:Y:S01]  /*4610*/  ISETP.GT.U32.AND P1, PT, R55, R53, PT ;  /* 0x000000353700720c */ /* 0x000fe20003f24070 */
[----:B------:R-:W-:-:S03]  /*4620*/  IMAD.MOV R26, RZ, RZ, -R26 ;  /* 0x000000ffff1a7224 */ /* 0x000fc600078e0a1a */
[----:B------:R-:W-:Y:S01]  /*4630*/  ISETP.GT.U32.AND P6, PT, R52, R54, PT ;  /* 0x000000363400720c */ /* 0x000fe20003fc4070 */
[C---:B------:R-:W-:Y:S02]  /*4640*/  IMAD R26, R55.reuse, R26, R29 ;  /* 0x0000001a371a7224 */ /* 0x040fe400078e021d */
[----:B------:R-:W-:Y:S01]  /*4650*/  @!P0 IMAD.IADD R56, R56, 0x1, -R52 ;  /* 0x0000000138388824 */ /* 0x000fe200078e0a34 */
[----:B------:R-:W2:Y:S02]  /*4660*/  LDL.LU R29, [R1+0x68] ;  /* 0x00006800011d7983 */ /* 0x000ea40000300800 */
[----:B------:R-:W-:Y:S01]  /*4670*/  ISETP.GT.U32.AND P0, PT, R55, R26, PT ;  /* 0x0000001a3700720c */ /* 0x000fe20003f04070 */
[----:B------:R-:W-:Y:S01]  /*4680*/  IMAD.MOV R4, RZ, RZ, -R4 ;  /* 0x000000ffff047224 */ /* 0x000fe200078e0a04 */
[----:B------:R-:W3:Y:S01]  /*4690*/  LDL.LU R57, [R1+0x30] ;  /* 0x0000300001397983 */ /* 0x000ee20000300800 */
[----:B------:R-:W-:-:S04]  /*46a0*/  @!P1 IMAD.IADD R53, R53, 0x1, -R55 ;  /* 0x0000000135359824 */ /* 0x000fc800078e0a37 */
[----:B------:R-:W-:Y:S01]  /*46b0*/  @!P6 IMAD.IADD R54, R54, 0x1, -R52 ;  /* 0x000000013636e824 */ /* 0x000fe200078e0a34 */
[----:B------:R-:W-:Y:S01]  /*46c0*/  ISETP.NE.AND P1, PT, R2, RZ, PT ;  /* 0x000000ff0200720c */ /* 0x000fe20003f25270 */
[----:B------:R-:W-:Y:S01]  /*46d0*/  @!P2 IMAD.MOV R56, RZ, RZ, -R56 ;  /* 0x000000ffff38a224 */ /* 0x000fe200078e0a38 */
[----:B------:R-:W5:Y:S01]  /*46e0*/  LDL.LU R50, [R1+0x271c] ;  /* 0x00271c0001327983 */ /* 0x000f620000300800 */
[----:B------:R-:W-:Y:S01]  /*46f0*/  @!P3 IMAD.MOV R54, RZ, RZ, -R54 ;  /* 0x000000ffff36b224 */ /* 0x000fe200078e0a36 */
[C---:B------:R-:W-:Y:S01]  /*4700*/  ISETP.GT.U32.AND P3, PT, R55.reuse, R28, PT ;  /* 0x0000001c3700720c */ /* 0x040fe20003f64070 */
[----:B------:R-:W-:Y:S01]  /*4710*/  @!P0 IMAD.IADD R26, R26, 0x1, -R55 ;  /* 0x000000011a1a8824 */ /* 0x000fe200078e0a37 */
[----:B------:R-:W-:Y:S01]  /*4720*/  LOP3.LUT R2, RZ, R2, RZ, 0x33, !PT ;  /* 0x00000002ff027212 */ /* 0x000fe200078e33ff */
[C---:B------:R-:W-:Y:S01]  /*4730*/  IMAD R4, R55.reuse, R4, R27 ;  /* 0x0000000437047224 */ /* 0x040fe200078e021b */
[C---:B------:R-:W-:Y:S01]  /*4740*/  ISETP.GT.U32.AND P6, PT, R55.reuse, R53, PT ;  /* 0x000000353700720c */ /* 0x040fe20003fc4070 */
[----:B------:R-:W2:Y:S01]  /*4750*/  LDL.LU R51, [R1+0x2718] ;  /* 0x0027180001337983 */ /* 0x000ea20000300800 */
[----:B------:R-:W-:-:S02]  /*4760*/  ISETP.GT.U32.AND P2, PT, R55, R26, PT ;  /* 0x0000001a3700720c */ /* 0x000fc40003f44070 */
[C---:B------:R-:W-:Y:S01]  /*4770*/  SEL R56, R2.reuse, R56, !P1 ;  /* 0x0000003802387207 */ /* 0x040fe20004800000 */
[----:B------:R-:W3:Y:S01]  /*4780*/  LDL.LU R27, [R1+0x64] ;  /* 0x00006400011b7983 */ /* 0x000ee20000300800 */
[----:B------:R-:W-:Y:S02]  /*4790*/  SEL R2, R2, R54, !P1 ;  /* 0x0000003602027207 */ /* 0x000fe40004800000 */
[----:B------:R-:W-:Y:S02]  /*47a0*/  ISETP.GE.AND P1, PT, R6, RZ, PT ;  /* 0x000000ff0600720c */ /* 0x000fe40003f26270 */
[----:B------:R-:W-:Y:S01]  /*47b0*/  ISETP.GT.U32.AND P0, PT, R55, R4, PT ;  /* 0x000000043700720c */ /* 0x000fe20003f04070 */
[--C-:B------:R-:W-:Y:S02]  /*47c0*/  @!P3 IMAD.IADD R28, R28, 0x1, -R55.reuse ;  /* 0x000000011c1cb824 */ /* 0x100fe400078e0a37 */
[--C-:B------:R-:W-:Y:S02]  /*47d0*/  @!P6 IMAD.IADD R53, R53, 0x1, -R55.reuse ;  /* 0x000000013535e824 */ /* 0x100fe400078e0a37 */
[----:B------:R-:W-:Y:S01]  /*47e0*/  @!P2 IMAD.IADD R26, R26, 0x1, -R55 ;  /* 0x000000011a1aa824 */ /* 0x000fe200078e0a37 */
[----:B------:R-:W-:Y:S01]  /*47f0*/  ISETP.GT.U32.AND P2, PT, R55, R28, PT ;  /* 0x0000001c3700720c */ /* 0x000fe20003f44070 */
[----:B------:R-:W-:-:S06]  /*4800*/  @!P4 IMAD.MOV R53, RZ, RZ, -R53 ;  /* 0x000000ffff35c224 */ /* 0x000fcc00078e0a35 */
[----:B------:R-:W-:Y:S02]  /*4810*/  @!P0 IMAD.IADD R4, R4, 0x1, -R55 ;  /* 0x0000000104048824 */ /* 0x000fe400078e0a37 */
[----:B----4-:R-:W-:Y:S01]  /*4820*/  IMAD.MOV.U32 R52, RZ, RZ, R5 ;  /* 0x000000ffff347224 */ /* 0x010fe200078e0005 */
[----:B------:R-:W-:-:S05]  /*4830*/  IABS R5, R8 ;  /* 0x0000000800057213 */ /* 0x000fca0000000000 */
[----:B------:R-:W-:-:S04]  /*4840*/  IMAD.HI.U32 R6, R0, R5, RZ ;  /* 0x0000000500067227 */ /* 0x000fc800078e00ff */
[----:B------:R-:W-:-:S04]  /*4850*/  IMAD.MOV R6, RZ, RZ, -R6 ;  /* 0x000000ffff067224 */ /* 0x000fc800078e0a06 */
[----:B------:R-:W-:-:S05]  /*4860*/  IMAD R6, R55, R6, R5 ;  /* 0x0000000637067224 */ /* 0x000fca00078e0205 */
[C---:B------:R-:W-:Y:S01]  /*4870*/  ISETP.GT.U32.AND P4, PT, R55.reuse, R6, PT ;  /* 0x000000063700720c */ /* 0x040fe20003f84070 */
[----:B------:R0:W-:Y:S01]  /*4880*/  STL [R1+0x404], R56 ;  /* 0x0004043801007387 */ /* 0x0001e20000100800 */
[----:B------:R-:W-:Y:S01]  /*4890*/  ISETP.GT.U32.AND P0, PT, R55, R4, PT ;  /* 0x000000043700720c */ /* 0x000fe20003f04070 */
[----:B------:R-:W-:Y:S02]  /*48a0*/  @!P5 IMAD.MOV R26, RZ, RZ, -R26 ;  /* 0x000000ffff1ad224 */ /* 0x000fe400078e0a1a */
[--C-:B------:R-:W-:Y:S01]  /*48b0*/  @!P2 IMAD.IADD R28, R28, 0x1, -R55.reuse ;  /* 0x000000011c1ca824 */ /* 0x100fe200078e0a37 */
[----:B------:R-:W-:Y:S01]  /*48c0*/  ISETP.GE.AND P6, PT, R7, RZ, PT ;  /* 0x000000ff0700720c */ /* 0x000fe20003fc6270 */
[----:B0-----:R-:W4:Y:S04]  /*48d0*/  LDL.LU R56, [R1+0x74] ;  /* 0x0000740001387983 */ /* 0x001f280000300800 */
[----:B------:R0:W-:Y:S02]  /*48e0*/  STL [R1+0x400], R2 ;  /* 0x0004000201007387 */ /* 0x0001e40000100800 */
[----:B------:R-:W-:-:S02]  /*48f0*/  @!P4 IMAD.IADD R6, R6, 0x1, -R55 ;  /* 0x000000010606c824 */ /* 0x000fc400078e0a37 */
[----:B------:R-:W4:Y:S01]  /*4900*/  LDL.LU R54, [R1+0x78] ;  /* 0x0000780001367983 */ /* 0x000f220000300800 */
[----:B------:R-:W-:-:S03]  /*4910*/  IABS R7, R10 ;  /* 0x0000000a00077213 */ /* 0x000fc60000000000 */
[----:B------:R-:W-:Y:S01]  /*4920*/  STL [R1+0x2f4], R53 ;  /* 0x0002f43501007387 */ /* 0x000fe20000100800 */
[----:B0-----:R-:W-:-:S03]  /*4930*/  IABS R2, R9 ;  /* 0x0000000900027213 */ /* 0x001fc60000000000 */
[----:B------:R0:W-:Y:S02]  /*4940*/  STL [R1+0x2fc], R26 ;  /* 0x0002fc1a01007387 */ /* 0x0001e40000100800 */
[----:B------:R-:W-:Y:S01]  /*4950*/  IMAD.HI.U32 R5, R0, R2, RZ ;  /* 0x0000000200057227 */ /* 0x000fe200078e00ff */
[----:B------:R-:W-:-:S03]  /*4960*/  ISETP.GE.AND P3, PT, R8, RZ, PT ;  /* 0x000000ff0800720c */ /* 0x000fc60003f66270 */
[----:B0-----:R-:W-:Y:S02]  /*4970*/  IMAD.MOV.U32 R26, RZ, RZ, R28 ;  /* 0x000000ffff1a7224 */ /* 0x001fe400078e001c */
[----:B------:R-:W-:-:S04]  /*4980*/  IMAD.HI.U32 R8, R0, R7, RZ ;  /* 0x0000000700087227 */ /* 0x000fc800078e00ff */
[----:B------:R-:W-:Y:S01]  /*4990*/  @!P1 IMAD.MOV R26, RZ, RZ, -R26 ;  /* 0x000000ffff1a9224 */ /* 0x000fe200078e0a1a */
[C---:B------:R-:W-:Y:S01]  /*49a0*/  ISETP.GT.U32.AND P1, PT, R55.reuse, R6, PT ;  /* 0x000000063700720c */ /* 0x040fe20003f24070 */
[----:B------:R-:W-:Y:S02]  /*49b0*/  IMAD.MOV R5, RZ, RZ, -R5 ;  /* 0x000000ffff057224 */ /* 0x000fe400078e0a05 */
[----:B------:R-:W-:Y:S01]  /*49c0*/  @!P0 IMAD.IADD R4, R4, 0x1, -R55 ;  /* 0x0000000104048824 */ /* 0x000fe200078e0a37 */
[----:B------:R0:W-:Y:S01]  /*49d0*/  STL [R1+0x300], R26 ;  /* 0x0003001a01007387 */ /* 0x0001e20000100800 */
[----:B------:R-:W-:Y:S02]  /*49e0*/  IMAD.MOV R8, RZ, RZ, -R8 ;  /* 0x000000ffff087224 */ /* 0x000fe400078e0a08 */
[C---:B------:R-:W-:Y:S02]  /*49f0*/  IMAD R2, R55.reuse, R5, R2 ;  /* 0x0000000537027224 */ /* 0x040fe400078e0202 */
[----:B------:R-:W-:-:S02]  /*4a00*/  IMAD R7, R55, R8, R7 ;  /* 0x0000000837077224 */ /* 0x000fc400078e0207 */
[----:B0-----:R-:W-:-:S04]  /*4a10*/  IMAD.MOV.U32 R26, RZ, RZ, R4 ;  /* 0x000000ffff1a7224 */ /* 0x001fc800078e0004 */
[----:B------:R-:W-:Y:S01]  /*4a20*/  @!P6 IMAD.MOV R26, RZ, RZ, -R26 ;  /* 0x000000ffff1ae224 */ /* 0x000fe200078e0a1a */
[C---:B------:R-:W-:Y:S01]  /*4a30*/  ISETP.GT.U32.AND P6, PT, R55.reuse, R2, PT ;  /* 0x000000023700720c */ /* 0x040fe20003fc4070 */
[----:B------:R-:W-:Y:S01]  /*4a40*/  @!P1 IMAD.IADD R6, R6, 0x1, -R55 ;  /* 0x0000000106069824 */ /* 0x000fe200078e0a37 */
[----:B------:R-:W-:Y:S02]  /*4a50*/  ISETP.GT.U32.AND P1, PT, R55, R7, PT ;  /* 0x000000073700720c */ /* 0x000fe40003f24070 */
[----:B------:R-:W-:Y:S02]  /*4a60*/  ISETP.GE.AND P5, PT, R9, RZ, PT ;  /* 0x000000ff0900720c */ /* 0x000fe40003fa6270 */
[----:B------:R-:W-:Y:S02]  /*4a70*/  IABS R9, R12 ;  /* 0x0000000c00097213 */ /* 0x000fe40000000000 */
[----:B------:R-:W-:-:S05]  /*4a80*/  ISETP.GE.AND P2, PT, R10, RZ, PT ;  /* 0x000000ff0a00720c */ /* 0x000fca0003f46270 */
[--C-:B------:R-:W-:Y:S01]  /*4a90*/  @!P6 IMAD.IADD R2, R2, 0x1, -R55.reuse ;  /* 0x000000010202e824 */ /* 0x100fe200078e0a37 */
[----:B------:R-:W-:Y:S01]  /*4aa0*/  ISETP.GE.AND P0, PT, R11, RZ, PT ;  /* 0x000000ff0b00720c */ /* 0x000fe20003f06270 */
[----:B------:R-:W-:Y:S01]  /*4ab0*/  @!P1 IMAD.IADD R7, R7, 0x1, -R55 ;  /* 0x0000000107079824 */ /* 0x000fe200078e0a37 */
[----:B------:R-:W-:Y:S01]  /*4ac0*/  IABS R10, R11 ;  /* 0x0000000b000a7213 */ /* 0x000fe20000000000 */
[----:B------:R-:W-:Y:S01]  /*4ad0*/  IMAD.HI.U32 R11, R0, R9, RZ ;  /* 0x00000009000b7227 */ /* 0x000fe200078e00ff */
[----:B------:R-:W-:Y:S02]  /*4ae0*/  ISETP.GT.U32.AND P1, PT, R55, R2, PT ;  /* 0x000000023700720c */ /* 0x000fe40003f24070 */
[----:B------:R-:W-:Y:S01]  /*4af0*/  ISETP.GE.AND P4, PT, R12, RZ, PT ;  /* 0x000000ff0c00720c */ /* 0x000fe20003f86270 */
[----:B------:R-:W-:Y:S02]  /*4b00*/  IMAD.MOV R11, RZ, RZ, -R11 ;  /* 0x000000ffff0b7224 */ /* 0x000fe400078e0a0b */
[----:B------:R-:W-:Y:S01]  /*4b10*/  IMAD.HI.U32 R12, R0, R10, RZ ;  /* 0x0000000a000c7227 */ /* 0x000fe200078e00ff */
[----:B------:R-:W-:-:S03]  /*4b20*/  IABS R5, R14 ;  /* 0x0000000e00057213 */ /* 0x000fc60000000000 */
[C---:B------:R-:W-:Y:S02]  /*4b30*/  IMAD R9, R55.reuse, R11, R9 ;  /* 0x0000000b37097224 */ /* 0x040fe400078e0209 */
[----:B------:R-:W-:Y:S02]  /*4b40*/  IMAD.MOV R12, RZ, RZ, -R12 ;  /* 0x000000ffff0c7224 */ /* 0x000fe400078e0a0c */
[----:B------:R-:W-:Y:S01]  /*4b50*/  @!P1 IMAD.IADD R2, R2, 0x1, -R55 ;  /* 0x0000000102029824 */ /* 0x000fe200078e0a37 */
[C---:B------:R-:W-:Y:S01]  /*4b60*/  ISETP.GT.U32.AND P1, PT, R55.reuse, R9, PT ;  /* 0x000000093700720c */ /* 0x040fe20003f24070 */
[----:B------:R-:W-:Y:S02]  /*4b70*/  IMAD R10, R55, R12, R10 ;  /* 0x0000000c370a7224 */ /* 0x000fe400078e020a */
[----:B------:R-:W-:-:S04]  /*4b80*/  IMAD.HI.U32 R12, R0, R5, RZ ;  /* 0x00000005000c7227 */ /* 0x000fc800078e00ff */
[----:B------:R-:W-:Y:S02]  /*4b90*/  IMAD.MOV.U32 R53, RZ, RZ, R52 ;  /* 0x000000ffff357224 */ /* 0x000fe400078e0034 */
[----:B------:R-:W-:Y:S02]  /*4ba0*/  IMAD.MOV.U32 R28, RZ, RZ, R6 ;  /* 0x000000ffff1c7224 */ /* 0x000fe400078e0006 */
[----:B------:R-:W-:Y:S02]  /*4bb0*/  IMAD.MOV.U32 R52, RZ, RZ, R58 ;  /* 0x000000ffff347224 */ /* 0x000fe400078e003a */
[----:B------:R-:W-:Y:S02]  /*4bc0*/  IMAD.MOV.U32 R58, RZ, RZ, R2 ;  /* 0x000000ffff3a7224 */ /* 0x000fe400078e0002 */
[----:B------:R-:W-:Y:S02]  /*4bd0*/  IMAD.MOV R12, RZ, RZ, -R12 ;  /* 0x000000ffff0c7224 */ /* 0x000fe400078e0a0c */
[----:B------:R-:W-:-:S02]  /*4be0*/  @!P3 IMAD.MOV R28, RZ, RZ, -R28 ;  /* 0x000000ffff1cb224 */ /* 0x000fc400078e0a1c */
[----:B------:R-:W-:Y:S02]  /*4bf0*/  @!P5 IMAD.MOV R58, RZ, RZ, -R58 ;  /* 0x000000ffff3ad224 */ /* 0x000fe400078e0a3a */
[----:B------:R-:W-:Y:S01]  /*4c00*/  IMAD R5, R55, R12, R5 ;  /* 0x0000000c37057224 */ /* 0x000fe200078e0205 */
[----:B------:R-:W-:Y:S01]  /*4c10*/  IABS R12, R16 ;  /* 0x00000010000c7213 */ /* 0x000fe20000000000 */
[----:B------:R-:W-:Y:S01]  /*4c20*/  STL [R1+0x304], R26 ;  /* 0x0003041a01007387 */ /* 0x000fe20000100800 */
[----:B------:R-:W-:Y:S01]  /*4c30*/  @!P1 IMAD.IADD R9, R9, 0x1, -R55 ;  /* 0x0000000109099824 */ /* 0x000fe200078e0a37 */
[----:B------:R-:W-:Y:S02]  /*4c40*/  IABS R8, R13 ;  /* 0x0000000d00087213 */ /* 0x000fe40000000000 */
[----:B------:R-:W-:Y:S01]  /*4c50*/  STL [R1+0x30c], R28 ;  /* 0x00030c1c01007387 */ /* 0x000fe20000100800 */
[----:B------:R-:W-:Y:S01]  /*4c60*/  ISETP.GE.AND P1, PT, R13, RZ, PT ;  /* 0x000000ff0d00720c */ /* 0x000fe20003f26270 */
[----:B------:R-:W-:-:S02]  /*4c70*/  IMAD.HI.U32 R2, R0, R12, RZ ;  /* 0x0000000c00027227 */ /* 0x000fc400078e00ff */
[----:B------:R0:W-:Y:S02]  /*4c80*/  STL [R1+0x310], R58 ;  /* 0x0003103a01007387 */ /* 0x0001e40000100800 */
[----:B------:R-:W-:Y:S02]  /*4c90*/  IMAD.MOV R2, RZ, RZ, -R2 ;  /* 0x000000ffff027224 */ /* 0x000fe400078e0a02 */
[----:B0-----:R-:W4:Y:S04]  /*4ca0*/  LDL.LU R58, [R1+0x2714] ;  /* 0x00271400013a7983 */ /* 0x001f280000300800 */
[----:B------:R-:W5:Y:S01]  /*4cb0*/  LDL.LU R13, [R1+0x24] ;  /* 0x00002400010d7983 */ /* 0x000f620000300800 */
[----:B------:R-:W-:-:S03]  /*4cc0*/  IMAD R2, R55, R2, R12 ;  /* 0x0000000237027224 */ /* 0x000fc600078e020c */
[----:B------:R-:W2:Y:S01]  /*4cd0*/  LDL.LU R12, [R1+0x70] ;  /* 0x00007000010c7983 */ /* 0x000ea20000300800 */
[C---:B------:R-:W-:Y:S01]  /*4ce0*/  ISETP.GT.U32.AND P6, PT, R55.reuse, R10, PT ;  /* 0x0000000a3700720c */ /* 0x040fe20003fc4070 */
[----:B------:R-:W-:Y:S01]  /*4cf0*/  IMAD.HI.U32 R26, R0, R8, RZ ;  /* 0x00000008001a7227 */ /* 0x000fe200078e00ff */
[----:B------:R-:W-:-:S03]  /*4d00*/  ISETP.GT.U32.AND P3, PT, R55, R7, PT ;  /* 0x000000073700720c */ /* 0x000fc60003f64070 */
[----:B------:R-:W-:Y:S01]  /*4d10*/  IMAD.MOV R26, RZ, RZ, -R26 ;  /* 0x000000ffff1a7224 */ /* 0x000fe200078e0a1a */
[----:B------:R-:W-:-:S03]  /*4d20*/  IABS R4, R15 ;  /* 0x0000000f00047213 */ /* 0x000fc60000000000 */
[----:B------:R-:W-:-:S04]  /*4d30*/  IMAD R8, R55, R26, R8 ;  /* 0x0000001a37087224 */ /* 0x000fc800078e0208 */
[----:B------:R-:W-:Y:S01]  /*4d40*/  @!P6 IMAD.IADD R10, R10, 0x1, -R55 ;  /* 0x000000010a0ae824 */ /* 0x000fe200078e0a37 */
[----:B------:R-:W-:Y:S01]  /*4d50*/  ISETP.GT.U32.AND P5, PT, R55, R8, PT ;  /* 0x000000083700720c */ /* 0x000fe20003fa4070 */
[----:B------:R-:W-:-:S03]  /*4d60*/  IMAD.HI.U32 R11, R0, R4, RZ ;  /* 0x00000004000b7227 */ /* 0x000fc600078e00ff */
[----:B------:R-:W-:Y:S01]  /*4d70*/  ISETP.GT.U32.AND P6, PT, R55, R10, PT ;  /* 0x0000000a3700720c */ /* 0x000fe20003fc4070 */
[----:B------:R-:W-:Y:S01]  /*4d80*/  @!P3 IMAD.IADD R7, R7, 0x1, -R55 ;  /* 0x000000010707b824 */ /* 0x000fe200078e0a37 */
[----:B------:R-:W-:Y:S01]  /*4d90*/  ISETP.GT.U32.AND P3, PT, R55, R5, PT ;  /* 0x000000053700720c */ /* 0x000fe20003f64070 */
[----:B------:R-:W-:Y:S01]  /*4da0*/  IMAD.MOV R11, RZ, RZ, -R11 ;  /* 0x000000ffff0b7224 */ /* 0x000fe200078e0a0b */
[----:B------:R-:W-:-:S03]  /*4db0*/  IABS R6, R18 ;  /* 0x0000001200067213 */ /* 0x000fc60000000000 */
[----:B------:R-:W-:Y:S02]  /*4dc0*/  IMAD R4, R55, R11, R4 ;  /* 0x0000000b37047224 */ /* 0x000fe400078e0204 */
[----:B------:R-:W-:Y:S01]  /*4dd0*/  @!P5 IMAD.IADD R8, R8, 0x1, -R55 ;  /* 0x000000010808d824 */ /* 0x000fe200078e0a37 */
[----:B------:R-:W-:-:S03]  /*4de0*/  IABS R11, R17 ;  /* 0x00000011000b7213 */ /* 0x000fc60000000000 */
[----:B------:R-:W-:Y:S01]  /*4df0*/  @!P6 IMAD.IADD R10, R10, 0x1, -R55 ;  /* 0x000000010a0ae824 */ /* 0x000fe200078e0a37 */
[C---:B------:R-:W-:Y:S01]  /*4e00*/  ISETP.GT.U32.AND P6, PT, R55.reuse, R4, PT ;  /* 0x000000043700720c */ /* 0x040fe20003fc4070 */
[----:B------:R-:W-:Y:S01]  /*4e10*/  IMAD.HI.U32 R26, R0, R6, RZ ;  /* 0x00000006001a7227 */ /* 0x000fe200078e00ff */
[----:B------:R-:W-:-:S03]  /*4e20*/  ISETP.GT.U32.AND P5, PT, R55, R9, PT ;  /* 0x000000093700720c */ /* 0x000fc60003fa4070 */
[----:B------:R-:W-:Y:S01]  /*4e30*/  @!P3 IMAD.IADD R5, R5, 0x1, -R55 ;  /* 0x000000010505b824 */ /* 0x000fe200078e0a37 */
[----:B------:R-:W-:Y:S01]  /*4e40*/  ISETP.GT.U32.AND P3, PT, R55, R8, PT ;  /* 0x000000083700720c */ /* 0x000fe20003f64070 */
[----:B------:R-:W-:-:S04]  /*4e50*/  IMAD.MOV R26, RZ, RZ, -R26 ;  /* 0x000000ffff1a7224 */ /* 0x000fc800078e0a1a */
[----:B------:R-:W-:Y:S02]  /*4e60*/  IMAD R6, R55, R26, R6 ;  /* 0x0000001a37067224 */ /* 0x000fe400078e0206 */
[----:B------:R-:W-:Y:S02]  /*4e70*/  @!P6 IMAD.IADD R4, R4, 0x1, -R55 ;  /* 0x000000010404e824 */ /* 0x000fe400078e0a37 */
[----:B------:R-:W-:Y:S02]  /*4e80*/  @!P2 IMAD.MOV R7, RZ, RZ, -R7 ;  /* 0x000000ffff07a224 */ /* 0x000fe400078e0a07 */
[--C-:B------:R-:W-:Y:S01]  /*4e90*/  @!P5 IMAD.IADD R9, R9, 0x1, -R55.reuse ;  /* 0x000000010909d824 */ /* 0x100fe200078e0a37 */
[C---:B------:R-:W-:Y:S01]  /*4ea0*/  ISETP.GT.U32.AND P2, PT, R55.reuse, R4, PT ;  /* 0x000000043700720c */ /* 0x040fe20003f44070 */
[----:B------:R-:W-:Y:S01]  /*4eb0*/  @!P3 IMAD.IADD R8, R8, 0x1, -R55 ;  /* 0x000000010808b824 */ /* 0x000fe200078e0a37 */
[----:B------:R-:W-:Y:S02]  /*4ec0*/  ISETP.GE.AND P3, PT, R14, RZ, PT ;  /* 0x000000ff0e00720c */ /* 0x000fe40003f66270 */
[----:B------:R-:W-:Y:S01]  /*4ed0*/  ISETP.GT.U32.AND P6, PT, R55, R5, PT ;  /* 0x000000053700720c */ /* 0x000fe20003fc4070 */
[----:B------:R-:W-:-:S08]  /*4ee0*/  @!P1 IMAD.MOV R8, RZ, RZ, -R8 ;  /* 0x000000ffff089224 */ /* 0x000fd000078e0a08 */
[----:B------:R-:W-:Y:S01]  /*4ef0*/  @!P2 IMAD.IADD R4, R4, 0x1, -R55 ;  /* 0x000000010404a824 */ /* 0x000fe200078e0a37 */
[----:B------:R-:W-:-:S03]  /*4f00*/  ISETP.GE.AND P2, PT, R15, RZ, PT ;  /* 0x000000ff0f00720c */ /* 0x000fc60003f46270 */
[----:B------:R-:W-:Y:S02]  /*4f10*/  @!P6 IMAD.IADD R5, R5, 0x1, -R55 ;  /* 0x000000010505e824 */ /* 0x000fe400078e0a37 */
[----:B---3--:R-:W-:Y:S02]  /*4f20*/  IMAD.MOV.U32 R28, RZ, RZ, R27 ;  /* 0x000000ffff1c7224 */ /* 0x008fe400078e001b */
[----:B------:R-:W-:-:S04]  /*4f30*/  IMAD.HI.U32 R27, R0, R11, RZ ;  /* 0x0000000b001b7227 */ /* 0x000fc800078e00ff */
[----:B------:R-:W-:-:S04]  /*4f40*/  IMAD.MOV R27, RZ, RZ, -R27 ;  /* 0x000000ffff1b7224 */ /* 0x000fc800078e0a1b */
[C---:B------:R-:W-:Y:S02]  /*4f50*/  IMAD R11, R55.reuse, R27, R11 ;  /* 0x0000001b370b7224 */ /* 0x040fe400078e020b */
[----:B------:R-:W3:Y:S03]  /*4f60*/  LDL.LU R27, [R1+0x60] ;  /* 0x00006000011b7983 */ /* 0x000ee60000300800 */
[----:B------:R-:W-:Y:S01]  /*4f70*/  ISETP.GT.U32.AND P5, PT, R55, R11, PT ;  /* 0x0000000b3700720c */ /* 0x000fe20003fa4070 */
[----:B------:R0:W-:-:S12]  /*4f80*/  STL [R1+0x314], R7 ;  /* 0x0003140701007387 */ /* 0x0001d80000100800 */
[----:B------:R-:W-:Y:S01]  /*4f90*/  @!P5 IMAD.IADD R11, R11, 0x1, -R55 ;  /* 0x000000010b0bd824 */ /* 0x000fe200078e0a37 */
[----:B------:R-:W-:Y:S02]  /*4fa0*/  ISETP.GE.AND P5, PT, R17, RZ, PT ;  /* 0x000000ff1100720c */ /* 0x000fe40003fa6270 */
[----:B0-----:R-:W-:Y:S01]  /*4fb0*/  IABS R7, R20 ;  /* 0x0000001400077213 */ /* 0x001fe20000000000 */
[----:B-----5:R-:W-:Y:S02]  /*4fc0*/  IMAD.MOV.U32 R26, RZ, RZ, R13 ;  /* 0x000000ffff1a7224 */ /* 0x020fe400078e000d */
[----:B------:R-:W-:Y:S02]  /*4fd0*/  IMAD.MOV.U32 R13, RZ, RZ, R59 ;  /* 0x000000ffff0d7224 */ /* 0x000fe400078e003b */
[----:B------:R-:W-:Y:S01]  /*4fe0*/  IMAD.MOV.U32 R59, RZ, RZ, R10 ;  /* 0x000000ffff3b7224 */ /* 0x000fe200078e000a */
[----:B------:R-:W-:Y:S01]  /*4ff0*/  IABS R10, R19 ;  /* 0x00000013000a7213 */ /* 0x000fe20000000000 */
[----:B------:R-:W-:-:S02]  /*5000*/  IMAD.MOV.U32 R14, RZ, RZ, R26 ;  /* 0x000000ffff0e7224 */ /* 0x000fc400078e001a */
[----:B------:R-:W-:Y:S01]  /*5010*/  @!P0 IMAD.MOV R59, RZ, RZ, -R59 ;  /* 0x000000ffff3b8224 */ /* 0x000fe200078e0a3b */
[----:B------:R-:W-:Y:S01]  /*5020*/  ISETP.GT.U32.AND P0, PT, R55, R2, PT ;  /* 0x000000023700720c */ /* 0x000fe20003f04070 */
[----:B--2---:R-:W-:Y:S02]  /*5030*/  IMAD.MOV.U32 R26, RZ, RZ, R12 ;  /* 0x000000ffff1a7224 */ /* 0x004fe400078e000c */
[----:B------:R-:W-:-:S04]  /*5040*/  IMAD.HI.U32 R12, R0, R10, RZ ;  /* 0x0000000a000c7227 */ /* 0x000fc800078e00ff */
[----:B------:R-:W-:Y:S01]  /*5050*/  IMAD.MOV R12, RZ, RZ, -R12 ;  /* 0x000000ffff0c7224 */ /* 0x000fe200078e0a0c */
[----:B------:R0:W-:Y:S03]  /*5060*/  STL [R1+0x31c], R59 ;  /* 0x00031c3b01007387 */ /* 0x0001e60000100800 */
[----:B------:R-:W-:Y:S02]  /*5070*/  IMAD R10, R55, R12, R10 ;  /* 0x0000000c370a7224 */ /* 0x000fe400078e020a */
[----:B------:R-:W-:Y:S02]  /*5080*/  IMAD.MOV.U32 R12, RZ, RZ, R9 ;  /* 0x000000ffff0c7224 */ /* 0x000fe400078e0009 */
[----:B------:R-:W-:Y:S01]  /*5090*/  @!P0 IMAD.IADD R2, R2, 0x1, -R55 ;  /* 0x0000000102028824 */ /* 0x000fe200078e0a37 */
[----:B------:R-:W-:Y:S01]  /*50a0*/  ISETP.GE.AND P0, PT, R16, RZ, PT ;  /* 0x000000ff1000720c */ /* 0x000fe20003f06270 */
[----:B------:R-:W-:Y:S01]  /*50b0*/  IMAD.MOV.U32 R16, RZ, RZ, R13 ;  /* 0x000000ffff107224 */ /* 0x000fe200078e000d */
[----:B0-----:R-:W2:Y:S01]  /*50c0*/  LDL.LU R59, [R1+0x2710] ;  /* 0x00271000013b7983 */ /* 0x001ea20000300800 */
[----:B------:R-:W-:-:S03]  /*50d0*/  @!P4 IMAD.MOV R12, RZ, RZ, -R12 ;  /* 0x000000ffff0cc224 */ /* 0x000fc600078e0a0c */
[----:B------:R-:W5:Y:S04]  /*50e0*/  LDL.LU R15, [R1+0x6c] ;  /* 0x00006c00010f7983 */ /* 0x000f680000300800 */
[----:B------:R-:W3:Y:S04]  /*50f0*/  LDL.LU R17, [R1+0x48] ;  /* 0x0000480001117983 */ /* 0x000ee80000300800 */
[----:B------:R-:W4:Y:S04]  /*5100*/  LDL.LU R9, [R1+0x38] ;  /* 0x0000380001097983 */ /* 0x000f280000300800 */
[----:B------:R0:W-:Y:S01]  /*5110*/  STL [R1+0x324], R8 ;  /* 0x0003240801007387 */ /* 0x0001e20000100800 */
[----:B------:R-:W-:-:S03]  /*5120*/  IMAD.HI.U32 R13, R0, R7, RZ ;  /* 0x00000007000d7227 */ /* 0x000fc600078e00ff */
[----:B------:R1:W-:Y:S01]  /*5130*/  STL [R1+0x320], R12 ;  /* 0x0003200c01007387 */ /* 0x0003e20000100800 */
[----:B0-----:R-:W-:Y:S02]  /*5140*/  IMAD.MOV.U32 R8, RZ, RZ, R16 ;  /* 0x000000ffff087224 */ /* 0x001fe400078e0010 */
[----:B------:R-:W-:Y:S02]  /*5150*/  IMAD.MOV.U32 R16, RZ, RZ, R60 ;  /* 0x000000ffff107224 */ /* 0x000fe400078e003c */
[----:B------:R-:W-:Y:S02]  /*5160*/  IMAD.MOV.U32 R60, RZ, RZ, R5 ;  /* 0x000000ffff3c7224 */ /* 0x000fe400078e0005 */
[----:B-1----:R-:W-:Y:S02]  /*5170*/  IMAD.MOV.U32 R12, RZ, RZ, R57 ;  /* 0x000000ffff0c7224 */ /* 0x002fe400078e0039 */
[----:B------:R-:W-:Y:S02]  /*5180*/  IMAD.MOV.U32 R57, RZ, RZ, R61 ;  /* 0x000000ffff397224 */ /* 0x000fe400078e003d */
[----:B------:R-:W-:-:S02]  /*5190*/  IMAD.MOV.U32 R61, RZ, RZ, R4 ;  /* 0x000000ffff3d7224 */ /* 0x000fc400078e0004 */
[----:B------:R-:W-:Y:S01]  /*51a0*/  @!P3 IMAD.MOV R60, RZ, RZ, -R60 ;  /* 0x000000ffff3cb224 */ /* 0x000fe200078e0a3c */
[----:B------:R-:W2:Y:S01]  /*51b0*/  LDL.LU R4, [R1+0x5c] ;  /* 0x00005c0001047983 */ /* 0x000ea20000300800 */
[----:B------:R-:W-:Y:S02]  /*51c0*/  IMAD.MOV R13, RZ, RZ, -R13 ;  /* 0x000000ffff0d7224 */ /* 0x000fe400078e0a0d */
[----:B------:R-:W-:Y:S01]  /*51d0*/  @!P2 IMAD.MOV R61, RZ, RZ, -R61 ;  /* 0x000000ffff3da224 */ /* 0x000fe200078e0a3d */
[----:B------:R0:W-:Y:S01]  /*51e0*/  STL [R1+0x328], R60 ;  /* 0x0003283c01007387 */ /* 0x0001e20000100800 */
[C---:B------:R-:W-:Y:S01]  /*51f0*/  IMAD R7, R55.reuse, R13, R7 ;  /* 0x0000000d37077224 */ /* 0x040fe200078e0207 */
[----:B------:R-:W-:Y:S02]  /*5200*/  ISETP.GE.AND P2, PT, R18, RZ, PT ;  /* 0x000000ff1200720c */ /* 0x000fe40003f46270 */
[----:B0-----:R-:W5:Y:S04]  /*5210*/  LDL.LU R60, [R1+0x270c] ;  /* 0x00270c00013c7983 */ /* 0x001f680000300800 */
[----:B------:R-:W3:Y:S04]  /*5220*/  LDL.LU R13, [R1+0x20] ;  /* 0x00002000010d7983 */ /* 0x000ee80000300800 */
[----:B------:R0:W-:Y:S04]  /*5230*/  STL [R1+0x32c], R61 ;  /* 0x00032c3d01007387 */ /* 0x0001e80000100800 */
[----:B0-----:R-:W5:Y:S04]  /*5240*/  LDL.LU R61, [R1+0x2708] ;  /* 0x00270800013d7983 */ /* 0x001f680000300800 */
[----:B------:R-:W2:Y:S01]  /*5250*/  LDL R18, [R1+0x44] ;  /* 0x0000440001127983 */ /* 0x000ea20000100800 */
[----:B------:R-:W-:-:S02]  /*5260*/  ISETP.GT.U32.AND P4, PT, R55, R2, PT ;  /* 0x000000023700720c */ /* 0x000fc40003f84070 */
[C---:B------:R-:W-:Y:S02]  /*5270*/  ISETP.GT.U32.AND P1, PT, R55.reuse, R11, PT ;  /* 0x0000000b3700720c */ /* 0x040fe40003f24070 */
[C---:B------:R-:W-:Y:S02]  /*5280*/  ISETP.GT.U32.AND P6, PT, R55.reuse, R6, PT ;  /* 0x000000063700720c */ /* 0x040fe40003fc4070 */
[----:B------:R-:W-:Y:S02]  /*5290*/  ISETP.GT.U32.AND P3, PT, R55, R10, PT ;  /* 0x0000000a3700720c */ /* 0x000fe40003f64070 */
[----:B------:R-:W-:-:S05]  /*52a0*/  IABS R5, R21 ;  /* 0x0000001500057213 */ /* 0x000fca0000000000 */
[--C-:B------:R-:W-:Y:S01]  /*52b0*/  @!P4 IMAD.IADD R2, R2, 0x1, -R55.reuse ;  /* 0x000000010202c824 */ /* 0x100fe200078e0a37 */
[----:B------:R-:W-:Y:S01]  /*52c0*/  ISETP.GT.U32.AND P4, PT, R55, R7, PT ;  /* 0x000000073700720c */ /* 0x000fe20003f84070 */
[--C-:B------:R-:W-:Y:S01]  /*52d0*/  @!P1 IMAD.IADD R11, R11, 0x1, -R55.reuse ;  /* 0x000000010b0b9824 */ /* 0x100fe200078e0a37 */
[----:B------:R-:W-:Y:S01]  /*52e0*/  ISETP.GE.AND P1, PT, R19, RZ, PT ;  /* 0x000000ff1300720c */ /* 0x000fe20003f26270 */
[--C-:B------:R-:W-:Y:S02]  /*52f0*/  @!P6 IMAD.IADD R6, R6, 0x1, -R55.reuse ;  /* 0x000000010606e824 */ /* 0x100fe400078e0a37 */
[----:B------:R-:W-:-:S03]  /*5300*/  @!P3 IMAD.IADD R10, R10, 0x1, -R55 ;  /* 0x000000010a0ab824 */ /* 0x000fc600078e0a37 */
[----:B------:R-:W-:Y:S01]  /*5310*/  ISETP.GT.U32.AND P6, PT, R55, R6, PT ;  /* 0x000000063700720c */ /* 0x000fe20003fc4070 */
[----:B------:R-:W-:-:S04]  /*5320*/  @!P5 IMAD.MOV R11, RZ, RZ, -R11 ;  /* 0x000000ffff0bd224 */ /* 0x000fc800078e0a0b */
[----:B------:R-:W-:Y:S01]  /*5330*/  @!P4 IMAD.IADD R7, R7, 0x1, -R55 ;  /* 0x000000010707c824 */ /* 0x000fe200078e0a37 */
[----:B------:R-:W-:Y:S01]  /*5340*/  ISETP.GT.U32.AND P4, PT, R55, R10, PT ;  /* 0x0000000a3700720c */ /* 0x000fe20003f84070 */
[----:B------:R-:W-:-:S03]  /*5350*/  @!P0 IMAD.MOV R2, RZ, RZ, -R2 ;  /* 0x000000ffff028224 */ /* 0x000fc600078e0a02 */
[----:B------:R-:W-:-:S03]  /*5360*/  ISETP.GT.U32.AND P0, PT, R55, R7, PT ;  /* 0x000000073700720c */ /* 0x000fc60003f04070 */
[--C-:B------:R-:W-:Y:S01]  /*5370*/  @!P6 IMAD.IADD R6, R6, 0x1, -R55.reuse ;  /* 0x000000010606e824 */ /* 0x100fe200078e0a37 */
[----:B------:R-:W-:Y:S01]  /*5380*/  ISETP.GE.AND P6, PT, R20, RZ, PT ;  /* 0x000000ff1400720c */ /* 0x000fe20003fc6270 */
[----:B------:R-:W-:Y:S01]  /*5390*/  IMAD.MOV.U32 R20, RZ, RZ, R8 ;  /* 0x000000ffff147224 */ /* 0x000fe200078e0008 */
[----:B------:R-:W-:Y:S01]  /*53a0*/  IABS R8, R22 ;  /* 0x0000001600087213 */ /* 0x000fe20000000000 */
[----:B------:R-:W-:Y:S01]  /*53b0*/  @!P2 IMAD.MOV R6, RZ, RZ, -R6 ;  /* 0x000000ffff06a224 */ /* 0x000fe200078e0a06 */
[----:B------:R0:W-:Y:S01]  /*53c0*/  STL [R1+0x318], R2 ;  /* 0x0003180201007387 */ /* 0x0001e20000100800 */
[----:B------:R-:W-:Y:S01]  /*53d0*/  @!P4 IMAD.IADD R10, R10, 0x1, -R55 ;  /* 0x000000010a0ac824 */ /* 0x000fe200078e0a37 */
[----:B------:R-:W-:Y:S02]  /*53e0*/  ISETP.GE.AND P3, PT, R21, RZ, PT ;  /* 0x000000ff1500720c */ /* 0x000fe40003f66270 */
[----:B------:R-:W-:Y:S04]  /*53f0*/  STL [R1+0x308], R11 ;  /* 0x0003080b01007387 */ /* 0x000fe80000100800 */
[----:B------:R1:W-:Y:S01]  /*5400*/  STL [R1+0x2f8], R6 ;  /* 0x0002f80601007387 */ /* 0x0003e20000100800 */
[----:B0-----:R-:W-:Y:S01]  /*5410*/  IMAD.HI.U32 R2, R0, R8, RZ ;  /* 0x0000000800027227 */ /* 0x001fe200078e00ff */
[----:B------:R-:W-:-:S03]  /*5420*/  ISETP.GE.AND P4, PT, R23, RZ, PT ;  /* 0x000000ff1700720c */ /* 0x000fc60003f86270 */
[----:B------:R-:W-:Y:S02]  /*5430*/  IMAD.MOV R2, RZ, RZ, -R2 ;  /* 0x000000ffff027224 */ /* 0x000fe400078e0a02 */
[----:B-1----:R-:W-:Y:S02]  /*5440*/  IMAD.MOV.U32 R6, RZ, RZ, R10 ;  /* 0x000000ffff067224 */ /* 0x002fe400078e000a */
[----:B------:R-:W-:Y:S02]  /*5450*/  @!P0 IMAD.IADD R7, R7, 0x1, -R55 ;  /* 0x0000000107078824 */ /* 0x000fe400078e0a37 */
[----:B------:R-:W-:Y:S01]  /*5460*/  @!P1 IMAD.MOV R6, RZ, RZ, -R6 ;  /* 0x000000ffff069224 */ /* 0x000fe200078e0a06 */
[----:B------:R-:W-:Y:S01]  /*5470*/  ISETP.GE.AND P2, PT, R22, RZ, PT ;  /* 0x000000ff1600720c */ /* 0x000fe20003f46270 */
[----:B------:R-:W-:Y:S01]  /*5480*/  IMAD R8, R55, R2, R8 ;  /* 0x0000000237087224 */ /* 0x000fe200078e0208 */
[----:B------:R-:W-:Y:S02]  /*5490*/  IABS R10, R24 ;  /* 0x00000018000a7213 */ /* 0x000fe40000000000 */
[----:B------:R-:W-:Y:S01]  /*54a0*/  IABS R11, R25 ;  /* 0x00000019000b7213 */ /* 0x000fe20000000000 */
[----:B------:R0:W-:Y:S01]  /*54b0*/  STL [R1+0x2f0], R6 ;  /* 0x0002f00601007387 */ /* 0x0001e20000100800 */
[----:B------:R-:W-:-:S02]  /*54c0*/  ISETP.GE.AND P0, PT, R24, RZ, PT ;  /* 0x000000ff1800720c */ /* 0x000fc40003f06270 */
[----:B------:R-:W-:Y:S02]  /*54d0*/  IABS R2, R32 ;  /* 0x0000002000027213 */ /* 0x000fe40000000000 */
[----:B0-----:R-:W-:Y:S01]  /*54e0*/  IABS R6, R30 ;  /* 0x0000001e00067213 */ /* 0x001fe20000000000 */
[----:B----4-:R-:W-:Y:S01]  /*54f0*/  IMAD.MOV.U32 R21, RZ, RZ, R9 ;  /* 0x000000ffff157224 */ /* 0x010fe200078e0009 */
[----:B------:R-:W-:Y:S01]  /*5500*/  IABS R9, R23 ;  /* 0x0000001700097213 */ /* 0x000fe20000000000 */
[----:B------:R-:W-:Y:S02]  /*5510*/  IMAD.MOV.U32 R23, RZ, RZ, R7 ;  /* 0x000000ffff177224 */ /* 0x000fe400078e0007 */
[----:B------:R-:W-:Y:S02]  /*5520*/  IMAD.MOV.U32 R22, RZ, RZ, R21 ;  /* 0x000000ffff167224 */ /* 0x000fe400078e0015 */
[----:B------:R-:W-:Y:S02]  /*5530*/  IMAD.MOV.U32 R21, RZ, RZ, R20 ;  /* 0x000000ffff157224 */ /* 0x000fe400078e0014 */
[----:B------:R-:W-:Y:S01]  /*5540*/  @!P6 IMAD.MOV R23, RZ, RZ, -R23 ;  /* 0x000000ffff17e224 */ /* 0x000fe200078e0a17 */
[----:B------:R-:W-:Y:S01]  /*5550*/  ISETP.GT.U32.AND P6, PT, R55, R8, PT ;  /* 0x000000083700720c */ /* 0x000fe20003fc4070 */
[----:B--2---:R-:W-:-:S02]  /*5560*/  IMAD.MOV.U32 R19, RZ, RZ, R18 ;  /* 0x000000ffff137224 */ /* 0x004fc400078e0012 */
[----:B------:R-:W-:Y:S02]  /*5570*/  IMAD.MOV.U32 R18, RZ, RZ, R4 ;  /* 0x000000ffff127224 */ /* 0x000fe400078e0004 */
[----:B------:R-:W-:-:S04]  /*5580*/  IMAD.HI.U32 R4, R0, R5, RZ ;  /* 0x0000000500047227 */ /* 0x000fc800078e00ff */
[----:B------:R-:W-:-:S04]  /*5590*/  IMAD.MOV R4, RZ, RZ, -R4 ;  /* 0x000000ffff047224 */ /* 0x000fc800078e0a04 */
[----:B------:R-:W-:-:S05]  /*55a0*/  IMAD R4, R55, R4, R5 ;  /* 0x0000000437047224 */ /* 0x000fca00078e0205 */
[----:B------:R-:W-:Y:S01]  /*55b0*/  ISETP.GT.U32.AND P5, PT, R55, R4, PT ;  /* 0x000000043700720c */ /* 0x000fe20003fa4070 */
[----:B------:R-:W-:-:S12]  /*55c0*/  IMAD.HI.U32 R5, R0, R9, RZ ;  /* 0x0000000900057227 */ /* 0x000fd800078e00ff */
[----:B------:R-:W-:-:S05]  /*55d0*/  @!P5 IMAD.IADD R4, R4, 0x1, -R55 ;  /* 0x000000010404d824 */ /* 0x000fca00078e0a37 */
[C---:B------:R-:W-:Y:S01]  /*55e0*/  ISETP.GT.U32.AND P1, PT, R55.reuse, R4, PT ;  /* 0x000000043700720c */ /* 0x040fe20003f24070 */
[----:B------:R-:W-:Y:S02]  /*55f0*/  IMAD.MOV R5, RZ, RZ, -R5 ;  /* 0x000000ffff057224 */ /* 0x000fe400078e0a05 */
[----:B------:R-:W-:Y:S02]  /*5600*/  IMAD.MOV.U32 R20, RZ, RZ, R19 ;  /* 0x000000ffff147224 */ /* 0x000fe400078e0013 */
[----:B---3--:R-:W-:Y:S02]  /*5610*/  IMAD.MOV.U32 R19, RZ, RZ, R13 ;  /* 0x000000ffff137224 */ /* 0x008fe400078e000d */
[----:B------:R-:W-:Y:S02]  /*5620*/  IMAD.MOV.U32 R13, RZ, RZ, R12 ;  /* 0x000000ffff0d7224 */ /* 0x000fe400078e000c */
[----:B------:R-:W-:Y:S02]  /*5630*/  IMAD R9, R55, R5, R9 ;  /* 0x0000000537097224 */ /* 0x000fe400078e0209 */
[----:B------:R-:W-:-:S04]  /*5640*/  IMAD.HI.U32 R12, R0, R10, RZ ;  /* 0x0000000a000c7227 */ /* 0x000fc800078e00ff */
[----:B------:R-:W-:Y:S02]  /*5650*/  IMAD.MOV R12, RZ, RZ, -R12 ;  /* 0x000000ffff0c7224 */ /* 0x000fe400078e0a0c */
[--C-:B------:R-:W-:Y:S01]  /*5660*/  @!P1 IMAD.IADD R4, R4, 0x1, -R55.reuse ;  /* 0x0000000104049824 */ /* 0x100fe200078e0a37 */
[C---:B------:R-:W-:Y:S01]  /*5670*/  ISETP.GT.U32.AND P1, PT, R55.reuse, R9, PT ;  /* 0x000000093700720c */ /* 0x040fe20003f24070 */
[----:B------:R-:W-:Y:S02]  /*5680*/  IMAD R10, R55, R12, R10 ;  /* 0x0000000c370a7224 */ /* 0x000fe400078e020a */
[----:B------:R-:W-:-:S03]  /*5690*/  @!P6 IMAD.IADD R8, R8, 0x1, -R55 ;  /* 0x000000010808e824 */ /* 0x000fc600078e0a37 */
[----:B------:R-:W-:Y:S01]  /*56a0*/  ISETP.GT.U32.AND P6, PT, R55, R10, PT ;  /* 0x0000000a3700720c */ /* 0x000fe20003fc4070 */
[----:B------:R-:W-:-:S06]  /*56b0*/  IMAD.HI.U32 R7, R0, R11, RZ ;  /* 0x0000000b00077227 */ /* 0x000fcc00078e00ff */
[----:B------:R-:W-:Y:S01]  /*56c0*/  @!P1 IMAD.IADD R9, R9, 0x1, -R55 ;  /* 0x0000000109099824 */ /* 0x000fe200078e0a37 */
[----:B------:R-:W-:Y:S01]  /*56d0*/  ISETP.GT.U32.AND P1, PT, R55, R8, PT ;  /* 0x000000083700720c */ /* 0x000fe20003f24070 */
[----:B------:R0:W-:Y:S01]  /*56e0*/  STL [R1+0x2ec], R23 ;  /* 0x0002ec1701007387 */ /* 0x0001e20000100800 */
[----:B------:R-:W-:Y:S01]  /*56f0*/  IABS R5, R31 ;  /* 0x0000001f00057213 */ /* 0x000fe20000000000 */
[----:B------:R-:W-:Y:S02]  /*5700*/  IMAD.MOV.U32 R24, RZ, RZ, R13 ;  /* 0x000000ffff187224 */ /* 0x000fe400078e000d */
[----:B------:R-:W-:Y:S02]  /*5710*/  @!P6 IMAD.IADD R10, R10, 0x1, -R55 ;  /* 0x000000010a0ae824 */ /* 0x000fe400078e0a37 */
[----:B------:R-:W-:Y:S02]  /*5720*/  IMAD.MOV R7, RZ, RZ, -R7 ;  /* 0x000000ffff077224 */ /* 0x000fe400078e0a07 */
[----:B0-----:R-:W-:-:S02]  /*5730*/  IMAD.MOV.U32 R23, RZ, RZ, R14 ;  /* 0x000000ffff177224 */ /* 0x001fc400078e000e */
[----:B------:R-:W-:Y:S02]  /*5740*/  IMAD.MOV.U32 R14, RZ, RZ, R4 ;  /* 0x000000ffff0e7224 */ /* 0x000fe400078e0004 */
[----:B------:R-:W-:Y:S01]  /*5750*/  IMAD.HI.U32 R13, R0, R6, RZ ;  /* 0x00000006000d7227 */ /* 0x000fe200078e00ff */
[----:B------:R-:W-:-:S03]  /*5760*/  ISETP.GT.U32.AND P6, PT, R55, R10, PT ;  /* 0x0000000a3700720c */ /* 0x000fc60003fc4070 */
[----:B------:R-:W-:Y:S01]  /*5770*/  @!P3 IMAD.MOV R14, RZ, RZ, -R14 ;  /* 0x000000ffff0eb224 */ /* 0x000fe200078e0a0e */
[C---:B------:R-:W-:Y:S01]  /*5780*/  ISETP.GT.U32.AND P3, PT, R55.reuse, R9, PT ;  /* 0x000000093700720c */ /* 0x040fe20003f64070 */
[----:B------:R-:W-:Y:S02]  /*5790*/  IMAD R7, R55, R7, R11 ;  /* 0x0000000737077224 */ /* 0x000fe400078e020b */
[----:B------:R-:W-:Y:S01]  /*57a0*/  IMAD.HI.U32 R12, R0, R5, RZ ;  /* 0x00000005000c7227 */ /* 0x000fe200078e00ff */
[----:B------:R-:W-:-:S03]  /*57b0*/  ISETP.GE.AND P5, PT, R25, RZ, PT ;  /* 0x000000ff1900720c */ /* 0x000fc60003fa6270 */
[----:B------:R-:W-:-:S04]  /*57c0*/  IMAD.HI.U32 R11, R0, R2, RZ ;  /* 0x00000002000b7227 */ /* 0x000fc800078e00ff */
[----:B------:R-:W-:Y:S02]  /*57d0*/  IMAD.MOV R13, RZ, RZ, -R13 ;  /* 0x000000ffff0d7224 */ /* 0x000fe400078e0a0d */
[----:B------:R-:W-:Y:S02]  /*57e0*/  @!P1 IMAD.IADD R8, R8, 0x1, -R55 ;  /* 0x0000000108089824 */ /* 0x000fe400078e0a37 */
[----:B------:R-:W-:Y:S01]  /*57f0*/  IMAD.MOV R12, RZ, RZ, -R12 ;  /* 0x000000ffff0c7224 */ /* 0x000fe200078e0a0c */
[C---:B------:R-:W-:Y:S01]  /*5800*/  ISETP.GT.U32.AND P1, PT, R55.reuse, R7, PT ;  /* 0x000000073700720c */ /* 0x040fe20003f24070 */
[----:B------:R-:W-:Y:S02]  /*5810*/  IMAD.MOV R11, RZ, RZ, -R11 ;  /* 0x000000ffff0b7224 */ /* 0x000fe400078e0a0b */
[----:B------:R-:W-:Y:S02]  /*5820*/  IMAD R6, R55, R13, R6 ;  /* 0x0000000d37067224 */ /* 0x000fe400078e0206 */
[----:B------:R-:W-:-:S02]  /*5830*/  IMAD.MOV.U32 R25, RZ, RZ, R8 ;  /* 0x000000ffff197224 */ /* 0x000fc400078e0008 */
[C---:B------:R-:W-:Y:S01]  /*5840*/  IMAD R5, R55.reuse, R12, R5 ;  /* 0x0000000c37057224 */ /* 0x040fe200078e0205 */
[----:B------:R-:W-:Y:S01]  /*5850*/  IABS R12, R33 ;  /* 0x00000021000c7213 */ /* 0x000fe20000000000 */
[C---:B------:R-:W-:Y:S02]  /*5860*/  IMAD R2, R55.reuse, R11, R2 ;  /* 0x0000000b37027224 */ /* 0x040fe400078e0202 */
[----:B------:R-:W-:Y:S01]  /*5870*/  @!P2 IMAD.MOV R25, RZ, RZ, -R25 ;  /* 0x000000ffff19a224 */ /* 0x000fe200078e0a19 */
[----:B------:R-:W-:Y:S01]  /*5880*/  ISETP.GT.U32.AND P2, PT, R55, R6, PT ;  /* 0x000000063700720c */ /* 0x000fe20003f44070 */
[--C-:B------:R-:W-:Y:S01]  /*5890*/  @!P3 IMAD.IADD R9, R9, 0x1, -R55.reuse ;  /* 0x000000010909b824 */ /* 0x100fe200078e0a37 */
[C---:B------:R-:W-:Y:S01]  /*58a0*/  ISETP.GT.U32.AND P3, PT, R55.reuse, R5, PT ;  /* 0x000000053700720c */ /* 0x040fe20003f64070 */
[----:B------:R-:W-:Y:S01]  /*58b0*/  @!P6 IMAD.IADD R10, R10, 0x1, -R55 ;  /* 0x000000010a0ae824 */ /* 0x000fe200078e0a37 */
[----:B------:R-:W-:Y:S01]  /*58c0*/  ISETP.GT.U32.AND P6, PT, R55, R2, PT ;  /* 0x000000023700720c */ /* 0x000fe20003fc4070 */
[----:B------:R-:W-:-:S04]  /*58d0*/  IMAD.HI.U32 R8, R0, R12, RZ ;  /* 0x0000000c00087227 */ /* 0x000fc800078e00ff */
[----:B------:R-:W-:Y:S02]  /*58e0*/  IMAD.MOV R8, RZ, RZ, -R8 ;  /* 0x000000ffff087224 */ /* 0x000fe400078e0a08 */
[--C-:B------:R-:W-:Y:S02]  /*58f0*/  @!P1 IMAD.IADD R7, R7, 0x1, -R55.reuse ;  /* 0x0000000107079824 */ /* 0x100fe400078e0a37 */
[C---:B------:R-:W-:Y:S01]  /*5900*/  IMAD R8, R55.reuse, R8, R12 ;  /* 0x0000000837087224 */ /* 0x040fe200078e020c */
[----:B------:R-:W-:Y:S01]  /*5910*/  IABS R11, R34 ;  /* 0x00000022000b7213 */ /* 0x000fe20000000000 */
[--C-:B------:R-:W-:Y:S01]  /*5920*/  @!P2 IMAD.IADD R6, R6, 0x1, -R55.reuse ;  /* 0x000000010606a824 */ /* 0x100fe200078e0a37 */
[----:B------:R-:W-:Y:S01]  /*5930*/  ISETP.GT.U32.AND P2, PT, R55, R7, PT ;  /* 0x000000073700720c */ /* 0x000fe20003f44070 */
[----:B------:R-:W-:Y:S01]  /*5940*/  IMAD.MOV.U32 R12, RZ, RZ, R10 ;  /* 0x000000ffff0c7224 */ /* 0x000fe200078e000a */
[----:B------:R0:W-:Y:S01]  /*5950*/  STL [R1+0x2e8], R14 ;  /* 0x0002e80e01007387 */ /* 0x0001e20000100800 */
[--C-:B------:R-:W-:Y:S01]  /*5960*/  @!P3 IMAD.IADD R5, R5, 0x1, -R55.reuse ;  /* 0x000000010505b824 */ /* 0x100fe200078e0a37 */
[C---:B------:R-:W-:Y:S01]  /*5970*/  ISETP.GT.U32.AND P3, PT, R55.reuse, R6, PT ;  /* 0x000000063700720c */ /* 0x040fe20003f64070 */
[----:B------:R-:W-:Y:S01]  /*5980*/  @!P6 IMAD.IADD R2, R2, 0x1, -R55 ;  /* 0x000000010202e824 */ /* 0x000fe200078e0a37 */
[----:B------:R1:W-:Y:S01]  /*5990*/  STL [R1+0x2e4], R25 ;  /* 0x0002e41901007387 */ /* 0x0003e20000100800 */
[----:B------:R-:W-:Y:S01]  /*59a0*/  @!P0 IMAD.MOV R12, RZ, RZ, -R12 ;  /* 0x000000ffff0c8224 */ /* 0x000fe200078e0a0c */
[----:B------:R-:W-:Y:S01]  /*59b0*/  ISETP.GT.U32.AND P0, PT, R55, R8, PT ;  /* 0x000000083700720c */ /* 0x000fe20003f04070 */
[----:B0-----:R-:W-:-:S04]  /*59c0*/  IMAD.HI.U32 R14, R0, R11, RZ ;  /* 0x0000000b000e7227 */ /* 0x001fc800078e00ff */
[----:B-1----:R-:W-:Y:S01]  /*59d0*/  IMAD.MOV.U32 R25, RZ, RZ, R9 ;  /* 0x000000ffff197224 */ /* 0x002fe200078e0009 */
[----:B------:R-:W-:Y:S01]  /*59e0*/  IABS R4, R35 ;  /* 0x0000002300047213 */ /* 0x000fe20000000000 */
[----:B------:R-:W-:Y:S02]  /*59f0*/  IMAD.MOV R14, RZ, RZ, -R14 ;  /* 0x000000ffff0e7224 */ /* 0x000fe400078e0a0e */
[----:B------:R-:W-:Y:S01]  /*5a00*/  @!P4 IMAD.MOV R25, RZ, RZ, -R25 ;  /* 0x000000ffff19c224 */ /* 0x000fe200078e0a19 */
[C---:B------:R-:W-:Y:S02]  /*5a10*/  ISETP.GT.U32.AND P4, PT, R55.reuse, R2, PT ;  /* 0x000000023700720c */ /* 0x040fe40003f84070 */
[C---:B------:R-:W-:Y:S01]  /*5a20*/  ISETP.GT.U32.AND P6, PT, R55.reuse, R5, PT ;  /* 0x000000053700720c */ /* 0x040fe20003fc4070 */
[----:B------:R-:W-:Y:S01]  /*5a30*/  IMAD R11, R55, R14, R11 ;  /* 0x0000000e370b7224 */ /* 0x000fe200078e020b */
[----:B------:R-:W-:Y:S01]  /*5a40*/  IABS R10, R36 ;  /* 0x00000024000a7213 */ /* 0x000fe20000000000 */
[----:B------:R-:W-:-:S02]  /*5a50*/  @!P2 IMAD.IADD R7, R7, 0x1, -R55 ;  /* 0x000000010707a824 */ /* 0x000fc400078e0a37 */
[----:B------:R-:W-:Y:S01]  /*5a60*/  IMAD.HI.U32 R13, R0, R4, RZ ;  /* 0x00000004000d7227 */ /* 0x000fe200078e00ff */
[----:B------:R0:W-:Y:S01]  /*5a70*/  STL [R1+0x2e0], R25 ;  /* 0x0002e01901007387 */ /* 0x0001e20000100800 */
[----:B------:R-:W-:Y:S02]  /*5a80*/  IABS R9, R37 ;  /* 0x0000002500097213 */ /* 0x000fe40000000000 */
[--C-:B------:R-:W-:Y:S01]  /*5a90*/  @!P3 IMAD.IADD R6, R6, 0x1, -R55.reuse ;  /* 0x000000010606b824 */ /* 0x100fe200078e0a37 */
[----:B------:R1:W-:Y:S01]  /*5aa0*/  STL [R1+0x2d8], R12 ;  /* 0x0002d80c01007387 */ /* 0x0003e20000100800 */
[----:B------:R-:W-:Y:S01]  /*5ab0*/  @!P0 IMAD.IADD R8, R8, 0x1, -R55 ;  /* 0x0000000108088824 */ /* 0x000fe200078e0a37 */
[----:B------:R-:W-:Y:S01]  /*5ac0*/  ISETP.GT.U32.AND P2, PT, R55, R11, PT ;  /* 0x0000000b3700720c */ /* 0x000fe20003f44070 */
[----:B------:R-:W-:Y:S01]  /*5ad0*/  IMAD.MOV R13, RZ, RZ, -R13 ;  /* 0x000000ffff0d7224 */ /* 0x000fe200078e0a0d */
[----:B------:R-:W-:Y:S01]  /*5ae0*/  ISETP.GE.AND P3, PT, R31, RZ, PT ;  /* 0x000000ff1f00720c */ /* 0x000fe20003f66270 */
[----:B0-----:R-:W-:Y:S01]  /*5af0*/  IMAD.MOV.U32 R25, RZ, RZ, R7 ;  /* 0x000000ffff197224 */ /* 0x001fe200078e0007 */
[----:B------:R-:W-:Y:S01]  /*5b00*/  ISETP.GE.AND P1, PT, R30, RZ, PT ;  /* 0x000000ff1e00720c */ /* 0x000fe20003f26270 */
[----:B------:R-:W-:-:S02]  /*5b10*/  @!P4 IMAD.IADD R2, R2, 0x1, -R55 ;  /* 0x000000010202c824 */ /* 0x000fc400078e0a37 */
[----:B-1----:R-:W-:Y:S01]  /*5b20*/  IMAD.HI.U32 R12, R0, R10, RZ ;  /* 0x0000000a000c7227 */ /* 0x002fe200078e00ff */
[----:B------:R-:W-:-:S03]  /*5b30*/  ISETP.GE.AND P4, PT, R32, RZ, PT ;  /* 0x000000ff2000720c */ /* 0x000fc60003f86270 */
[----:B------:R-:W-:Y:S01]  /*5b40*/  @!P5 IMAD.MOV R25, RZ, RZ, -R25 ;  /* 0x000000ffff19d224 */ /* 0x000fe200078e0a19 */
[C---:B------:R-:W-:Y:S01]  /*5b50*/  ISETP.GT.U32.AND P5, PT, R55.reuse, R8, PT ;  /* 0x000000083700720c */ /* 0x040fe20003fa4070 */
[----:B------:R-:W-:Y:S02]  /*5b60*/  IMAD R4, R55, R13, R4 ;  /* 0x0000000d37047224 */ /* 0x000fe400078e0204 */
[----:B------:R-:W-:Y:S02]  /*5b70*/  @!P6 IMAD.IADD R5, R5, 0x1, -R55 ;  /* 0x000000010505e824 */ /* 0x000fe400078e0a37 */
[----:B------:R-:W-:Y:S02]  /*5b80*/  IMAD.MOV R12, RZ, RZ, -R12 ;  /* 0x000000ffff0c7224 */ /* 0x000fe400078e0a0c */
[----:B------:R-:W-:-:S04]  /*5b90*/  IMAD.HI.U32 R13, R0, R9, RZ ;  /* 0x00000009000d7227 */ /* 0x000fc800078e00ff */
[----:B------:R-:W-:Y:S02]  /*5ba0*/  IMAD.MOV.U32 R14, RZ, RZ, R6 ;  /* 0x000000ffff0e7224 */ /* 0x000fe400078e0006 */
[----:B------:R-:W-:Y:S02]  /*5bb0*/  IMAD R10, R55, R12, R10 ;  /* 0x0000000c370a7224 */ /* 0x000fe400078e020a */
[----:B------:R-:W-:Y:S02]  /*5bc0*/  IMAD.MOV R13, RZ, RZ, -R13 ;  /* 0x000000ffff0d7224 */ /* 0x000fe400078e0a0d */
[----:B------:R-:W-:Y:S02]  /*5bd0*/  IMAD.MOV.U32 R6, RZ, RZ, R5 ;  /* 0x000000ffff067224 */ /* 0x000fe400078e0005 */
[----:B------:R-:W-:Y:S02]  /*5be0*/  @!P2 IMAD.IADD R11, R11, 0x1, -R55 ;  /* 0x000000010b0ba824 */ /* 0x000fe400078e0a37 */
[----:B------:R-:W-:Y:S01]  /*5bf0*/  @!P3 IMAD.MOV R6, RZ, RZ, -R6 ;  /* 0x000000ffff06b224 */ /* 0x000fe200078e0a06 */
[C---:B------:R-:W-:Y:S01]  /*5c00*/  ISETP.GT.U32.AND P3, PT, R55.reuse, R10, PT ;  /* 0x0000000a3700720c */ /* 0x040fe20003f64070 */
[C---:B------:R-:W-:Y:S01]  /*5c10*/  IMAD R9, R55.reuse, R13, R9 ;  /* 0x0000000d37097224 */ /* 0x040fe200078e0209 */
[C---:B------:R-:W-:Y:S01]  /*5c20*/  ISETP.GT.U32.AND P6, PT, R55.reuse, R4, PT ;  /* 0x000000043700720c */ /* 0x040fe20003fc4070 */
[----:B------:R-:W-:Y:S01]  /*5c30*/  @!P1 IMAD.MOV R14, RZ, RZ, -R14 ;  /* 0x000000ffff0e9224 */ /* 0x000fe200078e0a0e */
[C---:B------:R-:W-:Y:S01]  /*5c40*/  ISETP.GT.U32.AND P1, PT, R55.reuse, R11, PT ;  /* 0x0000000b3700720c */ /* 0x040fe20003f24070 */
[----:B------:R-:W-:Y:S01]  /*5c50*/  @!P4 IMAD.MOV R2, RZ, RZ, -R2 ;  /* 0x000000ffff02c224 */ /* 0x000fe200078e0a02 */
[----:B------:R-:W-:Y:S01]  /*5c60*/  IABS R5, R38 ;  /* 0x0000002600057213 */ /* 0x000fe20000000000 */
[----:B------:R-:W-:Y:S01]  /*5c70*/  @!P5 IMAD.IADD R8, R8, 0x1, -R55 ;  /* 0x000000010808d824 */ /* 0x000fe200078e0a37 */
[----:B------:R-:W-:Y:S01]  /*5c80*/  ISETP.GT.U32.AND P5, PT, R55, R9, PT ;  /* 0x000000093700720c */ /* 0x000fe20003fa4070 */
[----:B------:R-:W-:Y:S01]  /*5c90*/  STL [R1+0x2d4], R25 ;  /* 0x0002d41901007387 */ /* 0x000fe20000100800 */
[----:B------:R-:W-:-:S03]  /*5ca0*/  ISETP.GE.AND P2, PT, R34, RZ, PT ;  /* 0x000000ff2200720c */ /* 0x000fc60003f46270 */
[----:B------:R-:W-:Y:S04]  /*5cb0*/  STL [R1+0x2d0], R14 ;  /* 0x0002d00e01007387 */ /* 0x000fe80000100800 */
[----:B------:R-:W-:Y:S04]  /*5cc0*/  STL [R1+0x2cc], R6 ;  /* 0x0002cc0601007387 */ /* 0x000fe80000100800 */
[----:B------:R0:W-:Y:S01]  /*5cd0*/  STL [R1+0x2c8], R2 ;  /* 0x0002c80201007387 */ /* 0x0001e20000100800 */
[--C-:B------:R-:W-:Y:S01]  /*5ce0*/  @!P3 IMAD.IADD R10, R10, 0x1, -R55.reuse ;  /* 0x000000010a0ab824 */ /* 0x100fe200078e0a37 */
[----:B------:R-:W-:Y:S01]  /*5cf0*/  ISETP.GE.AND P0, PT, R33, RZ, PT ;  /* 0x000000ff2100720c */ /* 0x000fe20003f06270 */
[----:B------:R-:W-:-:S02]  /*5d00*/  @!P6 IMAD.IADD R4, R4, 0x1, -R55 ;  /* 0x000000010404e824 */ /* 0x000fc400078e0a37 */
[----:B0-----:R-:W-:-:S04]  /*5d10*/  IMAD.HI.U32 R2, R0, R5, RZ ;  /* 0x0000000500027227 */ /* 0x001fc800078e00ff */
[----:B------:R-:W-:Y:S02]  /*5d20*/  IMAD.MOV R2, RZ, RZ, -R2 ;  /* 0x000000ffff027224 */ /* 0x000fe400078e0a02 */
[--C-:B------:R-:W-:Y:S02]  /*5d30*/  @!P1 IMAD.IADD R11, R11, 0x1, -R55.reuse ;  /* 0x000000010b0b9824 */ /* 0x100fe400078e0a37 */
[----:B------:R-:W-:Y:S01]  /*5d40*/  @!P5 IMAD.IADD R9, R9, 0x1, -R55 ;  /* 0x000000010909d824 */ /* 0x000fe200078e0a37 */
[C---:B------:R-:W-:Y:S01]  /*5d50*/  ISETP.GT.U32.AND P5, PT, R55.reuse, R10, PT ;  /* 0x0000000a3700720c */ /* 0x040fe20003fa4070 */
[C---:B------:R-:W-:Y:S01]  /*5d60*/  IMAD R2, R55.reuse, R2, R5 ;  /* 0x0000000237027224 */ /* 0x040fe200078e0205 */
[----:B------:R-:W-:Y:S01]  /*5d70*/  ISETP.GT.U32.AND P6, PT, R55, R4, PT ;  /* 0x000000043700720c */ /* 0x000fe20003fc4070 */
[----:B------:R-:W-:Y:S01]  /*5d80*/  @!P2 IMAD.MOV R11, RZ, RZ, -R11 ;  /* 0x000000ffff0ba224 */ /* 0x000fe200078e0a0b */
[----:B------:R-:W-:Y:S02]  /*5d90*/  ISETP.GE.AND P4, PT, R35, RZ, PT ;  /* 0x000000ff2300720c */ /* 0x000fe40003f86270 */
[----:B------:R-:W-:Y:S01]  /*5da0*/  ISETP.GT.U32.AND P2, PT, R55, R2, PT ;  /* 0x000000023700720c */ /* 0x000fe20003f44070 */
[----:B------:R-:W-:Y:S01]  /*5db0*/  IMAD.MOV.U32 R12, RZ, RZ, R8 ;  /* 0x000000ffff0c7224 */ /* 0x000fe200078e0008 */
[----:B------:R-:W-:-:S03]  /*5dc0*/  ISETP.GE.AND P1, PT, R36, RZ, PT ;  /* 0x000000ff2400720c */ /* 0x000fc60003f26270 */
[----:B------:R-:W-:Y:S01]  /*5dd0*/  @!P0 IMAD.MOV R12, RZ, RZ, -R12 ;  /* 0x000000ffff0c8224 */ /* 0x000fe200078e0a0c */
[----:B------:R-:W-:Y:S01]  /*5de0*/  ISETP.GT.U32.AND P0, PT, R55, R9, PT ;  /* 0x000000093700720c */ /* 0x000fe20003f04070 */
[--C-:B------:R-:W-:Y:S01]  /*5df0*/  @!P5 IMAD.IADD R10, R10, 0x1, -R55.reuse ;  /* 0x000000010a0ad824 */ /* 0x100fe200078e0a37 */
[----:B------:R-:W-:Y:S01]  /*5e00*/  IABS R6, R39 ;  /* 0x0000002700067213 */ /* 0x000fe20000000000 */
[----:B------:R-:W-:Y:S01]  /*5e10*/  @!P6 IMAD.IADD R4, R4, 0x1, -R55 ;  /* 0x000000010404e824 */ /* 0x000fe200078e0a37 */
[----:B------:R-:W-:Y:S01]  /*5e20*/  ISETP.GE.AND P6, PT, R37, RZ, PT ;  /* 0x000000ff2500720c */ /* 0x000fe20003fc6270 */
[----:B------:R0:W-:Y:S01]  /*5e30*/  STL [R1+0x2c4], R12 ;  /* 0x0002c40c01007387 */ /* 0x0001e20000100800 */
[----:B------:R-:W-:Y:S01]  /*5e40*/  IABS R7, R40 ;  /* 0x0000002800077213 */ /* 0x000fe20000000000 */
[----:B------:R-:W-:-:S04]  /*5e50*/  IMAD.HI.U32 R5, R0, R6, RZ ;  /* 0x0000000600057227 */ /* 0x000fc800078e00ff */
[----:B------:R-:W-:Y:S02]  /*5e60*/  @!P2 IMAD.IADD R2, R2, 0x1, -R55 ;  /* 0x000000010202a824 */ /* 0x000fe400078e0a37 */
[----:B------:R-:W-:Y:S02]  /*5e70*/  @!P4 IMAD.MOV R4, RZ, RZ, -R4 ;  /* 0x000000ffff04c224 */ /* 0x000fe400078e0a04 */
[----:B0-----:R-:W-:Y:S02]  /*5e80*/  IMAD.MOV.U32 R12, RZ, RZ, R10 ;  /* 0x000000ffff0c7224 */ /* 0x001fe400078e000a */
[----:B------:R-:W-:Y:S02]  /*5e90*/  IMAD.MOV R5, RZ, RZ, -R5 ;  /* 0x000000ffff057224 */ /* 0x000fe400078e0a05 */
[----:B------:R-:W-:Y:S01]  /*5ea0*/  @!P1 IMAD.MOV R12, RZ, RZ, -R12 ;  /* 0x000000ffff0c9224 */ /* 0x000fe200078e0a0c */
[----:B------:R-:W-:Y:S01]  /*5eb0*/  ISETP.GT.U32.AND P1, PT, R55, R2, PT ;  /* 0x000000023700720c */ /* 0x000fe20003f24070 */
[----:B------:R-:W-:Y:S01]  /*5ec0*/  IMAD.HI.U32 R8, R0, R7, RZ ;  /* 0x0000000700087227 */ /* 0x000fe200078e00ff */
[----:B------:R0:W-:Y:S03]  /*5ed0*/  STL [R1+0x2c0], R11 ;  /* 0x0002c00b01007387 */ /* 0x0001e60000100800 */
[----:B------:R-:W-:Y:S01]  /*5ee0*/  @!P0 IMAD.IADD R9, R9, 0x1, -R55 ;  /* 0x0000000109098824 */ /* 0x000fe200078e0a37 */
[----:B------:R1:W-:Y:S01]  /*5ef0*/  STL [R1+0x2bc], R4 ;  /* 0x0002bc0401007387 */ /* 0x0003e20000100800 */
[----:B------:R-:W-:-:S02]  /*5f00*/  IMAD.MOV R8, RZ, RZ, -R8 ;  /* 0x000000ffff087224 */ /* 0x000fc400078e0a08 */
[----:B------:R-:W-:Y:S01]  /*5f10*/  @!P6 IMAD.MOV R9, RZ, RZ, -R9 ;  /* 0x000000ffff09e224 */ /* 0x000fe200078e0a09 */
[----:B------:R2:W-:Y:S01]  /*5f20*/  STL [R1+0x2b8], R12 ;  /* 0x0002b80c01007387 */ /* 0x0005e20000100800 */
[----:B0-----:R-:W-:Y:S01]  /*5f30*/  IABS R11, R41 ;  /* 0x00000029000b7213 */ /* 0x001fe20000000000 */
[C---:B-1----:R-:W-:Y:S02]  /*5f40*/  IMAD R4, R55.reuse, R5, R6 ;  /* 0x0000000537047224 */ /* 0x042fe400078e0206 */
[C---:B------:R-:W-:Y:S01]  /*5f50*/  IMAD R7, R55.reuse, R8, R7 ;  /* 0x0000000837077224 */ /* 0x040fe200078e0207 */
[----:B--2---:R-:W-:Y:S01]  /*5f60*/  IABS R12, R43 ;  /* 0x0000002b000c7213 */ /* 0x004fe20000000000 */
[----:B------:R-:W-:Y:S01]  /*5f70*/  IMAD.HI.U32 R13, R0, R11, RZ ;  /* 0x0000000b000d7227 */ /* 0x000fe200078e00ff */
[C---:B------:R-:W-:Y:S01]  /*5f80*/  ISETP.GT.U32.AND P6, PT, R55.reuse, R4, PT ;  /* 0x000000043700720c */ /* 0x040fe20003fc4070 */
[----:B------:R0:W-:Y:S02]  /*5f90*/  STL [R1+0x2b4], R9 ;  /* 0x0002b40901007387 */ /* 0x0001e40000100800 */
[----:B------:R-:W-:Y:S01]  /*5fa0*/  @!P1 IMAD.IADD R2, R2, 0x1, -R55 ;  /* 0x0000000102029824 */ /* 0x000fe200078e0a37 */
[----:B------:R-:W-:Y:S01]  /*5fb0*/  ISETP.GT.U32.AND P1, PT, R55, R7, PT ;  /* 0x000000073700720c */ /* 0x000fe20003f24070 */
[----:B0-----:R-:W-:-:S02]  /*5fc0*/  IMAD.MOV.U32 R9, RZ, RZ, R12 ;  /* 0x000000ffff097224 */ /* 0x001fc400078e000c */
[----:B------:R-:W-:-:S04]  /*5fd0*/  IMAD.MOV R12, RZ, RZ, -R13 ;  /* 0x000000ffff0c7224 */ /* 0x000fc800078e0a0d */
[----:B------:R-:W-:Y:S02]  /*5fe0*/  IMAD R11, R55, R12, R11 ;  /* 0x0000000c370b7224 */ /* 0x000fe400078e020b */
[----:B------:R-:W-:-:S03]  /*5ff0*/  @!P6 IMAD.IADD R4, R4, 0x1, -R55 ;  /* 0x000000010404e824 */ /* 0x000fc600078e0a37 */
[----:B------:R-:W-:Y:S01]  /*6000*/  ISETP.GT.U32.AND P6, PT, R55, R11, PT ;  /* 0x0000000b3700720c */ /* 0x000fe20003fc4070 */
[----:B------:R-:W-:Y:S01]  /*6010*/  @!P1 IMAD.IADD R7, R7, 0x1, -R55 ;  /* 0x0000000107079824 */ /* 0x000fe200078e0a37 */
[----:B------:R-:W-:Y:S02]  /*6020*/  ISETP.GE.AND P3, PT, R38, RZ, PT ;  /* 0x000000ff2600720c */ /* 0x000fe40003f66270 */
[----:B------:R-:W-:Y:S02]  /*6030*/  IABS R10, R42 ;  /* 0x0000002a000a7213 */ /* 0x000fe40000000000 */
[----:B------:R-:W-:-:S03]  /*6040*/  ISETP.GT.U32.AND P1, PT, R55, R4, PT ;  /* 0x000000043700720c */ /* 0x000fc60003f24070 */
[C---:B------:R-:W-:Y:S01]  /*6050*/  IMAD.HI.U32 R8, R0.reuse, R10, RZ ;  /* 0x0000000a00087227 */ /* 0x040fe200078e00ff */
[----:B------:R-:W-:Y:S02]  /*6060*/  IABS R6, R44 ;  /* 0x0000002c00067213 */ /* 0x000fe40000000000 */
[----:B------:R-:W-:Y:S01]  /*6070*/  ISETP.GE.AND P4, PT, R39, RZ, PT ;  /* 0x000000ff2700720c */ /* 0x000fe20003f86270 */
[----:B------:R-:W-:Y:S01]  /*6080*/  IMAD.MOV.U32 R14, RZ, RZ, R2 ;  /* 0x000000ffff0e7224 */ /* 0x000fe200078e0002 */
[----:B------:R-:W-:Y:S01]  /*6090*/  IABS R5, R45 ;  /* 0x0000002d00057213 */ /* 0x000fe20000000000 */
[----:B------:R-:W-:Y:S02]  /*60a0*/  @!P6 IMAD.IADD R11, R11, 0x1, -R55 ;  /* 0x000000010b0be824 */ /* 0x000fe400078e0a37 */
[----:B------:R-:W-:Y:S02]  /*60b0*/  IMAD.MOV R8, RZ, RZ, -R8 ;  /* 0x000000ffff087224 */ /* 0x000fe400078e0a08 */
[----:B------:R-:W-:Y:S01]  /*60c0*/  IMAD.HI.U32 R13, R0, R9, RZ ;  /* 0x00000009000d7227 */ /* 0x000fe200078e00ff */
[----:B------:R-:W-:-:S03]  /*60d0*/  ISETP.GT.U32.AND P6, PT, R55, R11, PT ;  /* 0x0000000b3700720c */ /* 0x000fc60003fc4070 */
[----:B------:R-:W-:Y:S01]  /*60e0*/  @!P3 IMAD.MOV R14, RZ, RZ, -R14 ;  /* 0x000000ffff0eb224 */ /* 0x000fe200078e0a0e */
[C---:B------:R-:W-:Y:S01]  /*60f0*/  ISETP.GT.U32.AND P3, PT, R55.reuse, R7, PT ;  /* 0x000000073700720c */ /* 0x040fe20003f64070 */
[----:B------:R-:W-:Y:S02]  /*6100*/  IMAD R10, R55, R8, R10 ;  /* 0x00000008370a7224 */ /* 0x000fe400078e020a */
[----:B------:R-:W-:-:S04]  /*6110*/  IMAD.HI.U32 R12, R0, R6, RZ ;  /* 0x00000006000c7227 */ /* 0x000fc800078e00ff */
        /* <DEDUP_REMOVED lines=10> */
[C---:B------:R-:W-:Y:S01]  /*61c0*/  IMAD R5, R55.reuse, R8, R5 ;  /* 0x0000000837057224 */ /* 0x040fe200078e0205 */
[----:B------:R-:W-:Y:S01]  /*61d0*/  IABS R8, R46 ;  /* 0x0000002e00087213 */ /* 0x000fe20000000000 */
[----:B------:R-:W-:Y:S01]  /*61e0*/  @!P4 IMAD.MOV R25, RZ, RZ, -R25 ;  /* 0x000000ffff19c224 */ /* 0x000fe200078e0a19 */
[----:B------:R-:W-:Y:S01]  /*61f0*/  ISETP.GT.U32.AND P4, PT, R55, R9, PT ;  /* 0x000000093700720c */ /* 0x000fe20003f84070 */
[--C-:B------:R-:W-:Y:S01]  /*6200*/  @!P3 IMAD.IADD R7, R7, 0x1, -R55.reuse ;  /* 0x000000010707b824 */ /* 0x100fe200078e0a37 */
[----:B------:R-:W-:Y:S01]  /*6210*/  ISETP.GE.AND P0, PT, R41, RZ, PT ;  /* 0x000000ff2900720c */ /* 0x000fe20003f06270 */
[----:B------:R-:W-:Y:S01]  /*6220*/  @!P6 IMAD.IADD R11, R11, 0x1, -R55 ;  /* 0x000000010b0be824 */ /* 0x000fe200078e0a37 */
[----:B------:R0:W-:Y:S01]  /*6230*/  STL [R1+0x2b0], R14 ;  /* 0x0002b00e01007387 */ /* 0x0001e20000100800 */
[----:B------:R-:W-:Y:S01]  /*6240*/  IMAD.HI.U32 R4, R0, R12, RZ ;  /* 0x0000000c00047227 */ /* 0x000fe200078e00ff */
[----:B------:R-:W-:-:S02]  /*6250*/  ISETP.GT.U32.AND P3, PT, R55, R6, PT ;  /* 0x000000063700720c */ /* 0x000fc40003f64070 */
[----:B------:R-:W-:Y:S01]  /*6260*/  ISETP.GT.U32.AND P6, PT, R55, R5, PT ;  /* 0x000000053700720c */ /* 0x000fe20003fc4070 */
[----:B------:R-:W-:Y:S01]  /*6270*/  IMAD.MOV R4, RZ, RZ, -R4 ;  /* 0x000000ffff047224 */ /* 0x000fe200078e0a04 */
[----:B------:R-:W-:Y:S01]  /*6280*/  ISETP.GE.AND P5, PT, R40, RZ, PT ;  /* 0x000000ff2800720c */ /* 0x000fe20003fa6270 */
[----:B0-----:R-:W-:-:S04]  /*6290*/  IMAD.HI.U32 R14, R0, R8, RZ ;  /* 0x00000008000e7227 */ /* 0x001fc800078e00ff */
[----:B------:R-:W-:Y:S02]  /*62a0*/  IMAD.MOV R14, RZ, RZ, -R14 ;  /* 0x000000ffff0e7224 */ /* 0x000fe400078e0a0e */
[--C-:B------:R-:W-:Y:S02]  /*62b0*/  @!P1 IMAD.IADD R10, R10, 0x1, -R55.reuse ;  /* 0x000000010a0a9824 */ /* 0x100fe400078e0a37 */
[C---:B------:R-:W-:Y:S02]  /*62c0*/  IMAD R4, R55.reuse, R4, R12 ;  /* 0x0000000437047224 */ /* 0x040fe400078e020c */
[----:B------:R-:W-:Y:S02]  /*62d0*/  IMAD R8, R55, R14, R8 ;  /* 0x0000000e37087224 */ /* 0x000fe400078e0208 */
[----:B------:R-:W-:Y:S01]  /*62e0*/  @!P4 IMAD.IADD R9, R9, 0x1, -R55 ;  /* 0x000000010909c824 */ /* 0x000fe200078e0a37 */
[----:B------:R-:W-:Y:S01]  /*62f0*/  ISETP.GT.U32.AND P4, PT, R55, R10, PT ;  /* 0x0000000a3700720c */ /* 0x000fe20003f84070 */
[----:B------:R-:W-:Y:S01]  /*6300*/  IMAD.MOV.U32 R12, RZ, RZ, R11 ;  /* 0x000000ffff0c7224 */ /* 0x000fe200078e000b */
[----:B------:R0:W-:Y:S01]  /*6310*/  STL [R1+0x2ac], R25 ;  /* 0x0002ac1901007387 */ /* 0x0001e20000100800 */
[--C-:B------:R-:W-:Y:S01]  /*6320*/  @!P3 IMAD.IADD R6, R6, 0x1, -R55.reuse ;  /* 0x000000010606b824 */ /* 0x100fe200078e0a37 */
[----:B------:R-:W-:Y:S01]  /*6330*/  IABS R2, R48 ;  /* 0x0000003000027213 */ /* 0x000fe20000000000 */
[----:B------:R-:W-:Y:S01]  /*6340*/  @!P6 IMAD.IADD R5, R5, 0x1, -R55 ;  /* 0x000000010505e824 */ /* 0x000fe200078e0a37 */
[C---:B------:R-:W-:Y:S01]  /*6350*/  ISETP.GT.U32.AND P3, PT, R55.reuse, R9, PT ;  /* 0x000000093700720c */ /* 0x040fe20003f64070 */
[----:B------:R-:W-:Y:S01]  /*6360*/  @!P0 IMAD.MOV R12, RZ, RZ, -R12 ;  /* 0x000000ffff0c8224 */ /* 0x000fe200078e0a0c */
[C---:B------:R-:W-:Y:S01]  /*6370*/  ISETP.GT.U32.AND P0, PT, R55.reuse, R8, PT ;  /* 0x000000083700720c */ /* 0x040fe20003f04070 */
[----:B0-----:R-:W-:Y:S01]  /*6380*/  IMAD.MOV.U32 R25, RZ, RZ, R7 ;  /* 0x000000ffff197224 */ /* 0x001fe200078e0007 */
[----:B------:R-:W-:Y:S01]  /*6390*/  ISETP.GE.AND P2, PT, R42, RZ, PT ;  /* 0x000000ff2a00720c */ /* 0x000fe20003f46270 */
[----:B------:R-:W-:Y:S01]  /*63a0*/  IMAD.HI.U32 R13, R0, R2, RZ ;  /* 0x00000002000d7227 */ /* 0x000fe200078e00ff */
[----:B------:R-:W-:-:S03]  /*63b0*/  ISETP.GT.U32.AND P6, PT, R55, R6, PT ;  /* 0x000000063700720c */ /* 0x000fc60003fc4070 */
[----:B------:R-:W-:Y:S01]  /*63c0*/  @!P5 IMAD.MOV R25, RZ, RZ, -R25 ;  /* 0x000000ffff19d224 */ /* 0x000fe200078e0a19 */
[C---:B------:R-:W-:Y:S01]  /*63d0*/  ISETP.GT.U32.AND P5, PT, R55.reuse, R5, PT ;  /* 0x000000053700720c */ /* 0x040fe20003fa4070 */
[----:B------:R-:W-:Y:S01]  /*63e0*/  IMAD.MOV R13, RZ, RZ, -R13 ;  /* 0x000000ffff0d7224 */ /* 0x000fe200078e0a0d */
[----:B------:R-:W-:Y:S01]  /*63f0*/  IABS R7, R49 ;  /* 0x0000003100077213 */ /* 0x000fe20000000000 */
[--C-:B------:R-:W-:Y:S01]  /*6400*/  @!P4 IMAD.IADD R10, R10, 0x1, -R55.reuse ;  /* 0x000000010a0ac824 */ /* 0x100fe200078e0a37 */
[C---:B------:R-:W-:Y:S01]  /*6410*/  ISETP.GT.U32.AND P4, PT, R55.reuse, R4, PT ;  /* 0x000000043700720c */ /* 0x040fe20003f84070 */
[----:B------:R0:W-:Y:S01]  /*6420*/  STL [R1+0x58], R25 ;  /* 0x0000581901007387 */ /* 0x0001e20000100800 */
[----:B------:R-:W-:Y:S01]  /*6430*/  IMAD R2, R55, R13, R2 ;  /* 0x0000000d37027224 */ /* 0x000fe200078e0202 */
[----:B------:R-:W-:Y:S01]  /*6440*/  ISETP.GE.AND P1, PT, R43, RZ, PT ;  /* 0x000000ff2b00720c */ /* 0x000fe20003f26270 */
[--C-:B------:R-:W-:Y:S01]  /*6450*/  @!P3 IMAD.IADD R9, R9, 0x1, -R55.reuse ;  /* 0x000000010909b824 */ /* 0x100fe200078e0a37 */
[----:B------:R1:W-:Y:S01]  /*6460*/  STL [R1+0x2a8], R12 ;  /* 0x0002a80c01007387 */ /* 0x0003e20000100800 */
[----:B------:R-:W-:Y:S01]  /*6470*/  @!P0 IMAD.IADD R8, R8, 0x1, -R55 ;  /* 0x0000000108088824 */ /* 0x000fe200078e0a37 */
[----:B------:R-:W-:-:S02]  /*6480*/  IABS R11, R50 ;  /* 0x00000032000b7213 */ /* 0x000fc40000000000 */
[----:B------:R-:W-:Y:S01]  /*6490*/  ISETP.GE.AND P3, PT, R44, RZ, PT ;  /* 0x000000ff2c00720c */ /* 0x000fe20003f66270 */
[----:B0-----:R-:W-:Y:S02]  /*64a0*/  IMAD.MOV.U32 R25, RZ, RZ, R10 ;  /* 0x000000ffff197224 */ /* 0x001fe400078e000a */
[----:B-1----:R-:W-:-:S04]  /*64b0*/  IMAD.HI.U32 R12, R0, R7, RZ ;  /* 0x00000007000c7227 */ /* 0x002fc800078e00ff */
[--C-:B------:R-:W-:Y:S01]  /*64c0*/  @!P6 IMAD.IADD R6, R6, 0x1, -R55.reuse ;  /* 0x000000010606e824 */ /* 0x100fe200078e0a37 */
[----:B------:R-:W-:Y:S01]  /*64d0*/  ISETP.GT.U32.AND P6, PT, R55, R2, PT ;  /* 0x000000023700720c */ /* 0x000fe20003fc4070 */
[----:B------:R-:W-:Y:S01]  /*64e0*/  @!P5 IMAD.IADD R5, R5, 0x1, -R55 ;  /* 0x000000010505d824 */ /* 0x000fe200078e0a37 */
[----:B------:R-:W-:Y:S01]  /*64f0*/  ISETP.GE.AND P5, PT, R45, RZ, PT ;  /* 0x000000ff2d00720c */ /* 0x000fe20003fa6270 */
[----:B------:R-:W-:Y:S01]  /*6500*/  @!P2 IMAD.MOV R25, RZ, RZ, -R25 ;  /* 0x000000ffff19a224 */ /* 0x000fe200078e0a19 */
[----:B------:R-:W-:Y:S01]  /*6510*/  ISETP.GT.U32.AND P2, PT, R55, R8, PT ;  /* 0x000000083700720c */ /* 0x000fe20003f44070 */
[----:B------:R-:W-:Y:S02]  /*6520*/  IMAD.MOV R13, RZ, RZ, -R12 ;  /* 0x000000ffff0d7224 */ /* 0x000fe400078e0a0c */
[----:B------:R-:W-:-:S04]  /*6530*/  IMAD.HI.U32 R12, R0, R11, RZ ;  /* 0x0000000b000c7227 */ /* 0x000fc800078e00ff */
[----:B------:R-:W-:Y:S02]  /*6540*/  IMAD.MOV.U32 R14, RZ, RZ, R9 ;  /* 0x000000ffff0e7224 */ /* 0x000fe400078e0009 */
[----:B------:R-:W-:Y:S02]  /*6550*/  @!P4 IMAD.IADD R4, R4, 0x1, -R55 ;  /* 0x000000010404c824 */ /* 0x000fe400078e0a37 */
[C---:B------:R-:W-:Y:S02]  /*6560*/  IMAD R7, R55.reuse, R13, R7 ;  /* 0x0000000d37077224 */ /* 0x040fe400078e0207 */
[----:B------:R-:W-:Y:S02]  /*6570*/  IMAD.MOV R12, RZ, RZ, -R12 ;  /* 0x000000ffff0c7224 */ /* 0x000fe400078e0a0c */
[----:B------:R-:W-:Y:S01]  /*6580*/  IMAD.MOV.U32 R9, RZ, RZ, R6 ;  /* 0x000000ffff097224 */ /* 0x000fe200078e0006 */
[----:B------:R-:W-:Y:S01]  /*6590*/  ISETP.GE.AND P0, PT, R46, RZ, PT ;  /* 0x000000ff2e00720c */ /* 0x000fe20003f06270 */
[----:B------:R-:W-:Y:S01]  /*65a0*/  @!P1 IMAD.MOV R14, RZ, RZ, -R14 ;  /* 0x000000ffff0e9224 */ /* 0x000fe200078e0a0e */
[C---:B------:R-:W-:Y:S01]  /*65b0*/  ISETP.GT.U32.AND P1, PT, R55.reuse, R4, PT ;  /* 0x000000043700720c */ /* 0x040fe20003f24070 */
[----:B------:R-:W-:Y:S01]  /*65c0*/  @!P3 IMAD.MOV R9, RZ, RZ, -R9 ;  /* 0x000000ffff09b224 */ /* 0x000fe200078e0a09 */
[C---:B------:R-:W-:Y:S01]  /*65d0*/  ISETP.GT.U32.AND P3, PT, R55.reuse, R7, PT ;  /* 0x000000073700720c */ /* 0x040fe20003f64070 */
[----:B------:R-:W-:Y:S01]  /*65e0*/  IMAD R11, R55, R12, R11 ;  /* 0x0000000c370b7224 */ /* 0x000fe200078e020b */
[----:B------:R-:W-:Y:S01]  /*65f0*/  IABS R6, R51 ;  /* 0x0000003300067213 */ /* 0x000fe20000000000 */
[----:B------:R-:W-:-:S02]  /*6600*/  @!P6 IMAD.IADD R2, R2, 0x1, -R55 ;  /* 0x000000010202e824 */ /* 0x000fc400078e0a37 */
[----:B------:R-:W-:Y:S02]  /*6610*/  @!P5 IMAD.MOV R5, RZ, RZ, -R5 ;  /* 0x000000ffff05d224 */ /* 0x000fe400078e0a05 */
[----:B------:R-:W-:Y:S01]  /*6620*/  @!P2 IMAD.IADD R8, R8, 0x1, -R55 ;  /* 0x000000010808a824 */ /* 0x000fe200078e0a37 */
[----:B------:R-:W-:Y:S01]  /*6630*/  ISETP.GT.U32.AND P2, PT, R55, R11, PT ;  /* 0x0000000b3700720c */ /* 0x000fe20003f44070 */
[----:B------:R-:W-:Y:S01]  /*6640*/  STL [R1+0x4c], R25 ;  /* 0x00004c1901007387 */ /* 0x000fe20000100800 */
[----:B------:R-:W-:Y:S01]  /*6650*/  ISETP.GE.AND P4, PT, R47, RZ, PT ;  /* 0x000000ff2f00720c */ /* 0x000fe20003f86270 */
[----:B------:R-:W-:Y:S02]  /*6660*/  IMAD.MOV.U32 R12, RZ, RZ, R8 ;  /* 0x000000ffff0c7224 */ /* 0x000fe400078e0008 */
[----:B------:R-:W-:Y:S01]  /*6670*/  STL [R1+0x2c], R14 ;  /* 0x00002c0e01007387 */ /* 0x000fe20000100800 */
[----:B------:R-:W-:-:S03]  /*6680*/  ISETP.GT.U32.AND P6, PT, R55, R2, PT ;  /* 0x000000023700720c */ /* 0x000fc60003fc4070 */
[----:B------:R-:W-:Y:S01]  /*6690*/  STL [R1+0x28], R9 ;  /* 0x0000280901007387 */ /* 0x000fe20000100800 */
[----:B------:R-:W-:-:S03]  /*66a0*/  @!P0 IMAD.MOV R12, RZ, RZ, -R12 ;  /* 0x000000ffff0c8224 */ /* 0x000fc600078e0a0c */
[----:B------:R0:W-:Y:S01]  /*66b0*/  STL [R1+0x1c], R5 ;  /* 0x00001c0501007387 */ /* 0x0001e20000100800 */
[--C-:B------:R-:W-:Y:S02]  /*66c0*/  @!P1 IMAD.IADD R4, R4, 0x1, -R55.reuse ;  /* 0x0000000104049824 */ /* 0x100fe400078e0a37 */
[----:B------:R-:W-:Y:S02]  /*66d0*/  @!P3 IMAD.IADD R7, R7, 0x1, -R55 ;  /* 0x000000010707b824 */ /* 0x000fe400078e0a37 */
[----:B0-----:R-:W-:Y:S01]  /*66e0*/  IMAD.HI.U32 R5, R0, R6, RZ ;  /* 0x0000000600057227 */ /* 0x001fe200078e00ff */
[----:B------:R-:W-:-:S03]  /*66f0*/  ISETP.GE.AND P5, PT, R48, RZ, PT ;  /* 0x000000ff3000720c */ /* 0x000fc60003fa6270 */
[----:B------:R-:W-:Y:S01]  /*6700*/  IMAD.MOV R5, RZ, RZ, -R5 ;  /* 0x000000ffff057224 */ /* 0x000fe200078e0a05 */
[----:B------:R0:W-:Y:S01]  /*6710*/  STL [R1+0x18], R12 ;  /* 0x0000180c01007387 */ /* 0x0001e20000100800 */
[--C-:B------:R-:W-:Y:S01]  /*6720*/  @!P2 IMAD.IADD R11, R11, 0x1, -R55.reuse ;  /* 0x000000010b0ba824 */ /* 0x100fe200078e0a37 */
[C---:B------:R-:W-:Y:S01]  /*6730*/  ISETP.GT.U32.AND P2, PT, R55.reuse, R7, PT ;  /* 0x000000073700720c */ /* 0x040fe20003f44070 */
[----:B------:R-:W-:Y:S01]  /*6740*/  IMAD R5, R55, R5, R6 ;  /* 0x0000000537057224 */ /* 0x000fe200078e0206 */
[----:B------:R-:W-:Y:S01]  /*6750*/  IABS R10, R59 ;  /* 0x0000003b000a7213 */ /* 0x000fe20000000000 */
[----:B------:R-:W-:Y:S02]  /*6760*/  @!P6 IMAD.IADD R2, R2, 0x1, -R55 ;  /* 0x000000010202e824 */ /* 0x000fe400078e0a37 */
[----:B0-----:R-:W-:-:S04]  /*6770*/  IMAD.MOV.U32 R12, RZ, RZ, R4 ;  /* 0x000000ffff0c7224 */ /* 0x001fc800078e0004 */
[----:B------:R-:W-:Y:S01]  /*6780*/  @!P4 IMAD.MOV R12, RZ, RZ, -R12 ;  /* 0x000000ffff0cc224 */ /* 0x000fe200078e0a0c */
[----:B------:R-:W-:Y:S01]  /*6790*/  ISETP.GT.U32.AND P4, PT, R55, R5, PT ;  /* 0x000000053700720c */ /* 0x000fe20003f84070 */
[----:B------:R-:W-:Y:S01]  /*67a0*/  IMAD.MOV.U32 R8, RZ, RZ, R10 ;  /* 0x000000ffff087224 */ /* 0x000fe200078e000a */
[----:B------:R-:W-:Y:S01]  /*67b0*/  ISETP.GE.AND P1, PT, R49, RZ, PT ;  /* 0x000000ff3100720c */ /* 0x000fe20003f26270 */
[----:B------:R-:W-:Y:S01]  /*67c0*/  IMAD.MOV.U32 R10, RZ, RZ, R2 ;  /* 0x000000ffff0a7224 */ /* 0x000fe200078e0002 */
[----:B------:R-:W-:Y:S01]  /*67d0*/  ISETP.GT.U32.AND P0, PT, R55, R11, PT ;  /* 0x0000000b3700720c */ /* 0x000fe20003f04070 */
[----:B------:R-:W-:Y:S02]  /*67e0*/  @!P2 IMAD.IADD R7, R7, 0x1, -R55 ;  /* 0x000000010707a824 */ /* 0x000fe400078e0a37 */
[----:B------:R-:W-:Y:S01]  /*67f0*/  @!P5 IMAD.MOV R10, RZ, RZ, -R10 ;  /* 0x000000ffff0ad224 */ /* 0x000fe200078e0a0a */
[----:B------:R-:W-:Y:S01]  /*6800*/  IABS R9, R58 ;  /* 0x0000003a00097213 */ /* 0x000fe20000000000 */
[----:B------:R-:W-:Y:S01]  /*6810*/  STL [R1+0x14], R12 ;  /* 0x0000140c01007387 */ /* 0x000fe20000100800 */
[----:B------:R-:W-:Y:S01]  /*6820*/  ISETP.GE.AND P6, PT, R50, RZ, PT ;  /* 0x000000ff3200720c */ /* 0x000fe20003fc6270 */
[----:B------:R-:W-:-:S02]  /*6830*/  IMAD.HI.U32 R4, R0, R8, RZ ;  /* 0x0000000800047227 */ /* 0x000fc400078e00ff */
[----:B------:R0:W-:Y:S02]  /*6840*/  STL [R1+0x10], R10 ;  /* 0x0000100a01007387 */ /* 0x0001e40000100800 */
[----:B------:R-:W-:Y:S02]  /*6850*/  @!P4 IMAD.IADD R5, R5, 0x1, -R55 ;  /* 0x000000010505c824 */ /* 0x000fe400078e0a37 */
[----:B------:R-:W-:-:S04]  /*6860*/  IMAD.HI.U32 R6, R0, R9, RZ ;  /* 0x0000000900067227 */ /* 0x000fc800078e00ff */
[----:B0-----:R-:W-:Y:S02]  /*6870*/  IMAD.MOV.U32 R10, RZ, RZ, R7 ;  /* 0x000000ffff0a7224 */ /* 0x001fe400078e0007 */
[----:B------:R-:W-:Y:S02]  /*6880*/  IMAD.MOV R2, RZ, RZ, -R4 ;  /* 0x000000ffff027224 */ /* 0x000fe400078e0a04 */
[----:B------:R-:W-:Y:S01]  /*6890*/  @!P1 IMAD.MOV R10, RZ, RZ, -R10 ;  /* 0x000000ffff0a9224 */ /* 0x000fe200078e0a0a */
[----:B------:R-:W-:Y:S01]  /*68a0*/  ISETP.GT.U32.AND P1, PT, R55, R5, PT ;  /* 0x000000053700720c */ /* 0x000fe20003f24070 */
[----:B------:R-:W-:Y:S02]  /*68b0*/  IMAD.MOV R6, RZ, RZ, -R6 ;  /* 0x000000ffff067224 */ /* 0x000fe400078e0a06 */
[----:B------:R-:W-:Y:S02]  /*68c0*/  @!P0 IMAD.IADD R11, R11, 0x1, -R55 ;  /* 0x000000010b0b8824 */ /* 0x000fe400078e0a37 */
[----:B------:R-:W-:-:S02]  /*68d0*/  IMAD R2, R55, R2, R8 ;  /* 0x0000000237027224 */ /* 0x000fc400078e0208 */
[----:B------:R-:W-:Y:S02]  /*68e0*/  IMAD R4, R55, R6, R9 ;  /* 0x0000000637047224 */ /* 0x000fe400078e0209 */
[----:B------:R-:W-:-:S04]  /*68f0*/  IMAD.MOV.U32 R8, RZ, RZ, R11 ;  /* 0x000000ffff087224 */ /* 0x000fc800078e000b */
[----:B------:R-:W-:Y:S01]  /*6900*/  @!P6 IMAD.MOV R8, RZ, RZ, -R8 ;  /* 0x000000ffff08e224 */ /* 0x000fe200078e0a08 */
[----:B------:R-:W-:Y:S01]  /*6910*/  ISETP.GT.U32.AND P6, PT, R55, R4, PT ;  /* 0x000000043700720c */ /* 0x000fe20003fc4070 */
[----:B------:R-:W-:Y:S01]  /*6920*/  @!P1 IMAD.IADD R5, R5, 0x1, -R55 ;  /* 0x0000000105059824 */ /* 0x000fe200078e0a37 */
[----:B-----5:R-:W-:Y:S02]  /*6930*/  ISETP.GE.AND P0, PT, R60, RZ, PT ;  /* 0x000000ff3c00720c */ /* 0x020fe40003f06270 */
[----:B------:R-:W-:Y:S02]  /*6940*/  IABS R60, R60 ;  /* 0x0000003c003c7213 */ /* 0x000fe40000000000 */
[----:B------:R-:W-:-:S03]  /*6950*/  ISETP.GT.U32.AND P1, PT, R55, R2, PT ;  /* 0x000000023700720c */ /* 0x000fc60003f24070 */
[----:B------:R-:W-:Y:S01]  /*6960*/  IMAD.HI.U32 R7, R0, R60, RZ ;  /* 0x0000003c00077227 */ /* 0x000fe200078e00ff */
[----:B------:R-:W-:-:S03]  /*6970*/  ISETP.GE.AND P3, PT, R51, RZ, PT ;  /* 0x000000ff3300720c */ /* 0x000fc60003f66270 */
[----:B------:R-:W-:Y:S02]  /*6980*/  IMAD.MOV R7, RZ, RZ, -R7 ;  /* 0x000000ffff077224 */ /* 0x000fe400078e0a07 */
[----:B------:R-:W-:Y:S02]  /*6990*/  @!P6 IMAD.IADD R4, R4, 0x1, -R55 ;  /* 0x000000010404e824 */ /* 0x000fe400078e0a37 */
[----:B------:R-:W-:Y:S02]  /*69a0*/  IMAD.MOV.U32 R25, RZ, RZ, R23 ;  /* 0x000000ffff197224 */ /* 0x000fe400078e0017 */
[C---:B------:R-:W-:Y:S02]  /*69b0*/  IMAD R60, R55.reuse, R7, R60 ;  /* 0x00000007373c7224 */ /* 0x040fe400078e023c */
[----:B------:R-:W-:Y:S01]  /*69c0*/  @!P1 IMAD.IADD R2, R2, 0x1, -R55 ;  /* 0x0000000102029824 */ /* 0x000fe200078e0a37 */
[----:B------:R-:W-:Y:S01]  /*69d0*/  ISETP.GT.U32.AND P1, PT, R55, R4, PT ;  /* 0x000000043700720c */ /* 0x000fe20003f24070 */
[----:B------:R-:W-:Y:S01]  /*69e0*/  IMAD.MOV.U32 R23, RZ, RZ, R57 ;  /* 0x000000ffff177224 */ /* 0x000fe200078e0039 */
[----:B------:R-:W-:-:S02]  /*69f0*/  ISETP.GE.AND P5, PT, R58, RZ, PT ;  /* 0x000000ff3a00720c */ /* 0x000fc40003fa6270 */
[----:B------:R-:W-:Y:S02]  /*6a00*/  ISETP.GE.AND P2, PT, R59, RZ, PT ;  /* 0x000000ff3b00720c */ /* 0x000fe40003f46270 */
[----:B------:R-:W-:Y:S02]  /*6a10*/  IABS R57, R25 ;  /* 0x0000001900397213 */ /* 0x000fe40000000000 */
[----:B------:R-:W-:Y:S02]  /*6a20*/  IABS R59, R61 ;  /* 0x0000003d003b7213 */ /* 0x000fe40000000000 */
[----:B------:R-:W-:Y:S02]  /*6a30*/  IABS R58, R19 ;  /* 0x00000013003a7213 */ /* 0x000fe40000000000 */
[----:B------:R-:W-:Y:S01]  /*6a40*/  ISETP.GT.U32.AND P6, PT, R55, R60, PT ;  /* 0x0000003c3700720c */ /* 0x000fe20003fc4070 */
[----:B------:R-:W-:Y:S01]  /*6a50*/  STL [R1+0xc], R10 ;  /* 0x00000c0a01007387 */ /* 0x000fe20000100800 */
[----:B------:R-:W-:-:S02]  /*6a60*/  IMAD.MOV.U32 R9, RZ, RZ, R5 ;  /* 0x000000ffff097224 */ /* 0x000fc400078e0005 */
[C---:B------:R-:W-:Y:S01]  /*6a70*/  IMAD.HI.U32 R7, R0.reuse, R57, RZ ;  /* 0x0000003900077227 */ /* 0x040fe200078e00ff */
[----:B------:R0:W-:Y:S03]  /*6a80*/  STL [R1+0x8], R8 ;  /* 0x0000080801007387 */ /* 0x0001e60000100800 */
[----:B------:R-:W-:Y:S01]  /*6a90*/  IMAD.HI.U32 R6, R0, R59, RZ ;  /* 0x0000003b00067227 */ /* 0x000fe200078e00ff */
[----:B------:R-:W-:-:S03]  /*6aa0*/  IABS R39, R24 ;  /* 0x0000001800277213 */ /* 0x000fc60000000000 */
[----:B------:R-:W-:Y:S02]  /*6ab0*/  @!P3 IMAD.MOV R9, RZ, RZ, -R9 ;  /* 0x000000ffff09b224 */ /* 0x000fe400078e0a09 */
[----:B0-----:R-:W-:Y:S01]  /*6ac0*/  IMAD.HI.U32 R8, R0, R58, RZ ;  /* 0x0000003a00087227 */ /* 0x001fe200078e00ff */
[----:B------:R-:W-:-:S03]  /*6ad0*/  ISETP.GT.U32.AND P3, PT, R55, R2, PT ;  /* 0x000000023700720c */ /* 0x000fc60003f64070 */
[----:B------:R-:W-:Y:S02]  /*6ae0*/  IMAD.MOV R7, RZ, RZ, -R7 ;  /* 0x000000ffff077224 */ /* 0x000fe400078e0a07 */
[----:B------:R-:W-:Y:S02]  /*6af0*/  IMAD.MOV R6, RZ, RZ, -R6 ;  /* 0x000000ffff067224 */ /* 0x000fe400078e0a06 */
[----:B------:R-:W-:Y:S02]  /*6b00*/  IMAD.MOV R8, RZ, RZ, -R8 ;  /* 0x000000ffff087224 */ /* 0x000fe400078e0a08 */
[----:B------:R-:W-:Y:S02]  /*6b10*/  @!P1 IMAD.IADD R4, R4, 0x1, -R55 ;  /* 0x0000000104049824 */ /* 0x000fe400078e0a37 */
[C---:B------:R-:W-:Y:S02]  /*6b20*/  IMAD R57, R55.reuse, R7, R57 ;  /* 0x0000000737397224 */ /* 0x040fe400078e0239 */
[----:B------:R-:W-:-:S02]  /*6b30*/  IMAD R59, R55, R6, R59 ;  /* 0x00000006373b7224 */ /* 0x000fc400078e023b */
[C---:B------:R-:W-:Y:S02]  /*6b40*/  IMAD R58, R55.reuse, R8, R58 ;  /* 0x00000008373a7224 */ /* 0x040fe400078e023a */
[----:B------:R-:W-:Y:S02]  /*6b50*/  @!P6 IMAD.IADD R60, R60, 0x1, -R55 ;  /* 0x000000013c3ce824 */ /* 0x000fe400078e0a37 */
[----:B------:R-:W-:Y:S02]  /*6b60*/  IMAD.MOV.U32 R7, RZ, RZ, R4 ;  /* 0x000000ffff077224 */ /* 0x000fe400078e0004 */
[----:B------:R-:W-:Y:S01]  /*6b70*/  IMAD.HI.U32 R6, R0, R39, RZ ;  /* 0x0000002700067227 */ /* 0x000fe200078e00ff */
[----:B------:R-:W-:Y:S02]  /*6b80*/  IABS R44, R23 ;  /* 0x00000017002c7213 */ /* 0x000fe40000000000 */
[C---:B------:R-:W-:Y:S01]  /*6b90*/  ISETP.GT.U32.AND P6, PT, R55.reuse, R60, PT ;  /* 0x0000003c3700720c */ /* 0x040fe20003fc4070 */
[----:B------:R-:W-:Y:S01]  /*6ba0*/  @!P5 IMAD.MOV R7, RZ, RZ, -R7 ;  /* 0x000000ffff07d224 */ /* 0x000fe200078e0a07 */
[C---:B------:R-:W-:Y:S01]  /*6bb0*/  ISETP.GT.U32.AND P1, PT, R55.reuse, R59, PT ;  /* 0x0000003b3700720c */ /* 0x040fe20003f24070 */
[----:B------:R-:W-:Y:S01]  /*6bc0*/  IMAD.MOV R6, RZ, RZ, -R6 ;  /* 0x000000ffff067224 */ /* 0x000fe200078e0a06 */
[C---:B------:R-:W-:Y:S01]  /*6bd0*/  ISETP.GT.U32.AND P5, PT, R55.reuse, R58, PT ;  /* 0x0000003a3700720c */ /* 0x040fe20003fa4070 */
[----:B------:R-:W-:Y:S01]  /*6be0*/  @!P3 IMAD.IADD R2, R2, 0x1, -R55 ;  /* 0x000000010202b824 */ /* 0x000fe200078e0a37 */
[C---:B------:R-:W-:Y:S01]  /*6bf0*/  ISETP.GT.U32.AND P3, PT, R55.reuse, R57, PT ;  /* 0x000000393700720c */ /* 0x040fe20003f64070 */
[----:B------:R-:W-:-:S02]  /*6c00*/  IMAD R39, R55, R6, R39 ;  /* 0x0000000637277224 */ /* 0x000fc400078e0227 */
[----:B------:R-:W-:-:S04]  /*6c10*/  IMAD.HI.U32 R6, R0, R44, RZ ;  /* 0x0000002c00067227 */ /* 0x000fc800078e00ff */
[----:B------:R-:W-:Y:S02]  /*6c20*/  IMAD.MOV R6, RZ, RZ, -R6 ;  /* 0x000000ffff067224 */ /* 0x000fe400078e0a06 */
[--C-:B------:R-:W-:Y:S01]  /*6c30*/  @!P6 IMAD.IADD R60, R60, 0x1, -R55.reuse ;  /* 0x000000013c3ce824 */ /* 0x100fe200078e0a37 */
[----:B------:R-:W-:Y:S01]  /*6c40*/  ISETP.GT.U32.AND P6, PT, R55, R39, PT ;  /* 0x000000273700720c */ /* 0x000fe20003fc4070 */
[--C-:B------:R-:W-:Y:S02]  /*6c50*/  @!P1 IMAD.IADD R59, R59, 0x1, -R55.reuse ;  /* 0x000000013b3b9824 */ /* 0x100fe400078e0a37 */
[----:B------:R-:W-:Y:S02]  /*6c60*/  IMAD R44, R55, R6, R44 ;  /* 0x00000006372c7224 */ /* 0x000fe400078e022c */
[--C-:B------:R-:W-:Y:S01]  /*6c70*/  @!P5 IMAD.IADD R58, R58, 0x1, -R55.reuse ;  /* 0x000000013a3ad824 */ /* 0x100fe200078e0a37 */
[----:B------:R-:W-:Y:S01]  /*6c80*/  IABS R47, R22 ;  /* 0x00000016002f7213 */ /* 0x000fe20000000000 */
[----:B------:R-:W-:Y:S01]  /*6c90*/  @!P3 IMAD.IADD R57, R57, 0x1, -R55 ;  /* 0x000000013939b824 */ /* 0x000fe200078e0a37 */
[----:B------:R-:W-:Y:S01]  /*6ca0*/  IABS R50, R21 ;  /* 0x0000001500327213 */ /* 0x000fe20000000000 */
[----:B------:R-:W-:Y:S01]  /*6cb0*/  @!P0 IMAD.MOV R60, RZ, RZ, -R60 ;  /* 0x000000ffff3c8224 */ /* 0x000fe200078e0a3c */
[----:B------:R-:W-:-:S02]  /*6cc0*/  ISETP.GT.U32.AND P5, PT, R55, R59, PT ;  /* 0x0000003b3700720c */ /* 0x000fc40003fa4070 */
[C---:B------:R-:W-:Y:S02]  /*6cd0*/  ISETP.GT.U32.AND P3, PT, R55.reuse, R58, PT ;  /* 0x0000003a3700720c */ /* 0x040fe40003f64070 */
[----:B------:R-:W-:Y:S01]  /*6ce0*/  ISETP.GT.U32.AND P0, PT, R55, R44, PT ;  /* 0x0000002c3700720c */ /* 0x000fe20003f04070 */
[----:B------:R-:W-:Y:S01]  /*6cf0*/  IMAD.HI.U32 R5, R0, R47, RZ ;  /* 0x0000002f00057227 */ /* 0x000fe200078e00ff */
[----:B------:R-:W-:-:S03]  /*6d00*/  ISETP.GE.AND P4, PT, R61, RZ, PT ;  /* 0x000000ff3d00720c */ /* 0x000fc60003f86270 */
[----:B------:R-:W-:Y:S01]  /*6d10*/  IMAD.HI.U32 R4, R0, R50, RZ ;  /* 0x0000003200047227 */ /* 0x000fe200078e00ff */
[----:B------:R-:W-:-:S03]  /*6d20*/  ISETP.GE.AND P1, PT, R19, RZ, PT ;  /* 0x000000ff1300720c */ /* 0x000fc60003f26270 */
[----:B------:R-:W-:Y:S01]  /*6d30*/  IMAD.MOV.U32 R19, RZ, RZ, R53 ;  /* 0x000000ffff137224 */ /* 0x000fe200078e0035 */
[----:B------:R-:W-:Y:S01]  /*6d40*/  IABS R53, R20 ;  /* 0x0000001400357213 */ /* 0x000fe20000000000 */
[----:B------:R-:W-:Y:S02]  /*6d50*/  IMAD.MOV R5, RZ, RZ, -R5 ;  /* 0x000000ffff057224 */ /* 0x000fe400078e0a05 */
[----:B------:R-:W-:Y:S02]  /*6d60*/  IMAD.MOV R4, RZ, RZ, -R4 ;  /* 0x000000ffff047224 */ /* 0x000fe400078e0a04 */
[----:B------:R-:W-:Y:S01]  /*6d70*/  @!P6 IMAD.IADD R39, R39, 0x1, -R55 ;  /* 0x000000012727e824 */ /* 0x000fe200078e0a37 */
[C---:B------:R-:W-:Y:S01]  /*6d80*/  ISETP.GT.U32.AND P6, PT, R55.reuse, R57, PT ;  /* 0x000000393700720c */ /* 0x040fe20003fc4070 */
[C---:B------:R-:W-:Y:S02]  /*6d90*/  IMAD R47, R55.reuse, R5, R47 ;  /* 0x00000005372f7224 */ /* 0x040fe400078e022f */
[----:B------:R-:W-:-:S02]  /*6da0*/  IMAD R50, R55, R4, R50 ;  /* 0x0000000437327224 */ /* 0x000fc400078e0232 */
[----:B------:R-:W-:Y:S01]  /*6db0*/  IMAD.MOV.U32 R61, RZ, RZ, R2 ;  /* 0x000000ffff3d7224 */ /* 0x000fe200078e0002 */
[----:B------:R-:W-:Y:S01]  /*6dc0*/  IABS R2, R17 ;  /* 0x0000001100027213 */ /* 0x000fe20000000000 */
[--C-:B------:R-:W-:Y:S02]  /*6dd0*/  @!P5 IMAD.IADD R59, R59, 0x1, -R55.reuse ;  /* 0x000000013b3bd824 */ /* 0x100fe400078e0a37 */
[--C-:B------:R-:W-:Y:S01]  /*6de0*/  @!P3 IMAD.IADD R58, R58, 0x1, -R55.reuse ;  /* 0x000000013a3ab824 */ /* 0x100fe200078e0a37 */
[----:B------:R-:W-:Y:S01]  /*6df0*/  ISETP.GE.AND P3, PT, R25, RZ, PT ;  /* 0x000000ff1900720c */ /* 0x000fe20003f66270 */
[----:B------:R-:W-:Y:S02]  /*6e00*/  @!P0 IMAD.IADD R44, R44, 0x1, -R55 ;  /* 0x000000012c2c8824 */ /* 0x000fe400078e0a37 */
[----:B------:R-:W-:Y:S01]  /*6e10*/  IMAD.HI.U32 R4, R0, R53, RZ ;  /* 0x0000003500047227 */ /* 0x000fe200078e00ff */
[----:B------:R-:W-:-:S03]  /*6e20*/  ISETP.GT.U32.AND P5, PT, R55, R47, PT ;  /* 0x0000002f3700720c */ /* 0x000fc60003fa4070 */
[----:B------:R-:W-:Y:S01]  /*6e30*/  @!P4 IMAD.MOV R59, RZ, RZ, -R59 ;  /* 0x000000ffff3bc224 */ /* 0x000fe200078e0a3b */
[----:B------:R-:W-:Y:S01]  /*6e40*/  ISETP.GT.U32.AND P4, PT, R55, R44, PT ;  /* 0x0000002c3700720c */ /* 0x000fe20003f84070 */
[----:B------:R-:W-:Y:S02]  /*6e50*/  IMAD.MOV R5, RZ, RZ, -R4 ;  /* 0x000000ffff057224 */ /* 0x000fe400078e0a04 */
[----:B------:R-:W-:-:S04]  /*6e60*/  IMAD.HI.U32 R4, R0, R2, RZ ;  /* 0x0000000200047227 */ /* 0x000fc800078e00ff */
[----:B------:R-:W-:Y:S01]  /*6e70*/  @!P2 IMAD.MOV R61, RZ, RZ, -R61 ;  /* 0x000000ffff3da224 */ /* 0x000fe200078e0a3d */
[----:B------:R-:W-:Y:S01]  /*6e80*/  ISETP.GT.U32.AND P2, PT, R55, R39, PT ;  /* 0x000000273700720c */ /* 0x000fe20003f44070 */
[----:B------:R-:W-:Y:S02]  /*6e90*/  @!P6 IMAD.IADD R57, R57, 0x1, -R55 ;  /* 0x000000013939e824 */ /* 0x000fe400078e0a37 */
[C---:B------:R-:W-:Y:S02]  /*6ea0*/  IMAD R53, R55.reuse, R5, R53 ;  /* 0x0000000537357224 */ /* 0x040fe400078e0235 */
[----:B------:R-:W-:Y:S01]  /*6eb0*/  IMAD.MOV R4, RZ, RZ, -R4 ;  /* 0x000000ffff047224 */ /* 0x000fe200078e0a04 */
[C---:B------:R-:W-:Y:S01]  /*6ec0*/  ISETP.GT.U32.AND P6, PT, R55.reuse, R50, PT ;  /* 0x000000323700720c */ /* 0x040fe20003fc4070 */
[----:B------:R-:W-:Y:S01]  /*6ed0*/  @!P3 IMAD.MOV R57, RZ, RZ, -R57 ;  /* 0x000000ffff39b224 */ /* 0x000fe200078e0a39 */
[C---:B------:R-:W-:Y:S01]  /*6ee0*/  ISETP.GT.U32.AND P3, PT, R55.reuse, R53, PT ;  /* 0x000000353700720c */ /* 0x040fe20003f64070 */
[----:B------:R-:W-:-:S02]  /*6ef0*/  IMAD R2, R55, R4, R2 ;  /* 0x0000000437027224 */ /* 0x000fc400078e0202 */
[--C-:B------:R-:W-:Y:S02]  /*6f00*/  @!P5 IMAD.IADD R47, R47, 0x1, -R55.reuse ;  /* 0x000000012f2fd824 */ /* 0x100fe400078e0a37 */
[--C-:B------:R-:W-:Y:S01]  /*6f10*/  @!P4 IMAD.IADD R44, R44, 0x1, -R55.reuse ;  /* 0x000000012c2cc824 */ /* 0x100fe200078e0a37 */
[----:B------:R-:W-:Y:S01]  /*6f20*/  ISETP.GT.U32.AND P4, PT, R55, R2, PT ;  /* 0x000000023700720c */ /* 0x000fe20003f84070 */
[--C-:B------:R-:W-:Y:S01]  /*6f30*/  @!P2 IMAD.IADD R39, R39, 0x1, -R55.reuse ;  /* 0x000000012727a824 */ /* 0x100fe200078e0a37 */
[----:B------:R-:W-:Y:S01]  /*6f40*/  ISETP.GE.AND P2, PT, R24, RZ, PT ;  /* 0x000000ff1800720c */ /* 0x000fe20003f46270 */
[----:B------:R-:W-:Y:S01]  /*6f50*/  @!P1 IMAD.MOV R58, RZ, RZ, -R58 ;  /* 0x000000ffff3a9224 */ /* 0x000fe200078e0a3a */
[----:B------:R-:W-:Y:S01]  /*6f60*/  ISETP.GT.U32.AND P1, PT, R55, R47, PT ;  /* 0x0000002f3700720c */ /* 0x000fe20003f24070 */
[--C-:B------:R-:W-:Y:S01]  /*6f70*/  @!P6 IMAD.IADD R50, R50, 0x1, -R55.reuse ;  /* 0x000000013232e824 */ /* 0x100fe200078e0a37 */
[----:B------:R-:W-:Y:S01]  /*6f80*/  ISETP.GE.AND P0, PT, R23, RZ, PT ;  /* 0x000000ff1700720c */ /* 0x000fe20003f06270 */
[----:B------:R-:W-:-:S03]  /*6f90*/  @!P3 IMAD.IADD R53, R53, 0x1, -R55 ;  /* 0x000000013535b824 */ /* 0x000fc600078e0a37 */
[----:B------:R-:W-:-:S03]  /*6fa0*/  ISETP.GT.U32.AND P6, PT, R55, R50, PT ;  /* 0x000000323700720c */ /* 0x000fc60003fc4070 */
[----:B------:R-:W-:Y:S01]  /*6fb0*/  @!P4 IMAD.IADD R2, R2, 0x1, -R55 ;  /* 0x000000010202c824 */ /* 0x000fe200078e0a37 */
[----:B------:R-:W-:Y:S01]  /*6fc0*/  ISETP.GT.U32.AND P4, PT, R55, R53, PT ;  /* 0x000000353700720c */ /* 0x000fe20003f84070 */
[----:B------:R-:W-:Y:S01]  /*6fd0*/  @!P2 IMAD.MOV R39, RZ, RZ, -R39 ;  /* 0x000000ffff27a224 */ /* 0x000fe200078e0a27 */
[----:B------:R-:W-:Y:S01]  /*6fe0*/  ISETP.GE.AND P5, PT, R22, RZ, PT ;  /* 0x000000ff1600720c */ /* 0x000fe20003fa6270 */
[--C-:B------:R-:W-:Y:S01]  /*6ff0*/  @!P1 IMAD.IADD R47, R47, 0x1, -R55.reuse ;  /* 0x000000012f2f9824 */ /* 0x100fe200078e0a37 */
[----:B------:R-:W-:Y:S02]  /*7000*/  ISETP.GE.AND P2, PT, R21, RZ, PT ;  /* 0x000000ff1500720c */ /* 0x000fe40003f46270 */
[----:B------:R-:W-:Y:S01]  /*7010*/  ISETP.GE.AND P1, PT, R20, RZ, PT ;  /* 0x000000ff1400720c */ /* 0x000fe20003f26270 */
[----:B------:R-:W-:Y:S01]  /*7020*/  @!P0 IMAD.MOV R44, RZ, RZ, -R44 ;  /* 0x000000ffff2c8224 */ /* 0x000fe200078e0a2c */
[----:B------:R-:W-:Y:S01]  /*7030*/  ISETP.GT.U32.AND P0, PT, R55, R2, PT ;  /* 0x000000023700720c */ /* 0x000fe20003f04070 */
[----:B------:R0:W-:Y:S01]  /*7040*/  STL [R1+0x4], R9 ;  /* 0x0000040901007387 */ /* 0x0001e20000100800 */
[----:B------:R-:W-:Y:S01]  /*7050*/  IABS R5, R16 ;  /* 0x0000001000057213 */ /* 0x000fe20000000000 */
[----:B------:R-:W-:-:S02]  /*7060*/  @!P6 IMAD.IADD R50, R50, 0x1, -R55 ;  /* 0x000000013232e824 */ /* 0x000fc400078e0a37 */
[----:B------:R1:W-:Y:S01]  /*7070*/  STL [R1], R7 ;  /* 0x0000000701007387 */ /* 0x0003e20000100800 */
[----:B------:R-:W-:-:S03]  /*7080*/  @!P4 IMAD.IADD R53, R53, 0x1, -R55 ;  /* 0x000000013535c824 */ /* 0x000fc600078e0a37 */
[----:B------:R-:W-:Y:S01]  /*7090*/  STL [R1+0x2694], R61 ;  /* 0x0026943d01007387 */ /* 0x000fe20000100800 */
[----:B------:R-:W-:-:S03]  /*70a0*/  @!P5 IMAD.MOV R47, RZ, RZ, -R47 ;  /* 0x000000ffff2fd224 */ /* 0x000fc600078e0a2f */
[----:B------:R-:W-:Y:S01]  /*70b0*/  STL [R1+0x2698], R60 ;  /* 0x0026983c01007387 */ /* 0x000fe20000100800 */
[----:B------:R-:W-:-:S03]  /*70c0*/  @!P2 IMAD.MOV R50, RZ, RZ, -R50 ;  /* 0x000000ffff32a224 */ /* 0x000fc600078e0a32 */
[----:B------:R-:W-:Y:S01]  /*70d0*/  STL [R1+0x269c], R59 ;  /* 0x00269c3b01007387 */ /* 0x000fe20000100800 */
[----:B------:R-:W-:-:S03]  /*70e0*/  IMAD.HI.U32 R4, R0, R5, RZ ;  /* 0x0000000500047227 */ /* 0x000fc600078e00ff */
[----:B------:R-:W-:Y:S01]  /*70f0*/  STL [R1+0x26a0], R58 ;  /* 0x0026a03a01007387 */ /* 0x000fe20000100800 */
[----:B------:R-:W-:-:S03]  /*7100*/  @!P1 IMAD.MOV R53, RZ, RZ, -R53 ;  /* 0x000000ffff359224 */ /* 0x000fc600078e0a35 */
[----:B------:R-:W-:Y:S01]  /*7110*/  STL [R1+0x26a4], R57 ;  /* 0x0026a43901007387 */ /* 0x000fe20000100800 */
[----:B------:R-:W-:-:S03]  /*7120*/  IABS R33, R19 ;  /* 0x0000001300217213 */ /* 0x000fc60000000000 */
[----:B------:R-:W-:Y:S01]  /*7130*/  STL [R1+0x26a8], R39 ;  /* 0x0026a82701007387 */ /* 0x000fe20000100800 */
[----:B------:R-:W-:Y:S01]  /*7140*/  IMAD.MOV R4, RZ, RZ, -R4 ;  /* 0x000000ffff047224 */ /* 0x000fe200078e0a04 */
[----:B------:R-:W-:Y:S02]  /*7150*/  ISETP.GE.AND P2, PT, R19, RZ, PT ;  /* 0x000000ff1300720c */ /* 0x000fe40003f46270 */
[----:B------:R-:W-:Y:S01]  /*7160*/  STL [R1+0x26ac], R44 ;  /* 0x0026ac2c01007387 */ /* 0x000fe20000100800 */
[----:B------:R-:W-:Y:S01]  /*7170*/  @!P0 IMAD.IADD R2, R2, 0x1, -R55 ;  /* 0x0000000102028824 */ /* 0x000fe200078e0a37 */
[----:B------:R-:W-:Y:S02]  /*7180*/  ISETP.GE.AND P0, PT, R27, RZ, PT ;  /* 0x000000ff1b00720c */ /* 0x000fe40003f06270 */
[----:B------:R-:W-:Y:S01]  /*7190*/  STL [R1+0x26b0], R47 ;  /* 0x0026b02f01007387 */ /* 0x000fe20000100800 */
[----:B------:R-:W-:-:S03]  /*71a0*/  IABS R19, R27 ;  /* 0x0000001b00137213 */ /* 0x000fc60000000000 */
[----:B------:R-:W-:Y:S01]  /*71b0*/  STL [R1+0x26b4], R50 ;  /* 0x0026b43201007387 */ /* 0x000fe20000100800 */
[----:B------:R-:W-:Y:S01]  /*71c0*/  ISETP.GE.AND P6, PT, R17, RZ, PT ;  /* 0x000000ff1100720c */ /* 0x000fe20003fc6270 */
[----:B------:R-:W-:Y:S02]  /*71d0*/  IMAD.MOV.U32 R17, RZ, RZ, R15 ;  /* 0x000000ffff117224 */ /* 0x000fe400078e000f */
[----:B------:R-:W-:Y:S01]  /*71e0*/  STL [R1+0x26b8], R53 ;  /* 0x0026b83501007387 */ /* 0x000fe20000100800 */
[----:B------:R-:W-:-:S03]  /*71f0*/  IMAD R15, R55, R4, R5 ;  /* 0x00000004370f7224 */ /* 0x000fc600078e0205 */
[----:B------:R-:W2:Y:S02]  /*7200*/  LDL.LU R27, [R1+0x7c] ;  /* 0x00007c00011b7983 */ /* 0x000ea40000300800 */
[----:B------:R-:W-:Y:S02]  /*7210*/  ISETP.GT.U32.AND P5, PT, R55, R15, PT ;  /* 0x0000000f3700720c */ /* 0x000fe40003fa4070 */
[----:B------:R-:W-:Y:S01]  /*7220*/  ISETP.GE.AND P3, PT, R16, RZ, PT ;  /* 0x000000ff1000720c */ /* 0x000fe20003f66270 */
[----:B------:R-:W-:Y:S01]  /*7230*/  IMAD.HI.U32 R4, R0, R33, RZ ;  /* 0x0000002100047227 */ /* 0x000fe200078e00ff */
[----:B------:R-:W-:-:S03]  /*7240*/  IABS R16, R18 ;  /* 0x0000001200107213 */ /* 0x000fc60000000000 */
[----:B------:R-:W-:-:S06]  /*7250*/  IMAD.MOV R4, RZ, RZ, -R4 ;  /* 0x000000ffff047224 */ /* 0x000fcc00078e0a04 */
[----:B------:R-:W-:Y:S02]  /*7260*/  @!P5 IMAD.IADD R15, R15, 0x1, -R55 ;  /* 0x000000010f0fd824 */ /* 0x000fe400078e0a37 */
[----:B------:R-:W-:-:S03]  /*7270*/  IMAD.HI.U32 R5, R0, R16, RZ ;  /* 0x0000001000057227 */ /* 0x000fc600078e00ff */
[C---:B------:R-:W-:Y:S01]  /*7280*/  ISETP.GT.U32.AND P1, PT, R55.reuse, R15, PT ;  /* 0x0000000f3700720c */ /* 0x040fe20003f24070 */
[----:B------:R-:W-:Y:S01]  /*7290*/  IMAD.MOV R5, RZ, RZ, -R5 ;  /* 0x000000ffff057224 */ /* 0x000fe200078e0a05 */
[----:B------:R-:W-:Y:S01]  /*72a0*/  ISETP.GE.AND P5, PT, R28, RZ, PT ;  /* 0x000000ff1c00720c */ /* 0x000fe20003fa6270 */
[C---:B------:R-:W-:Y:S01]  /*72b0*/  IMAD R33, R55.reuse, R4, R33 ;  /* 0x0000000437217224 */ /* 0x040fe200078e0221 */
[----:B------:R-:W-:Y:S01]  /*72c0*/  IABS R41, R28 ;  /* 0x0000001c00297213 */ /* 0x000fe20000000000 */
[----:B------:R-:W-:Y:S02]  /*72d0*/  IMAD.MOV.U32 R28, RZ, RZ, R56 ;  /* 0x000000ffff1c7224 */ /* 0x000fe400078e0038 */
[----:B------:R-:W-:Y:S01]  /*72e0*/  IMAD.MOV.U32 R23, RZ, RZ, R2 ;  /* 0x000000ffff177224 */ /* 0x000fe200078e0002 */
[----:B------:R-:W3:Y:S01]  /*72f0*/  LDL.LU R56, [R1+0x80] ;  /* 0x0000800001387983 */ /* 0x000ee20000300800 */
[C---:B------:R-:W-:Y:S02]  /*7300*/  IMAD R16, R55.reuse, R5, R16 ;  /* 0x0000000537107224 */ /* 0x040fe400078e0210 */
[----:B------:R-:W-:Y:S01]  /*7310*/  @!P6 IMAD.MOV R23, RZ, RZ, -R23 ;  /* 0x000000ffff17e224 */ /* 0x000fe200078e0a17 */
[----:B------:R-:W-:Y:S01]  /*7320*/  ISETP.GT.U32.AND P6, PT, R55, R33, PT ;  /* 0x000000213700720c */ /* 0x000fe20003fc4070 */
[----:B------:R-:W-:Y:S01]  /*7330*/  @!P1 IMAD.IADD R15, R15, 0x1, -R55 ;  /* 0x000000010f0f9824 */ /* 0x000fe200078e0a37 */
[----:B------:R-:W-:Y:S01]  /*7340*/  ISETP.GT.U32.AND P1, PT, R55, R16, PT ;  /* 0x000000103700720c */ /* 0x000fe20003f24070 */
[----:B------:R-:W-:-:S10]  /*7350*/  IMAD.HI.U32 R2, R0, R41, RZ ;  /* 0x0000002900027227 */ /* 0x000fd400078e00ff */
[--C-:B------:R-:W-:Y:S02]  /*7360*/  @!P6 IMAD.IADD R33, R33, 0x1, -R55.reuse ;  /* 0x000000012121e824 */ /* 0x100fe400078e0a37 */
[----:B------:R-:W-:-:S03]  /*7370*/  @!P1 IMAD.IADD R16, R16, 0x1, -R55 ;  /* 0x0000000110109824 */ /* 0x000fc600078e0a37 */
[----:B------:R-:W-:Y:S01]  /*7380*/  ISETP.GT.U32.AND P1, PT, R55, R33, PT ;  /* 0x000000213700720c */ /* 0x000fe20003f24070 */
[----:B------:R-:W-:-:S04]  /*7390*/  IMAD.MOV R2, RZ, RZ, -R2 ;  /* 0x000000ffff027224 */ /* 0x000fc800078e0a02 */
[----:B------:R-:W-:-:S08]  /*73a0*/  IMAD R41, R55, R2, R41 ;  /* 0x0000000237297224 */ /* 0x000fd000078e0229 */
[----:B------:R-:W-:Y:S01]  /*73b0*/  @!P1 IMAD.IADD R33, R33, 0x1, -R55 ;  /* 0x0000000121219824 */ /* 0x000fe200078e0a37 */
[----:B------:R-:W-:Y:S01]  /*73c0*/  ISETP.GT.U32.AND P1, PT, R55, R41, PT ;  /* 0x000000293700720c */ /* 0x000fe20003f24070 */
[----:B------:R-:W-:Y:S02]  /*73d0*/  @!P3 IMAD.MOV R15, RZ, RZ, -R15 ;  /* 0x000000ffff0fb224 */ /* 0x000fe400078e0a0f */
[----:B------:R-:W-:Y:S01]  /*73e0*/  @!P2 IMAD.MOV R33, RZ, RZ, -R33 ;  /* 0x000000ffff21a224 */ /* 0x000fe200078e0a21 */
[----:B------:R-:W-:Y:S01]  /*73f0*/  STL [R1+0x26bc], R23 ;  /* 0x0026bc1701007387 */ /* 0x000fe20000100800 */
[----:B0-----:R-:W-:-:S03]  /*7400*/  IABS R9, R29 ;  /* 0x0000001d00097213 */ /* 0x001fc60000000000 */
[----:B------:R-:W-:Y:S04]  /*7410*/  STL [R1+0x26c0], R15 ;  /* 0x0026c00f01007387 */ /* 0x000fe80000100800 */
[----:B------:R-:W-:Y:S01]  /*7420*/  STL [R1+0x26c4], R33 ;  /* 0x0026c42101007387 */ /* 0x000fe20000100800 */
[----:B------:R-:W-:Y:S01]  /*7430*/  @!P1 IMAD.IADD R41, R41, 0x1, -R55 ;  /* 0x0000000129299824 */ /* 0x000fe200078e0a37 */
[----:B------:R-:W-:Y:S02]  /*7440*/  ISETP.GE.AND P1, PT, R29, RZ, PT ;  /* 0x000000ff1d00720c */ /* 0x000fe40003f26270 */
[----:B------:R-:W4:Y:S01]  /*7450*/  LDL.LU R29, [R1+0x88] ;  /* 0x00008800011d7983 */ /* 0x000f220000300800 */
[----:B------:R-:W-:-:S04]  /*7460*/  IMAD.HI.U32 R4, R0, R19, RZ ;  /* 0x0000001300047227 */ /* 0x000fc800078e00ff */
[----:B------:R-:W-:Y:S02]  /*7470*/  IMAD.MOV R4, RZ, RZ, -R4 ;  /* 0x000000ffff047224 */ /* 0x000fe400078e0a04 */
[----:B------:R-:W-:-:S04]  /*7480*/  IMAD.HI.U32 R5, R0, R9, RZ ;  /* 0x0000000900057227 */ /* 0x000fc800078e00ff */
[----:B------:R-:W-:Y:S02]  /*7490*/  IMAD R19, R55, R4, R19 ;  /* 0x0000000437137224 */ /* 0x000fe400078e0213 */
[----:B------:R-:W-:-:S03]  /*74a0*/  IMAD.MOV R5, RZ, RZ, -R5 ;  /* 0x000000ffff057224 */ /* 0x000fc600078e0a05 */
[C---:B------:R-:W-:Y:S01]  /*74b0*/  ISETP.GT.U32.AND P6, PT, R55.reuse, R19, PT ;  /* 0x000000133700720c */ /* 0x040fe20003fc4070 */
[----:B------:R-:W-:Y:S01]  /*74c0*/  IMAD R9, R55, R5, R9 ;  /* 0x0000000537097224 */ /* 0x000fe200078e0209 */
[----:B------:R-:W-:-:S04]  /*74d0*/  IABS R51, R17 ;  /* 0x0000001100337213 */ /* 0x000fc80000000000 */
[----:B------:R-:W-:Y:S01]  /*74e0*/  ISETP.GT.U32.AND P2, PT, R55, R9, PT ;  /* 0x000000093700720c */ /* 0x000fe20003f44070 */
[----:B------:R-:W-:Y:S01]  /*74f0*/  IMAD.HI.U32 R4, R0, R51, RZ ;  /* 0x0000003300047227 */ /* 0x000fe200078e00ff */
[----:B------:R-:W-:-:S05]  /*7500*/  IABS R25, R28 ;  /* 0x0000001c00197213 */ /* 0x000fca0000000000 */
[----:B------:R-:W-:Y:S01]  /*7510*/  @!P6 IMAD.IADD R19, R19, 0x1, -R55 ;  /* 0x000000011313e824 */ /* 0x000fe200078e0a37 */
[----:B------:R-:W-:Y:S01]  /*7520*/  IABS R35, R54 ;  /* 0x0000003600237213 */ /* 0x000fe20000000000 */
[----:B------:R-:W-:-:S03]  /*7530*/  IMAD.MOV R4, RZ, RZ, -R4 ;  /* 0x000000ffff047224 */ /* 0x000fc600078e0a04 */
[----:B------:R-:W-:Y:S01]  /*7540*/  ISETP.GT.U32.AND P6, PT, R55, R19, PT ;  /* 0x000000133700720c */ /* 0x000fe20003fc4070 */
[----:B------:R-:W-:Y:S01]  /*7550*/  @!P2 IMAD.IADD R9, R9, 0x1, -R55 ;  /* 0x000000010909a824 */ /* 0x000fe200078e0a37 */
[C---:B------:R-:W-:Y:S01]  /*7560*/  ISETP.GT.U32.AND P2, PT, R55.reuse, R41, PT ;  /* 0x000000293700720c */ /* 0x040fe20003f44070 */
[C---:B------:R-:W-:Y:S02]  /*7570*/  IMAD R51, R55.reuse, R4, R51 ;  /* 0x0000000437337224 */ /* 0x040fe400078e0233 */
[----:B------:R-:W-:Y:S01]  /*7580*/  IMAD.HI.U32 R5, R0, R25, RZ ;  /* 0x0000001900057227 */ /* 0x000fe200078e00ff */
[----:B------:R-:W-:-:S03]  /*7590*/  ISETP.GT.U32.AND P3, PT, R55, R16, PT ;  /* 0x000000103700720c */ /* 0x000fc60003f64070 */
[----:B------:R-:W-:-:S04]  /*75a0*/  IMAD.HI.U32 R4, R0, R35, RZ ;  /* 0x0000002300047227 */ /* 0x000fc800078e00ff */
[----:B------:R-:W-:Y:S02]  /*75b0*/  IMAD.MOV R5, RZ, RZ, -R5 ;  /* 0x000000ffff057224 */ /* 0x000fe400078e0a05 */
[----:B------:R-:W-:Y:S01]  /*75c0*/  IMAD.MOV R4, RZ, RZ, -R4 ;  /* 0x000000ffff047224 */ /* 0x000fe200078e0a04 */
[----:B------:R-:W-:Y:S01]  /*75d0*/  ISETP.GE.AND P4, PT, R18, RZ, PT ;  /* 0x000000ff1200720c */ /* 0x000fe20003f86270 */
[----:B------:R-:W-:Y:S02]  /*75e0*/  @!P6 IMAD.IADD R19, R19, 0x1, -R55 ;  /* 0x000000011313e824 */ /* 0x000fe400078e0a37 */
[C---:B------:R-:W-:Y:S02]  /*75f0*/  IMAD R25, R55.reuse, R5, R25 ;  /* 0x0000000537197224 */ /* 0x040fe400078e0219 */
[C---:B------:R-:W-:Y:S02]  /*7600*/  IMAD R35, R55.reuse, R4, R35 ;  /* 0x0000000437237224 */ /* 0x040fe400078e0223 */
[----:B------:R-:W-:Y:S01]  /*7610*/  @!P0 IMAD.MOV R19, RZ, RZ, -R19 ;  /* 0x000000ffff138224 */ /* 0x000fe200078e0a13 */
[----:B------:R-:W-:Y:S01]  /*7620*/  ISETP.GT.U32.AND P0, PT, R55, R25, PT ;  /* 0x000000193700720c */ /* 0x000fe20003f04070 */
[--C-:B------:R-:W-:Y:S01]  /*7630*/  @!P2 IMAD.IADD R41, R41, 0x1, -R55.reuse ;  /* 0x000000012929a824 */ /* 0x100fe200078e0a37 */
[----:B------:R-:W-:Y:S01]  /*7640*/  ISETP.GT.U32.AND P2, PT, R55, R35, PT ;  /* 0x000000233700720c */ /* 0x000fe20003f44070 */
[----:B------:R-:W-:-:S04]  /*7650*/  @!P3 IMAD.IADD R16, R16, 0x1, -R55 ;  /* 0x000000011010b824 */ /* 0x000fc800078e0a37 */
[----:B------:R-:W-:-:S05]  /*7660*/  @!P4 IMAD.MOV R16, RZ, RZ, -R16 ;  /* 0x000000ffff10c224 */ /* 0x000fca00078e0a10 */
[----:B------:R-:W-:Y:S01]  /*7670*/  STL [R1+0x26c8], R16 ;  /* 0x0026c81001007387 */ /* 0x000fe20000100800 */
[--C-:B------:R-:W-:Y:S01]  /*7680*/  @!P0 IMAD.IADD R25, R25, 0x1, -R55.reuse ;  /* 0x0000000119198824 */ /* 0x100fe200078e0a37 */
[----:B------:R-:W-:Y:S01]  /*7690*/  ISETP.GE.AND P0, PT, R28, RZ, PT ;  /* 0x000000ff1c00720c */ /* 0x000fe20003f06270 */
[----:B------:R-:W-:Y:S01]  /*76a0*/  @!P2 IMAD.IADD R35, R35, 0x1, -R55 ;  /* 0x000000012323a824 */ /* 0x000fe200078e0a37 */
[----:B------:R-:W-:Y:S01]  /*76b0*/  STL [R1+0x26cc], R19 ;  /* 0x0026cc1301007387 */ /* 0x000fe20000100800 */
[----:B------:R-:W-:-:S03]  /*76c0*/  ISETP.GE.AND P2, PT, R54, RZ, PT ;  /* 0x000000ff3600720c */ /* 0x000fc60003f46270 */
[----:B------:R-:W5:Y:S04]  /*76d0*/  LDL.LU R28, [R1+0x8c] ;  /* 0x00008c00011c7983 */ /* 0x000f680000300800 */
[----:B------:R-:W1:Y:S01]  /*76e0*/  LDL.LU R54, [R1+0x90] ;  /* 0x0000900001367983 */ /* 0x000e620000300800 */
[----:B------:R-:W-:-:S05]  /*76f0*/  IABS R14, R26 ;  /* 0x0000001a000e7213 */ /* 0x000fca0000000000 */
[----:B------:R-:W-:-:S04]  /*7700*/  IMAD.HI.U32 R2, R0, R14, RZ ;  /* 0x0000000e00027227 */ /* 0x000fc800078e00ff */
[----:B------:R-:W-:-:S04]  /*7710*/  IMAD.MOV R2, RZ, RZ, -R2 ;  /* 0x000000ffff027224 */ /* 0x000fc800078e0a02 */
[C---:B------:R-:W-:Y:S01]  /*7720*/  IMAD R14, R55.reuse, R2, R14 ;  /* 0x00000002370e7224 */ /* 0x040fe200078e020e */
[----:B------:R-:W-:-:S04]  /*7730*/  ISETP.GT.U32.AND P3, PT, R55, R51, PT ;  /* 0x000000333700720c */ /* 0x000fc80003f64070 */
[----:B------:R-:W-:-:S09]  /*7740*/  ISETP.GT.U32.AND P6, PT, R55, R14, PT ;  /* 0x0000000e3700720c */ /* 0x000fd20003fc4070 */
[----:B------:R-:W-:-:S04]  /*7750*/  @!P3 IMAD.IADD R51, R51, 0x1, -R55 ;  /* 0x000000013333b824 */ /* 0x000fc800078e0a37 */
[----:B------:R-:W-:Y:S01]  /*7760*/  @!P6 IMAD.IADD R14, R14, 0x1, -R55 ;  /* 0x000000010e0ee824 */ /* 0x000fe200078e0a37 */
[----:B------:R-:W-:-:S04]  /*7770*/  ISETP.GT.U32.AND P3, PT, R55, R9, PT ;  /* 0x000000093700720c */ /* 0x000fc80003f64070 */
[C---:B------:R-:W-:Y:S02]  /*7780*/  ISETP.GT.U32.AND P4, PT, R55.reuse, R14, PT ;  /* 0x0000000e3700720c */ /* 0x040fe40003f84070 */
[----:B------:R-:W-:-:S07]  /*7790*/  ISETP.GT.U32.AND P6, PT, R55, R51, PT ;  /* 0x000000333700720c */ /* 0x000fce0003fc4070 */
[----:B------:R-:W-:Y:S01]  /*77a0*/  @!P3 IMAD.IADD R9, R9, 0x1, -R55 ;  /* 0x000000010909b824 */ /* 0x000fe200078e0a37 */
[----:B------:R-:W-:-:S03]  /*77b0*/  ISETP.GE.AND P3, PT, R17, RZ, PT ;  /* 0x000000ff1100720c */ /* 0x000fc60003f66270 */
[----:B------:R-:W-:Y:S01]  /*77c0*/  @!P4 IMAD.IADD R14, R14, 0x1, -R55 ;  /* 0x000000010e0ec824 */ /* 0x000fe200078e0a37 */
[----:B------:R-:W-:Y:S01]  /*77d0*/  ISETP.GE.AND P4, PT, R26, RZ, PT ;  /* 0x000000ff1a00720c */ /* 0x000fe20003f86270 */
[----:B------:R-:W-:Y:S01]  /*77e0*/  @!P1 IMAD.MOV R9, RZ, RZ, -R9 ;  /* 0x000000ffff099224 */ /* 0x000fe200078e0a09 */
[----:B------:R-:W-:Y:S01]  /*77f0*/  ISETP.GT.U32.AND P1, PT, R55, R35, PT ;  /* 0x000000233700720c */ /* 0x000fe20003f24070 */
[----:B------:R-:W-:Y:S02]  /*7800*/  @!P6 IMAD.IADD R51, R51, 0x1, -R55 ;  /* 0x000000013333e824 */ /* 0x000fe400078e0a37 */
[----:B------:R-:W-:-:S04]  /*7810*/  @!P5 IMAD.MOV R41, RZ, RZ, -R41 ;  /* 0x000000ffff29d224 */ /* 0x000fc800078e0a29 */
[----:B------:R-:W-:Y:S01]  /*7820*/  @!P3 IMAD.MOV R51, RZ, RZ, -R51 ;  /* 0x000000ffff33b224 */ /* 0x000fe200078e0a33 */
[----:B------:R-:W-:Y:S03]  /*7830*/  STL [R1+0x26d0], R41 ;  /* 0x0026d02901007387 */ /* 0x000fe60000100800 */
[----:B------:R-:W-:Y:S01]  /*7840*/  @!P4 IMAD.MOV R14, RZ, RZ, -R14 ;  /* 0x000000ffff0ec224 */ /* 0x000fe200078e0a0e */
[----:B------:R-:W-:Y:S01]  /*7850*/  STL [R1+0x26d4], R9 ;  /* 0x0026d40901007387 */ /* 0x000fe20000100800 */
[----:B------:R-:W-:-:S03]  /*7860*/  @!P1 IMAD.IADD R35, R35, 0x1, -R55 ;  /* 0x0000000123239824 */ /* 0x000fc600078e0a37 */
[----:B------:R-:W-:Y:S04]  /*7870*/  STL [R1+0x26d8], R51 ;  /* 0x0026d83301007387 */ /* 0x000fe80000100800 */
[----:B------:R-:W-:Y:S01]  /*7880*/  STL [R1+0x26dc], R14 ;  /* 0x0026dc0e01007387 */ /* 0x000fe20000100800 */
[----:B--2---:R-:W-:-:S05]  /*7890*/  IABS R46, R27 ;  /* 0x0000001b002e7213 */ /* 0x004fca0000000000 */
[----:B------:R-:W-:-:S04]  /*78a0*/  IMAD.HI.U32 R2, R0, R46, RZ ;  /* 0x0000002e00027227 */ /* 0x000fc800078e00ff */
[----:B------:R-:W-:-:S04]  /*78b0*/  IMAD.MOV R2, RZ, RZ, -R2 ;  /* 0x000000ffff027224 */ /* 0x000fc800078e0a02 */
[----:B------:R-:W-:-:S05]  /*78c0*/  IMAD R46, R55, R2, R46 ;  /* 0x00000002372e7224 */ /* 0x000fca00078e022e */
[----:B------:R-:W-:Y:S02]  /*78d0*/  ISETP.GT.U32.AND P6, PT, R55, R46, PT ;  /* 0x0000002e3700720c */ /* 0x000fe40003fc4070 */
[----:B---3--:R-:W-:Y:S02]  /*78e0*/  IABS R30, R56 ;  /* 0x00000038001e7213 */ /* 0x008fe40000000000 */
[----:B------:R-:W-:-:S09]  /*78f0*/  ISETP.GE.AND P1, PT, R56, RZ, PT ;  /* 0x000000ff3800720c */ /* 0x000fd20003f26270 */
[----:B------:R-:W-:Y:S01]  /*7900*/  @!P6 IMAD.IADD R46, R46, 0x1, -R55 ;  /* 0x000000012e2ee824 */ /* 0x000fe200078e0a37 */
[----:B------:R-:W2:Y:S04]  /*7910*/  LDL.LU R56, [R1+0x94] ;  /* 0x0000940001387983 */ /* 0x000ea80000300800 */
[----:B------:R-:W-:Y:S02]  /*7920*/  ISETP.GT.U32.AND P6, PT, R55, R46, PT ;  /* 0x0000002e3700720c */ /* 0x000fe40003fc4070 */
[----:B------:R-:W-:Y:S01]  /*7930*/  IABS R2, R52 ;  /* 0x0000003400027213 */ /* 0x000fe20000000000 */
[----:B------:R-:W-:-:S10]  /*7940*/  IMAD.HI.U32 R4, R0, R30, RZ ;  /* 0x0000001e00047227 */ /* 0x000fd400078e00ff */
[----:B------:R-:W-:Y:S01]  /*7950*/  @!P6 IMAD.IADD R46, R46, 0x1, -R55 ;  /* 0x000000012e2ee824 */ /* 0x000fe200078e0a37 */
[----:B------:R-:W-:Y:S02]  /*7960*/  ISETP.GE.AND P6, PT, R52, RZ, PT ;  /* 0x000000ff3400720c */ /* 0x000fe40003fc6270 */
[----:B------:R-:W3:Y:S01]  /*7970*/  LDL.LU R52, [R1+0x98] ;  /* 0x0000980001347983 */ /* 0x000ee20000300800 */
[----:B------:R-:W-:-:S04]  /*7980*/  IMAD.MOV R5, RZ, RZ, -R4 ;  /* 0x000000ffff057224 */ /* 0x000fc800078e0a04 */
[----:B------:R-:W-:-:S05]  /*7990*/  IMAD R30, R55, R5, R30 ;  /* 0x00000005371e7224 */ /* 0x000fca00078e021e */
[----:B------:R-:W-:-:S13]  /*79a0*/  ISETP.GT.U32.AND P3, PT, R55, R30, PT ;  /* 0x0000001e3700720c */ /* 0x000fda0003f64070 */
[----:B------:R-:W-:Y:S01]  /*79b0*/  @!P3 IMAD.IADD R30, R30, 0x1, -R55 ;  /* 0x000000011e1eb824 */ /* 0x000fe200078e0a37 */
[----:B----4-:R-:W-:Y:S02]  /*79c0*/  IABS R5, R29 ;  /* 0x0000001d00057213 */ /* 0x010fe40000000000 */
[----:B------:R-:W-:Y:S02]  /*79d0*/  ISETP.GE.AND P3, PT, R29, RZ, PT ;  /* 0x000000ff1d00720c */ /* 0x000fe40003f66270 */
[----:B------:R-:W4:Y:S01]  /*79e0*/  LDL.LU R29, [R1+0x9c] ;  /* 0x00009c00011d7983 */ /* 0x000f220000300800 */
[----:B------:R-:W-:Y:S01]  /*79f0*/  ISETP.GT.U32.AND P5, PT, R55, R25, PT ;  /* 0x000000193700720c */ /* 0x000fe20003fa4070 */
[----:B------:R-:W-:Y:S01]  /*7a00*/  IMAD.HI.U32 R4, R0, R2, RZ ;  /* 0x0000000200047227 */ /* 0x000fe200078e00ff */
[----:B------:R-:W-:Y:S01]  /*7a10*/  ISETP.GE.AND P4, PT, R27, RZ, PT ;  /* 0x000000ff1b00720c */ /* 0x000fe20003f86270 */
[----:B------:R-:W4:Y:S02]  /*7a20*/  LDL.LU R22, [R1+0xa0] ;  /* 0x0000a00001167983 */ /* 0x000f240000300800 */
[----:B------:R-:W-:-:S02]  /*7a30*/  IMAD.MOV R4, RZ, RZ, -R4 ;  /* 0x000000ffff047224 */ /* 0x000fc400078e0a04 */
[----:B------:R-:W-:Y:S01]  /*7a40*/  @!P2 IMAD.MOV R35, RZ, RZ, -R35 ;  /* 0x000000ffff23a224 */ /* 0x000fe200078e0a23 */
[----:B------:R-:W4:Y:S01]  /*7a50*/  LDL.LU R21, [R1+0xa4] ;  /* 0x0000a40001157983 */ /* 0x000f220000300800 */
[----:B------:R-:W-:-:S04]  /*7a60*/  IMAD R2, R55, R4, R2 ;  /* 0x0000000437027224 */ /* 0x000fc800078e0202 */
[----:B------:R-:W-:Y:S01]  /*7a70*/  @!P5 IMAD.IADD R25, R25, 0x1, -R55 ;  /* 0x000000011919d824 */ /* 0x000fe200078e0a37 */
[----:B------:R-:W-:-:S13]  /*7a80*/  ISETP.GT.U32.AND P5, PT, R55, R2, PT ;  /* 0x000000023700720c */ /* 0x000fda0003fa4070 */
[----:B------:R-:W-:Y:S01]  /*7a90*/  @!P5 IMAD.IADD R2, R2, 0x1, -R55 ;  /* 0x000000010202d824 */ /* 0x000fe200078e0a37 */
[----:B------:R-:W-:Y:S01]  /*7aa0*/  ISETP.GT.U32.AND P5, PT, R55, R30, PT ;  /* 0x0000001e3700720c */ /* 0x000fe20003fa4070 */
[----:B------:R-:W-:Y:S02]  /*7ab0*/  @!P0 IMAD.MOV R25, RZ, RZ, -R25 ;  /* 0x000000ffff198224 */ /* 0x000fe400078e0a19 */
[----:B------:R-:W-:-:S03]  /*7ac0*/  @!P4 IMAD.MOV R46, RZ, RZ, -R46 ;  /* 0x000000ffff2ec224 */ /* 0x000fc600078e0a2e */
[----:B------:R-:W-:Y:S07]  /*7ad0*/  STL [R1+0x26e0], R25 ;  /* 0x0026e01901007387 */ /* 0x000fee0000100800 */
[----:B------:R-:W-:Y:S01]  /*7ae0*/  @!P5 IMAD.IADD R30, R30, 0x1, -R55 ;  /* 0x000000011e1ed824 */ /* 0x000fe200078e0a37 */
[----:B------:R-:W-:Y:S03]  /*7af0*/  STL [R1+0x26e4], R35 ;  /* 0x0026e42301007387 */ /* 0x000fe60000100800 */
[----:B------:R-:W-:Y:S01]  /*7b00*/  @!P1 IMAD.MOV R30, RZ, RZ, -R30 ;  /* 0x000000ffff1e9224 */ /* 0x000fe200078e0a1e */
[----:B------:R-:W-:Y:S04]  /*7b10*/  STL [R1+0x26e8], R46 ;  /* 0x0026e82e01007387 */ /* 0x000fe80000100800 */
[----:B------:R-:W-:Y:S01]  /*7b20*/  STL [R1+0x26ec], R30 ;  /* 0x0026ec1e01007387 */ /* 0x000fe20000100800 */
[----:B-----5:R-:W-:-:S02]  /*7b30*/  IABS R4, R28 ;  /* 0x0000001c00047213 */ /* 0x020fc40000000000 */
[----:B------:R-:W-:Y:S02]  /*7b40*/  ISETP.GE.AND P4, PT, R28, RZ, PT ;  /* 0x000000ff1c00720c */ /* 0x000fe40003f86270 */
[----:B-1----:R-:W-:Y:S01]  /*7b50*/  IABS R7, R54 ;  /* 0x0000003600077213 */ /* 0x002fe20000000000 */
[----:B------:R-:W5:Y:S01]  /*7b60*/  LDL.LU R28, [R1+0xa8] ;  /* 0x0000a800011c7983 */ /* 0x000f620000300800 */
[----:B------:R-:W-:-:S03]  /*7b70*/  ISETP.GE.AND P5, PT, R54, RZ, PT ;  /* 0x000000ff3600720c */ /* 0x000fc60003fa6270 */
[----:B------:R-:W5:Y:S01]  /*7b80*/  LDL.LU R54, [R1+0xac] ;  /* 0x0000ac0001367983 */ /* 0x000f620000300800 */
[----:B------:R-:W-:-:S03]  /*7b90*/  IMAD.HI.U32 R6, R0, R5, RZ ;  /* 0x0000000500067227 */ /* 0x000fc600078e00ff */
[----:B------:R-:W5:Y:S01]  /*7ba0*/  LDL.LU R26, [R1+0xb0] ;  /* 0x0000b000011a7983 */ /* 0x000f620000300800 */
[----:B------:R-:W-:-:S04]  /*7bb0*/  IMAD.MOV R6, RZ, RZ, -R6 ;  /* 0x000000ffff067224 */ /* 0x000fc800078e0a06 */
[----:B------:R-:W-:-:S05]  /*7bc0*/  IMAD R32, R55, R6, R5 ;  /* 0x0000000637207224 */ /* 0x000fca00078e0205 */
[C---:B------:R-:W-:Y:S02]  /*7bd0*/  ISETP.GT.U32.AND P2, PT, R55.reuse, R32, PT ;  /* 0x000000203700720c */ /* 0x040fe40003f44070 */
[----:B------:R-:W-:Y:S01]  /*7be0*/  ISETP.GT.U32.AND P0, PT, R55, R2, PT ;  /* 0x000000023700720c */ /* 0x000fe20003f04070 */
[----:B------:R-:W-:-:S04]  /*7bf0*/  IMAD.HI.U32 R5, R0, R4, RZ ;  /* 0x0000000400057227 */ /* 0x000fc800078e00ff */
[----:B------:R-:W-:-:S06]  /*7c00*/  IMAD.HI.U32 R6, R0, R7, RZ ;  /* 0x0000000700067227 */ /* 0x000fcc00078e00ff */
[----:B------:R-:W-:Y:S02]  /*7c10*/  @!P2 IMAD.IADD R32, R32, 0x1, -R55 ;  /* 0x000000012020a824 */ /* 0x000fe400078e0a37 */
[----:B------:R-:W-:Y:S02]  /*7c20*/  IMAD.MOV R5, RZ, RZ, -R5 ;  /* 0x000000ffff057224 */ /* 0x000fe400078e0a05 */
[----:B------:R-:W-:Y:S01]  /*7c30*/  @!P0 IMAD.IADD R2, R2, 0x1, -R55 ;  /* 0x0000000102028824 */ /* 0x000fe200078e0a37 */
[C---:B------:R-:W-:Y:S01]  /*7c40*/  ISETP.GT.U32.AND P1, PT, R55.reuse, R32, PT ;  /* 0x000000203700720c */ /* 0x040fe20003f24070 */
[----:B------:R-:W-:Y:S02]  /*7c50*/  IMAD.MOV R6, RZ, RZ, -R6 ;  /* 0x000000ffff067224 */ /* 0x000fe400078e0a06 */
[----:B------:R-:W-:Y:S02]  /*7c60*/  IMAD R5, R55, R5, R4 ;  /* 0x0000000537057224 */ /* 0x000fe400078e0204 */
[----:B------:R-:W-:-:S02]  /*7c70*/  IMAD.MOV.U32 R27, RZ, RZ, R2 ;  /* 0x000000ffff1b7224 */ /* 0x000fc400078e0002 */
[C---:B------:R-:W-:Y:S02]  /*7c80*/  IMAD R7, R55.reuse, R6, R7 ;  /* 0x0000000637077224 */ /* 0x040fe400078e0207 */
[----:B------:R-:W-:Y:S01]  /*7c90*/  @!P6 IMAD.MOV R27, RZ, RZ, -R27 ;  /* 0x000000ffff1be224 */ /* 0x000fe200078e0a1b */
[----:B------:R-:W-:-:S03]  /*7ca0*/  ISETP.GT.U32.AND P6, PT, R55, R5, PT ;  /* 0x000000053700720c */ /* 0x000fc60003fc4070 */
[----:B------:R-:W-:Y:S01]  /*7cb0*/  @!P1 IMAD.IADD R32, R32, 0x1, -R55 ;  /* 0x0000000120209824 */ /* 0x000fe200078e0a37 */
[----:B------:R-:W-:-:S09]  /*7cc0*/  ISETP.GT.U32.AND P1, PT, R55, R7, PT ;  /* 0x000000073700720c */ /* 0x000fd20003f24070 */
[----:B------:R-:W-:-:S04]  /*7cd0*/  @!P6 IMAD.IADD R5, R5, 0x1, -R55 ;  /* 0x000000010505e824 */ /* 0x000fc800078e0a37 */
[----:B------:R-:W-:Y:S01]  /*7ce0*/  @!P1 IMAD.IADD R7, R7, 0x1, -R55 ;  /* 0x0000000107079824 */ /* 0x000fe200078e0a37 */
[----:B------:R-:W-:Y:S01]  /*7cf0*/  ISETP.GT.U32.AND P1, PT, R55, R5, PT ;  /* 0x000000053700720c */ /* 0x000fe20003f24070 */
[----:B------:R-:W-:-:S12]  /*7d00*/  @!P3 IMAD.MOV R32, RZ, RZ, -R32 ;  /* 0x000000ffff20b224 */ /* 0x000fd800078e0a20 */
[----:B------:R-:W-:-:S04]  /*7d10*/  @!P1 IMAD.IADD R5, R5, 0x1, -R55 ;  /* 0x0000000105059824 */ /* 0x000fc800078e0a37 */
[----:B------:R-:W-:Y:S01]  /*7d20*/  @!P4 IMAD.MOV R5, RZ, RZ, -R5 ;  /* 0x000000ffff05c224 */ /* 0x000fe200078e0a05 */
[----:B--2---:R-:W-:Y:S02]  /*7d30*/  ISETP.GE.AND P0, PT, R56, RZ, PT ;  /* 0x000000ff3800720c */ /* 0x004fe40003f06270 */
[----:B------:R-:W-:Y:S02]  /*7d40*/  IABS R10, R56 ;  /* 0x00000038000a7213 */ /* 0x000fe40000000000 */
[----:B------:R-:W2:Y:S01]  /*7d50*/  LDL.LU R56, [R1+0xb4] ;  /* 0x0000b40001387983 */ /* 0x000ea20000300800 */
[----:B---3--:R-:W-:Y:S02]  /*7d60*/  ISETP.GE.AND P2, PT, R52, RZ, PT ;  /* 0x000000ff3400720c */ /* 0x008fe40003f46270 */
[----:B------:R-:W-:Y:S02]  /*7d70*/  IABS R11, R52 ;  /* 0x00000034000b7213 */ /* 0x000fe40000000000 */
[----:B------:R-:W3:Y:S03]  /*7d80*/  LDL.LU R52, [R1+0xb8] ;  /* 0x0000b80001347983 */ /* 0x000ee60000300800 */
[----:B------:R-:W-:-:S04]  /*7d90*/  IMAD.HI.U32 R2, R0, R11, RZ ;  /* 0x0000000b00027227 */ /* 0x000fc800078e00ff */
[----:B------:R-:W-:-:S04]  /*7da0*/  IMAD.MOV R2, RZ, RZ, -R2 ;  /* 0x000000ffff027224 */ /* 0x000fc800078e0a02 */
[----:B------:R-:W-:-:S05]  /*7db0*/  IMAD R11, R55, R2, R11 ;  /* 0x00000002370b7224 */ /* 0x000fca00078e020b */
[----:B------:R-:W-:Y:S01]  /*7dc0*/  ISETP.GT.U32.AND P1, PT, R55, R11, PT ;  /* 0x0000000b3700720c */ /* 0x000fe20003f24070 */
[----:B------:R-:W-:Y:S04]  /*7dd0*/  STL [R1+0x26f0], R27 ;  /* 0x0026f01b01007387 */ /* 0x000fe80000100800 */
[----:B------:R-:W-:Y:S04]  /*7de0*/  STL [R1+0x26f4], R32 ;  /* 0x0026f42001007387 */ /* 0x000fe80000100800 */
[----:B------:R0:W-:Y:S01]  /*7df0*/  STL [R1+0x26f8], R5 ;  /* 0x0026f80501007387 */ /* 0x0001e20000100800 */
[----:B----4-:R-:W-:-:S03]  /*7e00*/  IABS R13, R29 ;  /* 0x0000001d000d7213 */ /* 0x010fc60000000000 */
        /* <DEDUP_REMOVED lines=9> */
[----:B------:R-:W-:-:S05]  /*7ea0*/  IMAD R13, R55, R6, R13 ;  /* 0x00000006370d7224 */ /* 0x000fca00078e020d */
[----:B------:R-:W-:-:S07]  /*7eb0*/  ISETP.GT.U32.AND P4, PT, R55, R13, PT ;  /* 0x0000000d3700720c */ /* 0x000fce0003f84070 */
[----:B------:R-:W-:-:S05]  /*7ec0*/  @!P6 IMAD.IADD R10, R10, 0x1, -R55 ;  /* 0x000000010a0ae824 */ /* 0x000fca00078e0a37 */
[----:B------:R-:W-:Y:S01]  /*7ed0*/  ISETP.GT.U32.AND P6, PT, R55, R10, PT ;  /* 0x0000000a3700720c */ /* 0x000fe20003fc4070 */
[----:B------:R-:W-:Y:S01]  /*7ee0*/  @!P4 IMAD.IADD R13, R13, 0x1, -R55 ;  /* 0x000000010d0dc824 */ /* 0x000fe200078e0a37 */
[C---:B------:R-:W-:Y:S02]  /*7ef0*/  ISETP.GT.U32.AND P4, PT, R55.reuse, R11, PT ;  /* 0x0000000b3700720c */ /* 0x040fe40003f84070 */
[----:B------:R-:W-:-:S09]  /*7f00*/  ISETP.GT.U32.AND P3, PT, R55, R7, PT ;  /* 0x000000073700720c */ /* 0x000fd20003f64070 */
[--C-:B------:R-:W-:Y:S02]  /*7f10*/  @!P6 IMAD.IADD R10, R10, 0x1, -R55.reuse ;  /* 0x000000010a0ae824 */ /* 0x100fe400078e0a37 */
[--C-:B------:R-:W-:Y:S02]  /*7f20*/  @!P4 IMAD.IADD R11, R11, 0x1, -R55.reuse ;  /* 0x000000010b0bc824 */ /* 0x100fe400078e0a37 */
[----:B------:R-:W-:Y:S02]  /*7f30*/  @!P0 IMAD.MOV R10, RZ, RZ, -R10 ;  /* 0x000000ffff0a8224 */ /* 0x000fe400078e0a0a */
[----:B------:R-:W-:Y:S01]  /*7f40*/  @!P3 IMAD.IADD R7, R7, 0x1, -R55 ;  /* 0x000000010707b824 */ /* 0x000fe200078e0a37 */
[----:B-----5:R-:W-:Y:S02]  /*7f50*/  IABS R6, R28 ;  /* 0x0000001c00067213 */ /* 0x020fe40000000000 */
[----:B------:R-:W-:-:S03]  /*7f60*/  IABS R20, R54 ;  /* 0x0000003600147213 */ /* 0x000fc60000000000 */
[----:B------:R-:W-:-:S04]  /*7f70*/  IMAD.HI.U32 R18, R0, R6, RZ ;  /* 0x0000000600127227 */ /* 0x000fc800078e00ff */
[----:B------:R-:W-:-:S04]  /*7f80*/  IMAD.HI.U32 R17, R0, R20, RZ ;  /* 0x0000001400117227 */ /* 0x000fc800078e00ff */
[----:B------:R-:W-:Y:S02]  /*7f90*/  IMAD.MOV R18, RZ, RZ, -R18 ;  /* 0x000000ffff127224 */ /* 0x000fe400078e0a12 */
[----:B------:R-:W-:Y:S02]  /*7fa0*/  IMAD.MOV R17, RZ, RZ, -R17 ;  /* 0x000000ffff117224 */ /* 0x000fe400078e0a11 */
[C---:B------:R-:W-:Y:S02]  /*7fb0*/  IMAD R6, R55.reuse, R18, R6 ;  /* 0x0000001237067224 */ /* 0x040fe400078e0206 */
[----:B------:R-:W-:-:S03]  /*7fc0*/  IMAD R20, R55, R17, R20 ;  /* 0x0000001137147224 */ /* 0x000fc600078e0214 */
[C---:B------:R-:W-:Y:S02]  /*7fd0*/  ISETP.GT.U32.AND P0, PT, R55.reuse, R6, PT ;  /* 0x000000063700720c */ /* 0x040fe40003f04070 */
[----:B------:R-:W-:Y:S01]  /*7fe0*/  ISETP.GT.U32.AND P4, PT, R55, R20, PT ;  /* 0x000000143700720c */ /* 0x000fe20003f84070 */
[----:B------:R-:W-:-:S05]  /*7ff0*/  @!P5 IMAD.MOV R7, RZ, RZ, -R7 ;  /* 0x000000ffff07d224 */ /* 0x000fca00078e0a07 */
[----:B------:R1:W-:Y:S04]  /*8000*/  STL [R1+0x26fc], R7 ;  /* 0x0026fc0701007387 */ /* 0x0003e80000100800 */
[----:B------:R-:W-:Y:S01]  /*8010*/  STL [R1+0x2700], R10 ;  /* 0x0027000a01007387 */ /* 0x000fe20000100800 */
[--C-:B------:R-:W-:Y:S01]  /*8020*/  @!P0 IMAD.IADD R6, R6, 0x1, -R55.reuse ;  /* 0x0000000106068824 */ /* 0x100fe200078e0a37 */
[----:B------:R-:W-:Y:S01]  /*8030*/  ISETP.GE.AND P0, PT, R28, RZ, PT ;  /* 0x000000ff1c00720c */ /* 0x000fe20003f06270 */
[----:B------:R-:W-:Y:S01]  /*8040*/  @!P4 IMAD.IADD R20, R20, 0x1, -R55 ;  /* 0x000000011414c824 */ /* 0x000fe200078e0a37 */
[----:B------:R-:W5:Y:S01]  /*8050*/  LDL.LU R28, [R1+0xc0] ;  /* 0x0000c000011c7983 */ /* 0x000f620000300800 */
[----:B------:R-:W-:-:S03]  /*8060*/  ISETP.GE.AND P4, PT, R54, RZ, PT ;  /* 0x000000ff3600720c */ /* 0x000fc60003f86270 */
[----:B------:R-:W5:Y:S01]  /*8070*/  LDL.LU R54, [R1+0xc4] ;  /* 0x0000c40001367983 */ /* 0x000f620000300800 */
[----:B------:R-:W-:Y:S02]  /*8080*/  IABS R8, R21 ;  /* 0x0000001500087213 */ /* 0x000fe40000000000 */
        /* <DEDUP_REMOVED lines=8> */
[----:B------:R-:W-:Y:S02]  /*8110*/  ISETP.GT.U32.AND P3, PT, R55, R12, PT ;  /* 0x0000000c3700720c */ /* 0x000fe40003f64070 */
[----:B------:R-:W-:-:S09]  /*8120*/  IABS R4, R26 ;  /* 0x0000001a00047213 */ /* 0x000fd20000000000 */
[--C-:B------:R-:W-:Y:S02]  /*8130*/  @!P6 IMAD.IADD R8, R8, 0x1, -R55.reuse ;  /* 0x000000010808e824 */ /* 0x100fe400078e0a37 */
[----:B------:R-:W-:Y:S01]  /*8140*/  @!P3 IMAD.IADD R12, R12, 0x1, -R55 ;  /* 0x000000010c0cb824 */ /* 0x000fe200078e0a37 */
[C---:B------:R-:W-:Y:S02]  /*8150*/  ISETP.GT.U32.AND P3, PT, R55.reuse, R13, PT ;  /* 0x0000000d3700720c */ /* 0x040fe40003f64070 */
[C---:B------:R-:W-:Y:S01]  /*8160*/  ISETP.GT.U32.AND P5, PT, R55.reuse, R8, PT ;  /* 0x000000083700720c */ /* 0x040fe20003fa4070 */
[----:B------:R-:W-:Y:S01]  /*8170*/  IMAD.HI.U32 R2, R0, R4, RZ ;  /* 0x0000000400027227 */ /* 0x000fe200078e00ff */
[----:B------:R-:W-:-:S03]  /*8180*/  ISETP.GT.U32.AND P6, PT, R55, R12, PT ;  /* 0x0000000c3700720c */ /* 0x000fc60003fc4070 */
[----:B------:R-:W-:-:S04]  /*8190*/  IMAD.MOV R2, RZ, RZ, -R2 ;  /* 0x000000ffff027224 */ /* 0x000fc800078e0a02 */
[----:B------:R-:W-:Y:S02]  /*81a0*/  IMAD R4, R55, R2, R4 ;  /* 0x0000000237047224 */ /* 0x000fe400078e0204 */
[--C-:B------:R-:W-:Y:S01]  /*81b0*/  @!P3 IMAD.IADD R13, R13, 0x1, -R55.reuse ;  /* 0x000000010d0db824 */ /* 0x100fe200078e0a37 */
[----:B------:R-:W-:Y:S01]  /*81c0*/  ISETP.GE.AND P3, PT, R22, RZ, PT ;  /* 0x000000ff1600720c */ /* 0x000fe20003f66270 */
[----:B------:R-:W-:Y:S01]  /*81d0*/  @!P5 IMAD.IADD R8, R8, 0x1, -R55 ;  /* 0x000000010808d824 */ /* 0x000fe200078e0a37 */
[----:B------:R-:W-:Y:S01]  /*81e0*/  ISETP.GE.AND P5, PT, R21, RZ, PT ;  /* 0x000000ff1500720c */ /* 0x000fe20003fa6270 */
[----:B------:R-:W-:Y:S01]  /*81f0*/  @!P1 IMAD.MOV R13, RZ, RZ, -R13 ;  /* 0x000000ffff0d9224 */ /* 0x000fe200078e0a0d */
[C---:B------:R-:W-:Y:S01]  /*8200*/  ISETP.GT.U32.AND P1, PT, R55.reuse, R20, PT ;  /* 0x000000143700720c */ /* 0x040fe20003f24070 */
[----:B------:R-:W-:Y:S01]  /*8210*/  @!P6 IMAD.IADD R12, R12, 0x1, -R55 ;  /* 0x000000010c0ce824 */ /* 0x000fe200078e0a37 */
[----:B------:R-:W-:Y:S01]  /*8220*/  ISETP.GT.U32.AND P6, PT, R55, R4, PT ;  /* 0x000000043700720c */ /* 0x000fe20003fc4070 */
[----:B0-----:R-:W-:-:S02]  /*8230*/  IMAD.MOV.U32 R5, RZ, RZ, R8 ;  /* 0x000000ffff057224 */ /* 0x001fc400078e0008 */
[----:B-1----:R-:W-:Y:S02]  /*8240*/  IMAD.MOV.U32 R7, RZ, RZ, R12 ;  /* 0x000000ffff077224 */ /* 0x002fe400078e000c */
[----:B------:R-:W-:Y:S02]  /*8250*/  @!P2 IMAD.MOV R11, RZ, RZ, -R11 ;  /* 0x000000ffff0ba224 */ /* 0x000fe400078e0a0b */
[----:B------:R-:W-:Y:S02]  /*8260*/  @!P3 IMAD.MOV R7, RZ, RZ, -R7 ;  /* 0x000000ffff07b224 */ /* 0x000fe400078e0a07 */
[----:B------:R-:W-:Y:S01]  /*8270*/  @!P5 IMAD.MOV R5, RZ, RZ, -R5 ;  /* 0x000000ffff05d224 */ /* 0x000fe200078e0a05 */
[----:B------:R-:W-:Y:S01]  /*8280*/  STL [R1+0x2704], R11 ;  /* 0x0027040b01007387 */ /* 0x000fe20000100800 */
[--C-:B------:R-:W-:Y:S02]  /*8290*/  @!P1 IMAD.IADD R20, R20, 0x1, -R55.reuse ;  /* 0x0000000114149824 */ /* 0x100fe400078e0a37 */
[----:B------:R-:W-:Y:S01]  /*82a0*/  @!P6 IMAD.IADD R4, R4, 0x1, -R55 ;  /* 0x000000010404e824 */ /* 0x000fe200078e0a37 */
[----:B------:R-:W-:Y:S04]  /*82b0*/  STL [R1+0x280], R7 ;  /* 0x0002800701007387 */ /* 0x000fe80000100800 */
[----:B------:R0:W-:Y:S01]  /*82c0*/  STL [R1+0x28c], R5 ;  /* 0x00028c0501007387 */ /* 0x0001e20000100800 */
[----:B------:R-:W-:-:S13]  /*82d0*/  ISETP.GT.U32.AND P6, PT, R55, R4, PT ;  /* 0x000000043700720c */ /* 0x000fda0003fc4070 */
[----:B------:R-:W-:Y:S01]  /*82e0*/  @!P6 IMAD.IADD R4, R4, 0x1, -R55 ;  /* 0x000000010404e824 */ /* 0x000fe200078e0a37 */
[----:B--2---:R-:W-:Y:S02]  /*82f0*/  IABS R2, R56 ;  /* 0x0000003800027213 */ /* 0x004fe40000000000 */
[----:B------:R-:W-:Y:S02]  /*8300*/  ISETP.GE.AND P1, PT, R56, RZ, PT ;  /* 0x000000ff3800720c */ /* 0x000fe40003f26270 */
[----:B------:R-:W2:Y:S01]  /*8310*/  LDL.LU R56, [R1+0xc8] ;  /* 0x0000c80001387983 */ /* 0x000ea20000300800 */
[----:B------:R-:W-:-:S04]  /*8320*/  IMAD.HI.U32 R18, R0, R2, RZ ;  /* 0x0000000200127227 */ /* 0x000fc800078e00ff */
[----:B------:R-:W-:Y:S01]  /*8330*/  IMAD.MOV R21, RZ, RZ, -R18 ;  /* 0x000000ffff157224 */ /* 0x000fe200078e0a12 */
[----:B---3--:R-:W-:Y:S02]  /*8340*/  IABS R17, R52 ;  /* 0x0000003400117213 */ /* 0x008fe40000000000 */
[----:B------:R-:W-:Y:S02]  /*8350*/  ISETP.GE.AND P6, PT, R52, RZ, PT ;  /* 0x000000ff3400720c */ /* 0x000fe40003fc6270 */
[----:B------:R-:W3:Y:S01]  /*8360*/  LDL.LU R52, [R1+0xcc] ;  /* 0x0000cc0001347983 */ /* 0x000ee20000300800 */
        /* <DEDUP_REMOVED lines=11> */
[----:B------:R-:W4:Y:S02]  /*8420*/  LDL.LU R31, [R1+0x118] ;  /* 0x00011800011f7983 */ /* 0x000f240000300800 */
[----:B------:R-:W-:-:S04]  /*8430*/  IMAD R8, R55, R18, R17 ;  /* 0x0000001237087224 */ /* 0x000fc800078e0211 */
[----:B------:R-:W-:Y:S01]  /*8440*/  @!P2 IMAD.IADD R6, R6, 0x1, -R55 ;  /* 0x000000010606a824 */ /* 0x000fe200078e0a37 */
[----:B------:R-:W-:-:S03]  /*8450*/  ISETP.GT.U32.AND P2, PT, R55, R8, PT ;  /* 0x000000083700720c */ /* 0x000fc60003f44070 */
[----:B0-----:R-:W-:-:S04]  /*8460*/  IMAD.MOV.U32 R5, RZ, RZ, R6 ;  /* 0x000000ffff057224 */ /* 0x001fc800078e0006 */
[----:B------:R-:W-:-:S06]  /*8470*/  @!P0 IMAD.MOV R5, RZ, RZ, -R5 ;  /* 0x000000ffff058224 */ /* 0x000fcc00078e0a05 */
[----:B------:R-:W-:Y:S01]  /*8480*/  @!P2 IMAD.IADD R8, R8, 0x1, -R55 ;  /* 0x000000010808a824 */ /* 0x000fe200078e0a37 */
[----:B------:R-:W-:Y:S01]  /*8490*/  ISETP.GT.U32.AND P2, PT, R55, R2, PT ;  /* 0x000000023700720c */ /* 0x000fe20003f44070 */
[----:B------:R0:W-:Y:S01]  /*84a0*/  STL [R1+0x2a4], R5 ;  /* 0x0002a40501007387 */ /* 0x0001e20000100800 */
[----:B------:R-:W-:Y:S02]  /*84b0*/  @!P5 IMAD.MOV R4, RZ, RZ, -R4 ;  /* 0x000000ffff04d224 */ /* 0x000fe400078e0a04 */
[----:B0-----:R-:W-:-:S04]  /*84c0*/  IMAD.MOV.U32 R5, RZ, RZ, R20 ;  /* 0x000000ffff057224 */ /* 0x001fc800078e0014 */
[----:B------:R-:W-:-:S05]  /*84d0*/  @!P4 IMAD.MOV R5, RZ, RZ, -R5 ;  /* 0x000000ffff05c224 */ /* 0x000fca00078e0a05 */
[----:B------:R-:W-:Y:S01]  /*84e0*/  @!P2 IMAD.IADD R2, R2, 0x1, -R55 ;  /* 0x000000010202a824 */ /* 0x000fe200078e0a37 */
[----:B------:R-:W-:Y:S04]  /*84f0*/  STL [R1+0x290], R5 ;  /* 0x0002900501007387 */ /* 0x000fe80000100800 */
[----:B------:R0:W-:Y:S04]  /*8500*/  STL [R1+0x294], R4 ;  /* 0x0002940401007387 */ /* 0x0001e80000100800 */
[----:B------:R-:W4:Y:S01]  /*8510*/  LDL.LU R34, [R1+0x11c] ;  /* 0x00011c0001227983 */ /* 0x000f220000300800 */
[----:B0-----:R-:W-:-:S04]  /*8520*/  IMAD.MOV.U32 R4, RZ, RZ, R2 ;  /* 0x000000ffff047224 */ /* 0x001fc800078e0002 */
[----:B------:R-:W-:-:S05]  /*8530*/  @!P1 IMAD.MOV R4, RZ, RZ, -R4 ;  /* 0x000000ffff049224 */ /* 0x000fca00078e0a04 */
[----:B------:R-:W-:Y:S01]  /*8540*/  STL [R1+0x29c], R4 ;  /* 0x00029c0401007387 */ /* 0x000fe20000100800 */
[----:B-----5:R-:W-:Y:S02]  /*8550*/  IABS R18, R54 ;  /* 0x0000003600127213 */ /* 0x020fe40000000000 */
[----:B------:R-:W-:Y:S02]  /*8560*/  ISETP.GE.AND P2, PT, R54, RZ, PT ;  /* 0x000000ff3600720c */ /* 0x000fe40003f46270 */
[----:B------:R-:W5:Y:S01]  /*8570*/  LDL.LU R54, [R1+0x220] ;  /* 0x0002200001367983 */ /* 0x000f620000300800 */
[----:B------:R-:W-:-:S04]  /*8580*/  IMAD.MOV.U32 R17, RZ, RZ, R12 ;  /* 0x000000ffff117224 */ /* 0x000fc800078e000c */
[----:B------:R-:W-:-:S04]  /*8590*/  IMAD.HI.U32 R21, R0, R17, RZ ;  /* 0x0000001100157227 */ /* 0x000fc800078e00ff */
[----:B------:R-:W-:-:S04]  /*85a0*/  IMAD.MOV R21, RZ, RZ, -R21 ;  /* 0x000000ffff157224 */ /* 0x000fc800078e0a15 */
[C---:B------:R-:W-:Y:S01]  /*85b0*/  IMAD R17, R55.reuse, R21, R17 ;  /* 0x0000001537117224 */ /* 0x040fe200078e0211 */
[----:B------:R-:W-:Y:S02]  /*85c0*/  IABS R12, R28 ;  /* 0x0000001c000c7213 */ /* 0x000fe40000000000 */
[----:B------:R-:W-:Y:S02]  /*85d0*/  ISETP.GE.AND P5, PT, R28, RZ, PT ;  /* 0x000000ff1c00720c */ /* 0x000fe40003fa6270 */
[C---:B------:R-:W-:Y:S01]  /*85e0*/  ISETP.GT.U32.AND P4, PT, R55.reuse, R17, PT ;  /* 0x000000113700720c */ /* 0x040fe20003f84070 */
[----:B------:R-:W5:Y:S01]  /*85f0*/  LDL.LU R28, [R1+0x224] ;  /* 0x00022400011c7983 */ /* 0x000f620000300800 */
[----:B------:R-:W-:Y:S01]  /*8600*/  ISETP.GT.U32.AND P0, PT, R55, R8, PT ;  /* 0x000000083700720c */ /* 0x000fe20003f04070 */
[----:B------:R-:W-:Y:S02]  /*8610*/  IMAD.MOV.U32 R6, RZ, RZ, R18 ;  /* 0x000000ffff067224 */ /* 0x000fe400078e0012 */
[----:B------:R-:W-:-:S08]  /*8620*/  IMAD.HI.U32 R18, R0, R12, RZ ;  /* 0x0000000c00127227 */ /* 0x000fd000078e00ff */
[--C-:B------:R-:W-:Y:S02]  /*8630*/  @!P4 IMAD.IADD R17, R17, 0x1, -R55.reuse ;  /* 0x000000011111c824 */ /* 0x100fe400078e0a37 */
[----:B------:R-:W-:Y:S02]  /*8640*/  @!P0 IMAD.IADD R8, R8, 0x1, -R55 ;  /* 0x0000000108088824 */ /* 0x000fe400078e0a37 */
[----:B------:R-:W-:Y:S01]  /*8650*/  IMAD.HI.U32 R20, R0, R6, RZ ;  /* 0x0000000600147227 */ /* 0x000fe200078e00ff */
[----:B------:R-:W-:-:S03]  /*8660*/  ISETP.GT.U32.AND P1, PT, R55, R17, PT ;  /* 0x000000113700720c */ /* 0x000fc60003f24070 */
[----:B------:R-:W-:Y:S02]  /*8670*/  IMAD.MOV R18, RZ, RZ, -R18 ;  /* 0x000000ffff127224 */ /* 0x000fe400078e0a12 */
[----:B------:R-:W-:Y:S02]  /*8680*/  IMAD.MOV.U32 R5, RZ, RZ, R8 ;  /* 0x000000ffff057224 */ /* 0x000fe400078e0008 */
[----:B------:R-:W-:Y:S02]  /*8690*/  IMAD.MOV R20, RZ, RZ, -R20 ;  /* 0x000000ffff147224 */ /* 0x000fe400078e0a14 */
[C---:B------:R-:W-:Y:S02]  /*86a0*/  IMAD R12, R55.reuse, R18, R12 ;  /* 0x00000012370c7224 */ /* 0x040fe400078e020c */
[----:B------:R-:W-:Y:S02]  /*86b0*/  @!P6 IMAD.MOV R5, RZ, RZ, -R5 ;  /* 0x000000ffff05e224 */ /* 0x000fe400078e0a05 */
[C---:B------:R-:W-:Y:S01]  /*86c0*/  IMAD R6, R55.reuse, R20, R6 ;  /* 0x0000001437067224 */ /* 0x040fe200078e0206 */
[----:B------:R-:W-:Y:S01]  /*86d0*/  ISETP.GT.U32.AND P6, PT, R55, R12, PT ;  /* 0x0000000c3700720c */ /* 0x000fe20003fc4070 */
[----:B------:R-:W-:Y:S01]  /*86e0*/  @!P1 IMAD.IADD R17, R17, 0x1, -R55 ;  /* 0x0000000111119824 */ /* 0x000fe200078e0a37 */
[----:B------:R0:W-:Y:S02]  /*86f0*/  STL [R1+0x298], R5 ;  /* 0x0002980501007387 */ /* 0x0001e40000100800 */
[----:B------:R-:W-:-:S09]  /*8700*/  ISETP.GT.U32.AND P1, PT, R55, R6, PT ;  /* 0x000000063700720c */ /* 0x000fd20003f24070 */
[----:B------:R-:W-:-:S04]  /*8710*/  @!P6 IMAD.IADD R12, R12, 0x1, -R55 ;  /* 0x000000010c0ce824 */ /* 0x000fc800078e0a37 */
[----:B------:R-:W-:Y:S01]  /*8720*/  @!P1 IMAD.IADD R6, R6, 0x1, -R55 ;  /* 0x0000000106069824 */ /* 0x000fe200078e0a37 */
[----:B------:R-:W-:Y:S01]  /*8730*/  ISETP.GT.U32.AND P1, PT, R55, R12, PT ;  /* 0x0000000c3700720c */ /* 0x000fe20003f24070 */
[----:B0-----:R-:W-:-:S04]  /*8740*/  IMAD.MOV.U32 R5, RZ, RZ, R17 ;  /* 0x000000ffff057224 */ /* 0x001fc800078e0011 */
[----:B------:R-:W-:Y:S01]  /*8750*/  @!P3 IMAD.MOV R5, RZ, RZ, -R5 ;  /* 0x000000ffff05b224 */ /* 0x000fe200078e0a05 */
[----:B------:R-:W-:-:S07]  /*8760*/  ISETP.GT.U32.AND P3, PT, R55, R6, PT ;  /* 0x000000063700720c */ /* 0x000fce0003f64070 */
[----:B------:R-:W-:-:S06]  /*8770*/  @!P1 IMAD.IADD R12, R12, 0x1, -R55 ;  /* 0x000000010c0c9824 */ /* 0x000fcc00078e0a37 */
[----:B------:R-:W-:Y:S01]  /*8780*/  @!P3 IMAD.IADD R6, R6, 0x1, -R55 ;  /* 0x000000010606b824 */ /* 0x000fe200078e0a37 */
[----:B--2---:R-:W-:Y:S02]  /*8790*/  ISETP.GE.AND P0, PT, R56, RZ, PT ;  /* 0x000000ff3800720c */ /* 0x004fe40003f06270 */
[----:B------:R-:W-:Y:S02]  /*87a0*/  IABS R2, R56 ;  /* 0x0000003800027213 */ /* 0x000fe40000000000 */
[----:B------:R-:W2:Y:S01]  /*87b0*/  LDL.LU R56, [R1+0x228] ;  /* 0x0002280001387983 */ /* 0x000ea20000300800 */
[----:B---3--:R-:W-:Y:S02]  /*87c0*/  ISETP.GE.AND P4, PT, R52, RZ, PT ;  /* 0x000000ff3400720c */ /* 0x008fe40003f86270 */
[----:B------:R-:W-:Y:S02]  /*87d0*/  IABS R22, R52 ;  /* 0x0000003400167213 */ /* 0x000fe40000000000 */
[----:B------:R-:W3:Y:S03]  /*87e0*/  LDL.LU R52, [R1+0x22c] ;  /* 0x00022c0001347983 */ /* 0x000ee60000300800 */
[----:B------:R-:W-:Y:S01]  /*87f0*/  IMAD.HI.U32 R8, R0, R22, RZ ;  /* 0x0000001600087227 */ /* 0x000fe200078e00ff */
[----:B------:R0:W-:Y:S03]  /*8800*/  STL [R1+0x284], R5 ;  /* 0x0002840501007387 */ /* 0x0001e60000100800 */
[----:B------:R-:W-:-:S04]  /*8810*/  IMAD.MOV R8, RZ, RZ, -R8 ;  /* 0x000000ffff087224 */ /* 0x000fc800078e0a08 */
[----:B------:R-:W-:Y:S02]  /*8820*/  IMAD R22, R55, R8, R22 ;  /* 0x0000000837167224 */ /* 0x000fe400078e0216 */
[----:B0-----:R-:W-:-:S03]  /*8830*/  IMAD.MOV.U32 R5, RZ, RZ, R12 ;  /* 0x000000ffff057224 */ /* 0x001fc600078e000c */
[----:B------:R-:W-:Y:S01]  /*8840*/  ISETP.GT.U32.AND P1, PT, R55, R22, PT ;  /* 0x000000163700720c */ /* 0x000fe20003f24070 */
[----:B------:R-:W-:-:S05]  /*8850*/  @!P5 IMAD.MOV R5, RZ, RZ, -R5 ;  /* 0x000000ffff05d224 */ /* 0x000fca00078e0a05 */
[----:B------:R0:W-:Y:S02]  /*8860*/  STL [R1+0x288], R5 ;  /* 0x0002880501007387 */ /* 0x0001e40000100800 */
[----:B0-----:R-:W-:-:S04]  /*8870*/  IMAD.MOV.U32 R5, RZ, RZ, R6 ;  /* 0x000000ffff057224 */ /* 0x001fc800078e0006 */
[----:B------:R-:W-:Y:S01]  /*8880*/  @!P2 IMAD.MOV R5, RZ, RZ, -R5 ;  /* 0x000000ffff05a224 */ /* 0x000fe200078e0a05 */
[----:B----4-:R-:W-:Y:S01]  /*8890*/  IABS R21, R29 ;  /* 0x0000001d00157213 */ /* 0x010fe20000000000 */
[----:B------:R-:W-:Y:S01]  /*88a0*/  @!P1 IMAD.IADD R22, R22, 0x1, -R55 ;  /* 0x0000000116169824 */ /* 0x000fe200078e0a37 */
[----:B------:R-:W-:Y:S02]  /*88b0*/  ISETP.GE.AND P1, PT, R29, RZ, PT ;  /* 0x000000ff1d00720c */ /* 0x000fe40003f26270 */
[----:B------:R0:W-:Y:S04]  /*88c0*/  STL [R1+0x1d4], R5 ;  /* 0x0001d40501007387 */ /* 0x0001e80000100800 */
[----:B------:R-:W4:Y:S01]  /*88d0*/  LDL.LU R29, [R1+0x240] ;  /* 0x00024000011d7983 */ /* 0x000f220000300800 */
[----:B------:R-:W-:-:S04]  /*88e0*/  IMAD.HI.U32 R20, R0, R2, RZ ;  /* 0x0000000200147227 */ /* 0x000fc800078e00ff */
[----:B------:R-:W-:-:S04]  /*88f0*/  IMAD.MOV R20, RZ, RZ, -R20 ;  /* 0x000000ffff147224 */ /* 0x000fc800078e0a14 */
[----:B------:R-:W-:-:S05]  /*8900*/  IMAD R2, R55, R20, R2 ;  /* 0x0000001437027224 */ /* 0x000fca00078e0202 */
[----:B------:R-:W-:Y:S01]  /*8910*/  ISETP.GT.U32.AND P6, PT, R55, R2, PT ;  /* 0x000000023700720c */ /* 0x000fe20003fc4070 */
[----:B------:R-:W-:Y:S01]  /*8920*/  IMAD.HI.U32 R24, R0, R21, RZ ;  /* 0x0000001500187227 */ /* 0x000fe200078e00ff */
[----:B------:R-:W-:-:S03]  /*8930*/  IABS R18, R31 ;  /* 0x0000001f00127213 */ /* 0x000fc60000000000 */
[----:B------:R-:W-:Y:S02]  /*8940*/  IMAD.MOV R24, RZ, RZ, -R24 ;  /* 0x000000ffff187224 */ /* 0x000fe400078e0a18 */
[----:B------:R-:W-:-:S06]  /*8950*/  IMAD.HI.U32 R8, R0, R18, RZ ;  /* 0x0000001200087227 */ /* 0x000fcc00078e00ff */
[----:B------:R-:W-:Y:S02]  /*8960*/  @!P6 IMAD.IADD R2, R2, 0x1, -R55 ;  /* 0x000000010202e824 */ /* 0x000fe400078e0a37 */
[----:B------:R-:W-:-:S03]  /*8970*/  IMAD R21, R55, R24, R21 ;  /* 0x0000001837157224 */ /* 0x000fc600078e0215 */
[C---:B------:R-:W-:Y:S01]  /*8980*/  ISETP.GT.U32.AND P6, PT, R55.reuse, R2, PT ;  /* 0x000000023700720c */ /* 0x040fe20003fc4070 */
[----:B------:R-:W-:Y:S01]  /*8990*/  IMAD.MOV R8, RZ, RZ, -R8 ;  /* 0x000000ffff087224 */ /* 0x000fe200078e0a08 */
[----:B------:R-:W-:-:S03]  /*89a0*/  ISETP.GT.U32.AND P5, PT, R55, R21, PT ;  /* 0x000000153700720c */ /* 0x000fc60003fa4070 */
[----:B------:R-:W-:-:S08]  /*89b0*/  IMAD R18, R55, R8, R18 ;  /* 0x0000000837127224 */ /* 0x000fd000078e0212 */
[--C-:B------:R-:W-:Y:S01]  /*89c0*/  @!P6 IMAD.IADD R2, R2, 0x1, -R55.reuse ;  /* 0x000000010202e824 */ /* 0x100fe200078e0a37 */
[----:B------:R-:W-:Y:S01]  /*89d0*/  ISETP.GT.U32.AND P6, PT, R55, R18, PT ;  /* 0x000000123700720c */ /* 0x000fe20003fc4070 */
[----:B------:R-:W-:Y:S01]  /*89e0*/  @!P5 IMAD.IADD R21, R21, 0x1, -R55 ;  /* 0x000000011515d824 */ /* 0x000fe200078e0a37 */
[----:B------:R-:W-:Y:S01]  /*89f0*/  ISETP.GT.U32.AND P5, PT, R55, R22, PT ;  /* 0x000000163700720c */ /* 0x000fe20003fa4070 */
[----:B0-----:R-:W-:-:S10]  /*8a00*/  IMAD.MOV.U32 R5, RZ, RZ, R2 ;  /* 0x000000ffff057224 */ /* 0x001fd400078e0002 */
[--C-:B------:R-:W-:Y:S02]  /*8a10*/  @!P6 IMAD.IADD R18, R18, 0x1, -R55.reuse ;  /* 0x000000011212e824 */ /* 0x100fe400078e0a37 */
[----:B------:R-:W-:-:S03]  /*8a20*/  @!P5 IMAD.IADD R22, R22, 0x1, -R55 ;  /* 0x000000011616d824 */ /* 0x000fc600078e0a37 */
[----:B------:R-:W-:Y:S01]  /*8a30*/  ISETP.GT.U32.AND P2, PT, R55, R18, PT ;  /* 0x000000123700720c */ /* 0x000fe20003f44070 */
[----:B------:R-:W-:Y:S01]  /*8a40*/  @!P0 IMAD.MOV R5, RZ, RZ, -R5 ;  /* 0x000000ffff058224 */ /* 0x000fe200078e0a05 */
[----:B-----5:R-:W-:-:S05]  /*8a50*/  IABS R8, R54 ;  /* 0x0000003600087213 */ /* 0x020fca0000000000 */
[----:B------:R-:W-:-:S04]  /*8a60*/  IMAD.HI.U32 R24, R0, R8, RZ ;  /* 0x0000000800187227 */ /* 0x000fc800078e00ff */
[----:B------:R-:W-:-:S04]  /*8a70*/  IMAD.MOV R24, RZ, RZ, -R24 ;  /* 0x000000ffff187224 */ /* 0x000fc800078e0a18 */
[----:B------:R-:W-:-:S05]  /*8a80*/  IMAD R8, R55, R24, R8 ;  /* 0x0000001837087224 */ /* 0x000fca00078e0208 */
[----:B------:R-:W-:Y:S01]  /*8a90*/  ISETP.GT.U32.AND P5, PT, R55, R8, PT ;  /* 0x000000083700720c */ /* 0x000fe20003fa4070 */
[----:B------:R-:W-:Y:S01]  /*8aa0*/  @!P2 IMAD.IADD R18, R18, 0x1, -R55 ;  /* 0x000000011212a824 */ /* 0x000fe200078e0a37 */
[----:B------:R0:W-:Y:S01]  /*8ab0*/  STL [R1+0x27c], R5 ;  /* 0x00027c0501007387 */ /* 0x0001e20000100800 */
[----:B------:R-:W-:-:S03]  /*8ac0*/  ISETP.GE.AND P2, PT, R31, RZ, PT ;  /* 0x000000ff1f00720c */ /* 0x000fc60003f46270 */
[----:B------:R-:W5:Y:S07]  /*8ad0*/  LDL.LU R31, [R1+0x244] ;  /* 0x00024400011f7983 */ /* 0x000f6e0000300800 */
[----:B------:R-:W-:Y:S01]  /*8ae0*/  @!P5 IMAD.IADD R8, R8, 0x1, -R55 ;  /* 0x000000010808d824 */ /* 0x000fe200078e0a37 */
[----:B------:R-:W-:Y:S02]  /*8af0*/  ISETP.GE.AND P5, PT, R54, RZ, PT ;  /* 0x000000ff3600720c */ /* 0x000fe40003fa6270 */
[----:B------:R-:W5:Y:S01]  /*8b00*/  LDL.LU R54, [R1+0x248] ;  /* 0x0002480001367983 */ /* 0x000f620000300800 */
[----:B------:R-:W-:-:S05]  /*8b10*/  IABS R4, R36 ;  /* 0x0000002400047213 */ /* 0x000fca0000000000 */
[----:B------:R-:W-:-:S04]  /*8b20*/  IMAD.HI.U32 R20, R0, R4, RZ ;  /* 0x0000000400147227 */ /* 0x000fc800078e00ff */
[----:B------:R-:W-:-:S04]  /*8b30*/  IMAD.MOV R20, RZ, RZ, -R20 ;  /* 0x000000ffff147224 */ /* 0x000fc800078e0a14 */
[----:B------:R-:W-:-:S05]  /*8b40*/  IMAD R4, R55, R20, R4 ;  /* 0x0000001437047224 */ /* 0x000fca00078e0204 */
[----:B------:R-:W-:Y:S02]  /*8b50*/  ISETP.GT.U32.AND P3, PT, R55, R4, PT ;  /* 0x000000043700720c */ /* 0x000fe40003f64070 */
[----:B------:R-:W-:-:S11]  /*8b60*/  IABS R17, R28 ;  /* 0x0000001c00117213 */ /* 0x000fd60000000000 */
[----:B------:R-:W-:Y:S01]  /*8b70*/  @!P3 IMAD.IADD R4, R4, 0x1, -R55 ;  /* 0x000000010404b824 */ /* 0x000fe200078e0a37 */
[----:B------:R-:W-:Y:S01]  /*8b80*/  ISETP.GT.U32.AND P3, PT, R55, R21, PT ;  /* 0x000000153700720c */ /* 0x000fe20003f64070 */
[----:B------:R-:W-:-:S03]  /*8b90*/  IMAD.HI.U32 R12, R0, R17, RZ ;  /* 0x00000011000c7227 */ /* 0x000fc600078e00ff */
[----:B------:R-:W-:Y:S01]  /*8ba0*/  ISETP.GT.U32.AND P6, PT, R55, R4, PT ;  /* 0x000000043700720c */ /* 0x000fe20003fc4070 */
[----:B------:R-:W-:Y:S02]  /*8bb0*/  IMAD.MOV R12, RZ, RZ, -R12 ;  /* 0x000000ffff0c7224 */ /* 0x000fe400078e0a0c */
[----:B------:R-:W-:-:S06]  /*8bc0*/  IMAD.MOV.U32 R7, RZ, RZ, R22 ;  /* 0x000000ffff077224 */ /* 0x000fcc00078e0016 */
[----:B------:R-:W-:Y:S01]  /*8bd0*/  @!P3 IMAD.IADD R21, R21, 0x1, -R55 ;  /* 0x000000011515b824 */ /* 0x000fe200078e0a37 */
[----:B------:R-:W-:Y:S01]  /*8be0*/  ISETP.GE.AND P3, PT, R36, RZ, PT ;  /* 0x000000ff2400720c */ /* 0x000fe20003f66270 */
[C---:B------:R-:W-:Y:S02]  /*8bf0*/  IMAD R17, R55.reuse, R12, R17 ;  /* 0x0000000c37117224 */ /* 0x040fe400078e0211 */
[----:B0-----:R-:W-:Y:S02]  /*8c00*/  IMAD.MOV.U32 R5, RZ, RZ, R21 ;  /* 0x000000ffff057224 */ /* 0x001fe400078e0015 */
[----:B------:R-:W-:Y:S02]  /*8c10*/  @!P4 IMAD.MOV R7, RZ, RZ, -R7 ;  /* 0x000000ffff07c224 */ /* 0x000fe400078e0a07 */
[----:B------:R-:W-:Y:S01]  /*8c20*/  @!P1 IMAD.MOV R5, RZ, RZ, -R5 ;  /* 0x000000ffff059224 */ /* 0x000fe200078e0a05 */
[C---:B------:R-:W-:Y:S01]  /*8c30*/  ISETP.GT.U32.AND P1, PT, R55.reuse, R8, PT ;  /* 0x000000083700720c */ /* 0x040fe20003f24070 */
[----:B------:R-:W-:Y:S01]  /*8c40*/  @!P6 IMAD.IADD R4, R4, 0x1, -R55 ;  /* 0x000000010404e824 */ /* 0x000fe200078e0a37 */
[----:B------:R-:W-:Y:S01]  /*8c50*/  ISETP.GT.U32.AND P6, PT, R55, R17, PT ;  /* 0x000000113700720c */ /* 0x000fe20003fc4070 */
[----:B------:R0:W-:Y:S04]  /*8c60*/  STL [R1+0x258], R7 ;  /* 0x0002580701007387 */ /* 0x0001e80000100800 */
[----:B------:R1:W-:Y:S01]  /*8c70*/  STL [R1+0x25c], R5 ;  /* 0x00025c0501007387 */ /* 0x0003e20000100800 */
[----:B0-----:R-:W-:-:S02]  /*8c80*/  IMAD.MOV.U32 R7, RZ, RZ, R4 ;  /* 0x000000ffff077224 */ /* 0x001fc400078e0004 */
[----:B-1----:R-:W-:Y:S02]  /*8c90*/  IMAD.MOV.U32 R5, RZ, RZ, R18 ;  /* 0x000000ffff057224 */ /* 0x002fe400078e0012 */
[----:B------:R-:W-:Y:S02]  /*8ca0*/  @!P3 IMAD.MOV R7, RZ, RZ, -R7 ;  /* 0x000000ffff07b224 */ /* 0x000fe400078e0a07 */
[----:B------:R-:W-:Y:S02]  /*8cb0*/  @!P2 IMAD.MOV R5, RZ, RZ, -R5 ;  /* 0x000000ffff05a224 */ /* 0x000fe400078e0a05 */
[--C-:B------:R-:W-:Y:S01]  /*8cc0*/  @!P1 IMAD.IADD R8, R8, 0x1, -R55.reuse ;  /* 0x0000000108089824 */ /* 0x100fe200078e0a37 */
[----:B------:R-:W-:Y:S01]  /*8cd0*/  STL [R1+0x274], R7 ;  /* 0x0002740701007387 */ /* 0x000fe20000100800 */
[----:B------:R-:W-:-:S03]  /*8ce0*/  @!P6 IMAD.IADD R17, R17, 0x1, -R55 ;  /* 0x000000011111e824 */ /* 0x000fc600078e0a37 */
[----:B------:R0:W-:Y:S02]  /*8cf0*/  STL [R1+0x278], R5 ;  /* 0x0002780501007387 */ /* 0x0001e40000100800 */
[----:B------:R-:W-:Y:S02]  /*8d00*/  ISETP.GT.U32.AND P6, PT, R55, R17, PT ;  /* 0x000000113700720c */ /* 0x000fe40003fc4070 */
[----:B--2---:R-:W-:Y:S02]  /*8d10*/  IABS R2, R56 ;  /* 0x0000003800027213 */ /* 0x004fe40000000000 */
[----:B------:R-:W-:Y:S02]  /*8d20*/  ISETP.GE.AND P1, PT, R56, RZ, PT ;  /* 0x000000ff3800720c */ /* 0x000fe40003f26270 */
[----:B------:R-:W2:Y:S07]  /*8d30*/  LDL.LU R56, [R1+0x24c] ;  /* 0x00024c0001387983 */ /* 0x000eae0000300800 */
[----:B------:R-:W-:-:S02]  /*8d40*/  @!P6 IMAD.IADD R17, R17, 0x1, -R55 ;  /* 0x000000011111e824 */ /* 0x000fc400078e0a37 */
        /* <DEDUP_REMOVED lines=11> */
[----:B------:R-:W-:Y:S01]  /*8e00*/  IABS R20, R34 ;  /* 0x0000002200147213 */ /* 0x000fe20000000000 */
[----:B------:R-:W-:Y:S01]  /*8e10*/  IMAD.HI.U32 R12, R0, R6, RZ ;  /* 0x00000006000c7227 */ /* 0x000fe200078e00ff */
[----:B------:R-:W-:Y:S01]  /*8e20*/  ISETP.GE.AND P2, PT, R28, RZ, PT ;  /* 0x000000ff1c00720c */ /* 0x000fe20003f46270 */
[----:B------:R-:W4:Y:S02]  /*8e30*/  LDL.LU R36, [R1+0x334] ;  /* 0x0003340001247983 */ /* 0x000f240000300800 */
[----:B------:R-:W-:-:S02]  /*8e40*/  IMAD.HI.U32 R26, R0, R20, RZ ;  /* 0x00000014001a7227 */ /* 0x000fc400078e00ff */
[----:B------:R-:W4:Y:S02]  /*8e50*/  LDL.LU R28, [R1+0x338] ;  /* 0x00033800011c7983 */ /* 0x000f240000300800 */
[----:B------:R-:W-:-:S04]  /*8e60*/  IMAD.MOV R26, RZ, RZ, -R26 ;  /* 0x000000ffff1a7224 */ /* 0x000fc800078e0a1a */
[----:B------:R-:W-:-:S05]  /*8e70*/  IMAD R20, R55, R26, R20 ;  /* 0x0000001a37147224 */ /* 0x000fca00078e0214 */
[----:B------:R-:W-:Y:S01]  /*8e80*/  ISETP.GT.U32.AND P0, PT, R55, R20, PT ;  /* 0x000000143700720c */ /* 0x000fe20003f04070 */
[----:B------:R-:W-:-:S12]  /*8e90*/  IMAD.MOV R12, RZ, RZ, -R12 ;  /* 0x000000ffff0c7224 */ /* 0x000fd800078e0a0c */
[----:B------:R-:W-:-:S05]  /*8ea0*/  @!P0 IMAD.IADD R20, R20, 0x1, -R55 ;  /* 0x0000000114148824 */ /* 0x000fca00078e0a37 */
[C---:B------:R-:W-:Y:S01]  /*8eb0*/  ISETP.GT.U32.AND P4, PT, R55.reuse, R20, PT ;  /* 0x000000143700720c */ /* 0x040fe20003f84070 */
[----:B------:R-:W-:Y:S01]  /*8ec0*/  IMAD R6, R55, R12, R6 ;  /* 0x0000000c37067224 */ /* 0x000fe200078e0206 */
[----:B------:R-:W-:-:S11]  /*8ed0*/  ISETP.GE.AND P0, PT, R34, RZ, PT ;  /* 0x000000ff2200720c */ /* 0x000fd60003f06270 */
[----:B------:R-:W-:Y:S01]  /*8ee0*/  @!P4 IMAD.IADD R20, R20, 0x1, -R55 ;  /* 0x000000011414c824 */ /* 0x000fe200078e0a37 */
[----:B------:R-:W-:-:S03]  /*8ef0*/  ISETP.GT.U32.AND P4, PT, R55, R6, PT ;  /* 0x000000063700720c */ /* 0x000fc60003f84070 */
[----:B0-----:R-:W-:-:S10]  /*8f00*/  IMAD.MOV.U32 R5, RZ, RZ, R20 ;  /* 0x000000ffff057224 */ /* 0x001fd400078e0014 */
[----:B------:R-:W-:Y:S01]  /*8f10*/  @!P4 IMAD.IADD R6, R6, 0x1, -R55 ;  /* 0x000000010606c824 */ /* 0x000fe200078e0a37 */
[----:B------:R-:W-:Y:S01]  /*8f20*/  ISETP.GT.U32.AND P4, PT, R55, R2, PT ;  /* 0x000000023700720c */ /* 0x000fe20003f84070 */
[----:B------:R-:W-:Y:S02]  /*8f30*/  @!P0 IMAD.MOV R5, RZ, RZ, -R5 ;  /* 0x000000ffff058224 */ /* 0x000fe400078e0a05 */
[----:B------:R-:W-:-:S03]  /*8f40*/  IMAD.MOV.U32 R7, RZ, RZ, R8 ;  /* 0x000000ffff077224 */ /* 0x000fc600078e0008 */
[----:B------:R0:W-:Y:S01]  /*8f50*/  STL [R1+0x260], R5 ;  /* 0x0002600501007387 */ /* 0x0001e20000100800 */
[----:B------:R-:W-:-:S06]  /*8f60*/  @!P5 IMAD.MOV R7, RZ, RZ, -R7 ;  /* 0x000000ffff07d224 */ /* 0x000fcc00078e0a07 */
[----:B------:R-:W-:Y:S02]  /*8f70*/  @!P4 IMAD.IADD R2, R2, 0x1, -R55 ;  /* 0x000000010202c824 */ /* 0x000fe400078e0a37 */
[----:B0-----:R-:W-:Y:S02]  /*8f80*/  IMAD.MOV.U32 R5, RZ, RZ, R17 ;  /* 0x000000ffff057224 */ /* 0x001fe400078e0011 */
[----:B------:R-:W-:Y:S02]  /*8f90*/  @!P1 IMAD.MOV R2, RZ, RZ, -R2 ;  /* 0x000000ffff029224 */ /* 0x000fe400078e0a02 */
[----:B------:R-:W-:Y:S01]  /*8fa0*/  @!P2 IMAD.MOV R5, RZ, RZ, -R5 ;  /* 0x000000ffff05a224 */ /* 0x000fe200078e0a05 */
[----:B------:R-:W-:Y:S04]  /*8fb0*/  STL [R1+0x270], R7 ;  /* 0x0002700701007387 */ /* 0x000fe80000100800 */
[----:B------:R0:W-:Y:S04]  /*8fc0*/  STL [R1+0x264], R5 ;  /* 0x0002640501007387 */ /* 0x0001e80000100800 */
[----:B------:R-:W-:Y:S04]  /*8fd0*/  STL [R1+0x26c], R2 ;  /* 0x00026c0201007387 */ /* 0x000fe80000100800 */
[----:B------:R-:W4:Y:S01]  /*8fe0*/  LDL.LU R34, [R1+0x33c] ;  /* 0x00033c0001227983 */ /* 0x000f220000300800 */
[----:B-----5:R-:W-:-:S02]  /*8ff0*/  IABS R18, R54 ;  /* 0x0000003600127213 */ /* 0x020fc40000000000 */
[----:B------:R-:W-:Y:S02]  /*9000*/  ISETP.GE.AND P4, PT, R54, RZ, PT ;  /* 0x000000ff3600720c */ /* 0x000fe40003f86270 */
[----:B------:R-:W5:Y:S01]  /*9010*/  LDL.LU R54, [R1+0x350] ;  /* 0x0003500001367983 */ /* 0x000f620000300800 */
[----:B------:R-:W-:-:S04]  /*9020*/  IMAD.HI.U32 R12, R0, R4, RZ ;  /* 0x00000004000c7227 */ /* 0x000fc800078e00ff */
[----:B------:R-:W-:-:S04]  /*9030*/  IMAD.MOV R12, RZ, RZ, -R12 ;  /* 0x000000ffff0c7224 */ /* 0x000fc800078e0a0c */
[----:B------:R-:W-:Y:S01]  /*9040*/  IMAD R4, R55, R12, R4 ;  /* 0x0000000c37047224 */ /* 0x000fe200078e0204 */
[----:B------:R-:W-:Y:S02]  /*9050*/  IABS R21, R31 ;  /* 0x0000001f00157213 */ /* 0x000fe40000000000 */
[----:B------:R-:W-:Y:S02]  /*9060*/  ISETP.GE.AND P2, PT, R31, RZ, PT ;  /* 0x000000ff1f00720c */ /* 0x000fe40003f46270 */
[C---:B------:R-:W-:Y:S01]  /*9070*/  ISETP.GT.U32.AND P5, PT, R55.reuse, R4, PT ;  /* 0x000000043700720c */ /* 0x040fe20003fa4070 */
[----:B------:R-:W5:Y:S01]  /*9080*/  LDL.LU R31, [R1+0x354] ;  /* 0x00035400011f7983 */ /* 0x000f620000300800 */
[----:B------:R-:W-:Y:S01]  /*9090*/  ISETP.GT.U32.AND P0, PT, R55, R6, PT ;  /* 0x000000063700720c */ /* 0x000fe20003f04070 */
[----:B------:R-:W-:-:S04]  /*90a0*/  IMAD.HI.U32 R12, R0, R21, RZ ;  /* 0x00000015000c7227 */ /* 0x000fc800078e00ff */
[----:B------:R-:W-:-:S06]  /*90b0*/  IMAD.HI.U32 R8, R0, R18, RZ ;  /* 0x0000001200087227 */ /* 0x000fcc00078e00ff */
[--C-:B------:R-:W-:Y:S02]  /*90c0*/  @!P5 IMAD.IADD R4, R4, 0x1, -R55.reuse ;  /* 0x000000010404d824 */ /* 0x100fe400078e0a37 */
[----:B------:R-:W-:Y:S02]  /*90d0*/  @!P0 IMAD.IADD R6, R6, 0x1, -R55 ;  /* 0x0000000106068824 */ /* 0x000fe400078e0a37 */
[----:B------:R-:W-:Y:S01]  /*90e0*/  IMAD.MOV R12, RZ, RZ, -R12 ;  /* 0x000000ffff0c7224 */ /* 0x000fe200078e0a0c */
[C---:B------:R-:W-:Y:S01]  /*90f0*/  ISETP.GT.U32.AND P1, PT, R55.reuse, R4, PT ;  /* 0x000000043700720c */ /* 0x040fe20003f24070 */
[----:B0-----:R-:W-:Y:S02]  /*9100*/  IMAD.MOV.U32 R5, RZ, RZ, R6 ;  /* 0x000000ffff057224 */ /* 0x001fe400078e0006 */
[----:B------:R-:W-:Y:S02]  /*9110*/  IMAD.MOV R8, RZ, RZ, -R8 ;  /* 0x000000ffff087224 */ /* 0x000fe400078e0a08 */
[----:B------:R-:W-:-:S02]  /*9120*/  IMAD R21, R55, R12, R21 ;  /* 0x0000000c37157224 */ /* 0x000fc400078e0215 */
[----:B------:R-:W-:Y:S02]  /*9130*/  @!P6 IMAD.MOV R5, RZ, RZ, -R5 ;  /* 0x000000ffff05e224 */ /* 0x000fe400078e0a05 */
[C---:B------:R-:W-:Y:S01]  /*9140*/  IMAD R18, R55.reuse, R8, R18 ;  /* 0x0000000837127224 */ /* 0x040fe200078e0212 */
[C---:B------:R-:W-:Y:S02]  /*9150*/  ISETP.GT.U32.AND P6, PT, R55.reuse, R21, PT ;  /* 0x000000153700720c */ /* 0x040fe40003fc4070 */
[----:B------:R0:W-:Y:S01]  /*9160*/  STL [R1+0x268], R5 ;  /* 0x0002680501007387 */ /* 0x0001e20000100800 */
[----:B------:R-:W-:Y:S01]  /*9170*/  @!P1 IMAD.IADD R4, R4, 0x1, -R55 ;  /* 0x0000000104049824 */ /* 0x000fe200078e0a37 */
[----:B------:R-:W-:-:S09]  /*9180*/  ISETP.GT.U32.AND P1, PT, R55, R18, PT ;  /* 0x000000123700720c */ /* 0x000fd20003f24070 */
[----:B------:R-:W-:-:S04]  /*9190*/  @!P6 IMAD.IADD R21, R21, 0x1, -R55 ;  /* 0x000000011515e824 */ /* 0x000fc800078e0a37 */
[----:B------:R-:W-:Y:S01]  /*91a0*/  @!P1 IMAD.IADD R18, R18, 0x1, -R55 ;  /* 0x0000000112129824 */ /* 0x000fe200078e0a37 */
[----:B------:R-:W-:Y:S01]  /*91b0*/  ISETP.GT.U32.AND P1, PT, R55, R21, PT ;  /* 0x000000153700720c */ /* 0x000fe20003f24070 */
[----:B0-----:R-:W-:-:S04]  /*91c0*/  IMAD.MOV.U32 R5, RZ, RZ, R4 ;  /* 0x000000ffff057224 */ /* 0x001fc800078e0004 */
[----:B------:R-:W-:Y:S01]  /*91d0*/  @!P3 IMAD.MOV R5, RZ, RZ, -R5 ;  /* 0x000000ffff05b224 */ /* 0x000fe200078e0a05 */
[----:B------:R-:W-:-:S07]  /*91e0*/  ISETP.GT.U32.AND P3, PT, R55, R18, PT ;  /* 0x000000123700720c */ /* 0x000fce0003f64070 */
        /* <DEDUP_REMOVED lines=13> */
[----:B------:R-:W-:Y:S02]  /*92c0*/  @!P2 IMAD.MOV R5, RZ, RZ, -R5 ;  /* 0x000000ffff05a224 */ /* 0x000fe400078e0a05 */
[----:B------:R-:W-:-:S03]  /*92d0*/  @!P3 IMAD.IADD R18, R18, 0x1, -R55 ;  /* 0x000000011212b824 */ /* 0x000fc600078e0a37 */
[----:B------:R0:W-:Y:S02]  /*92e0*/  STL [R1+0x254], R5 ;  /* 0x0002540501007387 */ /* 0x0001e40000100800 */
[----:B0-----:R-:W-:-:S04]  /*92f0*/  IMAD.MOV.U32 R5, RZ, RZ, R18 ;  /* 0x000000ffff057224 */ /* 0x001fc800078e0012 */
[----:B------:R-:W-:Y:S02]  /*9300*/  @!P4 IMAD.MOV R5, RZ, RZ, -R5 ;  /* 0x000000ffff05c224 */ /* 0x000fe400078e0a05 */
[----:B------:R-:W-:Y:S01]  /*9310*/  @!P1 IMAD.IADD R2, R2, 0x1, -R55 ;  /* 0x0000000102029824 */ /* 0x000fe200078e0a37 */
[----:B----4-:R-:W-:Y:S02]  /*9320*/  IABS R17, R29 ;  /* 0x0000001d00117213 */ /* 0x010fe40000000000 */
[----:B------:R0:W-:Y:S01]  /*9330*/  STL [R1+0x24c], R5 ;  /* 0x00024c0501007387 */ /* 0x0001e20000100800 */
[----:B------:R-:W-:-:S03]  /*9340*/  ISETP.GE.AND P1, PT, R29, RZ, PT ;  /* 0x000000ff1d00720c */ /* 0x000fc60003f26270 */
        /* <DEDUP_REMOVED lines=23> */
[----:B------:R-:W-:-:S05]  /*94c0*/  @!P0 IMAD.MOV R5, RZ, RZ, -R5 ;  /* 0x000000ffff058224 */ /* 0x000fca00078e0a05 */
[----:B------:R0:W-:Y:S07]  /*94d0*/  STL [R1+0x248], R5 ;  /* 0x0002480501007387 */ /* 0x0001ee0000100800 */
[----:B------:R-:W-:Y:S01]  /*94e0*/  @!P4 IMAD.IADD R20, R20, 0x1, -R55 ;  /* 0x000000011414c824 */ /* 0x000fe200078e0a37 */
[----:B------:R-:W-:Y:S02]  /*94f0*/  ISETP.GE.AND P4, PT, R28, RZ, PT ;  /* 0x000000ff1c00720c */ /* 0x000fe40003f86270 */
[----:B------:R-:W4:Y:S01]  /*9500*/  LDL.LU R28, [R1+0x374] ;  /* 0x00037400011c7983 */ /* 0x000f220000300800 */
[----:B------:R-:W-:-:S02]  /*9510*/  IABS R12, R36 ;  /* 0x00000024000c7213 */ /* 0x000fc40000000000 */
[----:B-----5:R-:W-:-:S05]  /*9520*/  IABS R6, R54 ;  /* 0x0000003600067213 */ /* 0x020fca0000000000 */
[----:B------:R-:W-:-:S04]  /*9530*/  IMAD.HI.U32 R26, R0, R6, RZ ;  /* 0x00000006001a7227 */ /* 0x000fc800078e00ff */
[----:B------:R-:W-:-:S04]  /*9540*/  IMAD.MOV R26, RZ, RZ, -R26 ;  /* 0x000000ffff1a7224 */ /* 0x000fc800078e0a1a */
[----:B------:R-:W-:-:S05]  /*9550*/  IMAD R6, R55, R26, R6 ;  /* 0x0000001a37067224 */ /* 0x000fca00078e0206 */
[----:B------:R-:W-:-:S13]  /*9560*/  ISETP.GT.U32.AND P2, PT, R55, R6, PT ;  /* 0x000000063700720c */ /* 0x000fda0003f44070 */
[----:B------:R-:W-:Y:S01]  /*9570*/  @!P2 IMAD.IADD R6, R6, 0x1, -R55 ;  /* 0x000000010606a824 */ /* 0x000fe200078e0a37 */
[----:B------:R-:W-:Y:S02]  /*9580*/  ISETP.GE.AND P2, PT, R54, RZ, PT ;  /* 0x000000ff3600720c */ /* 0x000fe40003f46270 */
[----:B------:R-:W5:Y:S01]  /*9590*/  LDL.LU R54, [R1+0x378] ;  /* 0x0003780001367983 */ /* 0x000f620000300800 */
        /* <DEDUP_REMOVED lines=25> */
[----:B------:R-:W-:Y:S01]  /*9730*/  @!P4 IMAD.MOV R5, RZ, RZ, -R5 ;  /* 0x000000ffff05c224 */ /* 0x000fe200078e0a05 */
[----:B--2---:R-:W-:Y:S01]  /*9740*/  IABS R4, R56 ;  /* 0x0000003800047213 */ /* 0x004fe20000000000 */
[--C-:B------:R-:W-:Y:S01]  /*9750*/  @!P1 IMAD.IADD R6, R6, 0x1, -R55.reuse ;  /* 0x0000000106069824 */ /* 0x100fe200078e0a37 */
[----:B------:R0:W-:Y:S01]  /*9760*/  STL [R1+0x230], R7 ;  /* 0x0002300701007387 */ /* 0x0001e20000100800 */
[----:B------:R-:W-:Y:S01]  /*9770*/  @!P6 IMAD.IADD R24, R24, 0x1, -R55 ;  /* 0x000000011818e824 */ /* 0x000fe200078e0a37 */
[----:B------:R-:W-:Y:S02]  /*9780*/  ISETP.GE.AND P1, PT, R56, RZ, PT ;  /* 0x000000ff3800720c */ /* 0x000fe40003f26270 */
[----:B------:R1:W-:Y:S04]  /*9790*/  STL [R1+0x22c], R5 ;  /* 0x00022c0501007387 */ /* 0x0003e80000100800 */
[----:B------:R-:W2:Y:S01]  /*97a0*/  LDL.LU R56, [R1+0x37c] ;  /* 0x00037c0001387983 */ /* 0x000ea20000300800 */
[----:B------:R-:W-:-:S02]  /*97b0*/  ISETP.GT.U32.AND P6, PT, R55, R24, PT ;  /* 0x000000183700720c */ /* 0x000fc40003fc4070 */
[----:B------:R-:W-:-:S05]  /*97c0*/  IABS R22, R34 ;  /* 0x0000002200167213 */ /* 0x000fca0000000000 */
[----:B------:R-:W-:Y:S01]  /*97d0*/  IMAD.HI.U32 R21, R0, R22, RZ ;  /* 0x0000001600157227 */ /* 0x000fe200078e00ff */
[----:B---3--:R-:W-:-:S03]  /*97e0*/  IABS R8, R52 ;  /* 0x0000003400087213 */ /* 0x008fc60000000000 */
[----:B------:R-:W-:Y:S02]  /*97f0*/  IMAD.MOV R21, RZ, RZ, -R21 ;  /* 0x000000ffff157224 */ /* 0x000fe400078e0a15 */
[----:B------:R-:W-:Y:S01]  /*9800*/  @!P6 IMAD.IADD R24, R24, 0x1, -R55 ;  /* 0x000000011818e824 */ /* 0x000fe200078e0a37 */
[----:B------:R-:W-:Y:S02]  /*9810*/  ISETP.GE.AND P6, PT, R52, RZ, PT ;  /* 0x000000ff3400720c */ /* 0x000fe40003fc6270 */
[----:B------:R-:W3:Y:S01]  /*9820*/  LDL.LU R52, [R1+0x390] ;  /* 0x0003900001347983 */ /* 0x000ee20000300800 */
[----:B------:R-:W-:Y:S02]  /*9830*/  IMAD R21, R55, R21, R22 ;  /* 0x0000001537157224 */ /* 0x000fe400078e0216 */
[----:B------:R-:W-:-:S04]  /*9840*/  IMAD.HI.U32 R22, R0, R4, RZ ;  /* 0x0000000400167227 */ /* 0x000fc800078e00ff */
[----:B------:R-:W-:-:S04]  /*9850*/  IMAD.MOV R22, RZ, RZ, -R22 ;  /* 0x000000ffff167224 */ /* 0x000fc800078e0a16 */
[----:B------:R-:W-:-:S05]  /*9860*/  IMAD R4, R55, R22, R4 ;  /* 0x0000001637047224 */ /* 0x000fca00078e0204 */
[----:B------:R-:W-:-:S13]  /*9870*/  ISETP.GT.U32.AND P3, PT, R55, R4, PT ;  /* 0x000000043700720c */ /* 0x000fda0003f64070 */
[--C-:B------:R-:W-:Y:S01]  /*9880*/  @!P3 IMAD.IADD R4, R4, 0x1, -R55.reuse ;  /* 0x000000010404b824 */ /* 0x100fe200078e0a37 */
[----:B----4-:R-:W-:Y:S02]  /*9890*/  IABS R12, R29 ;  /* 0x0000001d000c7213 */ /* 0x010fe40000000000 */
[----:B------:R-:W-:Y:S02]  /*98a0*/  ISETP.GE.AND P3, PT, R29, RZ, PT ;  /* 0x000000ff1d00720c */ /* 0x000fe40003f66270 */
[----:B------:R-:W4:Y:S01]  /*98b0*/  LDL.LU R29, [R1+0x394] ;  /* 0x00039400011d7983 */ /* 0x000f220000300800 */
[----:B------:R-:W-:Y:S01]  /*98c0*/  ISETP.GT.U32.AND P0, PT, R55, R21, PT ;  /* 0x000000153700720c */ /* 0x000fe20003f04070 */
[----:B------:R-:W-:Y:S01]  /*98d0*/  IMAD.HI.U32 R18, R0, R8, RZ ;  /* 0x0000000800127227 */ /* 0x000fe200078e00ff */
[----:B------:R-:W-:Y:S01]  /*98e0*/  ISETP.GE.AND P4, PT, R31, RZ, PT ;  /* 0x000000ff1f00720c */ /* 0x000fe20003f86270 */
[----:B------:R-:W4:Y:S10]  /*98f0*/  LDL.LU R36, [R1+0x398] ;  /* 0x0003980001247983 */ /* 0x000f340000300800 */
[----:B------:R-:W-:-:S05]  /*9900*/  @!P0 IMAD.IADD R21, R21, 0x1, -R55 ;  /* 0x0000000115158824 */ /* 0x000fca00078e0a37 */
[----:B------:R-:W-:Y:S01]  /*9910*/  ISETP.GT.U32.AND P5, PT, R55, R21, PT ;  /* 0x000000153700720c */ /* 0x000fe20003fa4070 */
[----:B------:R-:W-:-:S04]  /*9920*/  IMAD.MOV R2, RZ, RZ, -R18 ;  /* 0x000000ffff027224 */ /* 0x000fc800078e0a12 */
[----:B------:R-:W-:Y:S01]  /*9930*/  IMAD R17, R55, R2, R8 ;  /* 0x0000000237117224 */ /* 0x000fe200078e0208 */
[----:B------:R-:W-:Y:S01]  /*9940*/  ISETP.GE.AND P0, PT, R34, RZ, PT ;  /* 0x000000ff2200720c */ /* 0x000fe20003f06270 */
[----:B0-----:R-:W-:Y:S01]  /*9950*/  IMAD.MOV.U32 R7, RZ, RZ, R6 ;  /* 0x000000ffff077224 */ /* 0x001fe200078e0006 */
[----:B------:R-:W4:Y:S05]  /*9960*/  LDL.LU R34, [R1+0x39c] ;  /* 0x00039c0001227983 */ /* 0x000f2a0000300800 */
[----:B------:R-:W-:Y:S01]  /*9970*/  @!P5 IMAD.IADD R21, R21, 0x1, -R55 ;  /* 0x000000011515d824 */ /* 0x000fe200078e0a37 */
[----:B------:R-:W-:-:S03]  /*9980*/  ISETP.GT.U32.AND P5, PT, R55, R17, PT ;  /* 0x000000113700720c */ /* 0x000fc60003fa4070 */
[----:B-1----:R-:W-:-:S04]  /*9990*/  IMAD.MOV.U32 R5, RZ, RZ, R21 ;  /* 0x000000ffff057224 */ /* 0x002fc800078e0015 */
[----:B------:R-:W-:-:S06]  /*99a0*/  @!P0 IMAD.MOV R5, RZ, RZ, -R5 ;  /* 0x000000ffff058224 */ /* 0x000fcc00078e0a05 */
[----:B------:R-:W-:Y:S01]  /*99b0*/  @!P5 IMAD.IADD R17, R17, 0x1, -R55 ;  /* 0x000000011111d824 */ /* 0x000fe200078e0a37 */
[----:B------:R-:W-:Y:S01]  /*99c0*/  ISETP.GT.U32.AND P5, PT, R55, R4, PT ;  /* 0x000000043700720c */ /* 0x000fe20003fa4070 */
[----:B------:R0:W-:Y:S01]  /*99d0*/  STL [R1+0x228], R5 ;  /* 0x0002280501007387 */ /* 0x0001e20000100800 */
[----:B------:R-:W-:Y:S02]  /*99e0*/  @!P2 IMAD.MOV R7, RZ, RZ, -R7 ;  /* 0x000000ffff07a224 */ /* 0x000fe400078e0a07 */
[----:B0-----:R-:W-:-:S09]  /*99f0*/  IMAD.MOV.U32 R5, RZ, RZ, R24 ;  /* 0x000000ffff057224 */ /* 0x001fd200078e0018 */
[----:B------:R-:W-:Y:S02]  /*9a00*/  @!P5 IMAD.IADD R4, R4, 0x1, -R55 ;  /* 0x000000010404d824 */ /* 0x000fe400078e0a37 */
[----:B------:R-:W-:Y:S01]  /*9a10*/  @!P4 IMAD.MOV R5, RZ, RZ, -R5 ;  /* 0x000000ffff05c224 */ /* 0x000fe200078e0a05 */
[----:B------:R-:W-:Y:S04]  /*9a20*/  STL [R1+0x224], R7 ;  /* 0x0002240701007387 */ /* 0x000fe80000100800 */
[----:B------:R0:W-:Y:S04]  /*9a30*/  STL [R1+0x220], R5 ;  /* 0x0002200501007387 */ /* 0x0001e80000100800 */
[----:B------:R-:W4:Y:S01]  /*9a40*/  LDL.LU R31, [R1+0x3b0] ;  /* 0x0003b000011f7983 */ /* 0x000f220000300800 */
[----:B0-----:R-:W-:-:S04]  /*9a50*/  IMAD.MOV.U32 R5, RZ, RZ, R4 ;  /* 0x000000ffff057224 */ /* 0x001fc800078e0004 */
[----:B------:R-:W-:-:S05]  /*9a60*/  @!P1 IMAD.MOV R5, RZ, RZ, -R5 ;  /* 0x000000ffff059224 */ /* 0x000fca00078e0a05 */
[----:B------:R0:W-:Y:S01]  /*9a70*/  STL [R1+0x21c], R5 ;  /* 0x00021c0501007387 */ /* 0x0001e20000100800 */
[----:B------:R-:W-:-:S04]  /*9a80*/  IMAD.HI.U32 R8, R0, R12, RZ ;  /* 0x0000000c00087227 */ /* 0x000fc800078e00ff */
[----:B------:R-:W-:-:S04]  /*9a90*/  IMAD.MOV R8, RZ, RZ, -R8 ;  /* 0x000000ffff087224 */ /* 0x000fc800078e0a08 */
[C---:B------:R-:W-:Y:S01]  /*9aa0*/  IMAD R12, R55.reuse, R8, R12 ;  /* 0x00000008370c7224 */ /* 0x040fe200078e020c */
[----:B------:R-:W-:Y:S02]  /*9ab0*/  IABS R2, R28 ;  /* 0x0000001c00027213 */ /* 0x000fe40000000000 */
[----:B------:R-:W-:Y:S02]  /*9ac0*/  ISETP.GE.AND P4, PT, R28, RZ, PT ;  /* 0x000000ff1c00720c */ /* 0x000fe40003f86270 */
[C---:B------:R-:W-:Y:S02]  /*9ad0*/  ISETP.GT.U32.AND P2, PT, R55.reuse, R12, PT ;  /* 0x0000000c3700720c */ /* 0x040fe40003f44070 */
[----:B------:R-:W-:Y:S02]  /*9ae0*/  ISETP.GT.U32.AND P0, PT, R55, R17, PT ;  /* 0x000000113700720c */ /* 0x000fe40003f04070 */
[----:B-----5:R-:W-:Y:S02]  /*9af0*/  IABS R18, R54 ;  /* 0x0000003600127213 */ /* 0x020fe40000000000 */
[----:B------:R-:W-:-:S02]  /*9b00*/  ISETP.GE.AND P5, PT, R54, RZ, PT ;  /* 0x000000ff3600720c */ /* 0x000fc40003fa6270 */
[----:B------:R-:W5:Y:S04]  /*9b10*/  LDL.LU R54, [R1+0x3b4] ;  /* 0x0003b40001367983 */ /* 0x000f680000300800 */
[----:B------:R-:W5:Y:S01]  /*9b20*/  LDL.LU R28, [R1+0x3b8] ;  /* 0x0003b800011c7983 */ /* 0x000f620000300800 */
[----:B------:R-:W-:Y:S02]  /*9b30*/  @!P2 IMAD.IADD R12, R12, 0x1, -R55 ;  /* 0x000000010c0ca824 */ /* 0x000fe400078e0a37 */
[----:B------:R-:W-:-:S03]  /*9b40*/  IMAD.HI.U32 R8, R0, R2, RZ ;  /* 0x0000000200087227 */ /* 0x000fc600078e00ff */
[----:B------:R-:W-:Y:S01]  /*9b50*/  ISETP.GT.U32.AND P1, PT, R55, R12, PT ;  /* 0x0000000c3700720c */ /* 0x000fe20003f24070 */
[----:B------:R-:W-:Y:S02]  /*9b60*/  @!P0 IMAD.IADD R17, R17, 0x1, -R55 ;  /* 0x0000000111118824 */ /* 0x000fe400078e0a37 */
[----:B------:R-:W-:-:S04]  /*9b70*/  IMAD.HI.U32 R6, R0, R18, RZ ;  /* 0x0000001200067227 */ /* 0x000fc800078e00ff */
[----:B------:R-:W-:Y:S02]  /*9b80*/  IMAD.MOV R8, RZ, RZ, -R8 ;  /* 0x000000ffff087224 */ /* 0x000fe400078e0a08 */
[----:B0-----:R-:W-:Y:S02]  /*9b90*/  IMAD.MOV.U32 R5, RZ, RZ, R17 ;  /* 0x000000ffff057224 */ /* 0x001fe400078e0011 */
[----:B------:R-:W-:Y:S02]  /*9ba0*/  IMAD.MOV R6, RZ, RZ, -R6 ;  /* 0x000000ffff067224 */ /* 0x000fe400078e0a06 */
[C---:B------:R-:W-:Y:S02]  /*9bb0*/  IMAD R21, R55.reuse, R8, R2 ;  /* 0x0000000837157224 */ /* 0x040fe400078e0202 */
[----:B------:R-:W-:Y:S02]  /*9bc0*/  @!P6 IMAD.MOV R5, RZ, RZ, -R5 ;  /* 0x000000ffff05e224 */ /* 0x000fe400078e0a05 */
[C---:B------:R-:W-:Y:S01]  /*9bd0*/  IMAD R18, R55.reuse, R6, R18 ;  /* 0x0000000637127224 */ /* 0x040fe200078e0212 */
[C---:B------:R-:W-:Y:S01]  /*9be0*/  ISETP.GT.U32.AND P6, PT, R55.reuse, R21, PT ;  /* 0x000000153700720c */ /* 0x040fe20003fc4070 */
        /* <DEDUP_REMOVED lines=8> */
[----:B------:R-:W-:Y:S02]  /*9c70*/  ISETP.GT.U32.AND P3, PT, R55, R18, PT ;  /* 0x000000123700720c */ /* 0x000fe40003f64070 */
[----:B--2---:R-:W-:Y:S02]  /*9c80*/  ISETP.GE.AND P0, PT, R56, RZ, PT ;  /* 0x000000ff3800720c */ /* 0x004fe40003f06270 */
[----:B------:R-:W-:Y:S02]  /*9c90*/  IABS R4, R56 ;  /* 0x0000003800047213 */ /* 0x000fe40000000000 */
[----:B------:R-:W2:Y:S01]  /*9ca0*/  LDL.LU R56, [R1+0x3bc] ;  /* 0x0003bc0001387983 */ /* 0x000ea20000300800 */
[----:B------:R-:W-:Y:S01]  /*9cb0*/  @!P1 IMAD.IADD R21, R21, 0x1, -R55 ;  /* 0x0000000115159824 */ /* 0x000fe200078e0a37 */
[----:B---3--:R-:W-:Y:S02]  /*9cc0*/  ISETP.GE.AND P2, PT, R52, RZ, PT ;  /* 0x000000ff3400720c */ /* 0x008fe40003f46270 */
[----:B------:R-:W-:-:S02]  /*9cd0*/  IABS R2, R52 ;  /* 0x0000003400027213 */ /* 0x000fc40000000000 */
        /* <DEDUP_REMOVED lines=14> */
[----:B------:R-:W-:Y:S01]  /*9dc0*/  ISETP.GE.AND P1, PT, R29, RZ, PT ;  /* 0x000000ff1d00720c */ /* 0x000fe20003f26270 */
[----:B------:R0:W-:Y:S04]  /*9dd0*/  STL [R1+0x20c], R5 ;  /* 0x00020c0501007387 */ /* 0x0001e80000100800 */
[----:B------:R-:W4:Y:S01]  /*9de0*/  LDL.LU R29, [R1+0x3d4] ;  /* 0x0003d400011d7983 */ /* 0x000f220000300800 */
[----:B------:R-:W-:-:S04]  /*9df0*/  IMAD.HI.U32 R24, R0, R4, RZ ;  /* 0x0000000400187227 */ /* 0x000fc800078e00ff */
[----:B------:R-:W-:Y:S02]  /*9e00*/  IMAD.MOV.U32 R17, RZ, RZ, R22 ;  /* 0x000000ffff117224 */ /* 0x000fe400078e0016 */
[----:B------:R-:W-:-:S04]  /*9e10*/  IMAD.MOV R22, RZ, RZ, -R24 ;  /* 0x000000ffff167224 */ /* 0x000fc800078e0a18 */
[----:B------:R-:W-:-:S05]  /*9e20*/  IMAD R4, R55, R22, R4 ;  /* 0x0000001637047224 */ /* 0x000fca00078e0204 */
[----:B------:R-:W-:Y:S01]  /*9e30*/  ISETP.GT.U32.AND P6, PT, R55, R4, PT ;  /* 0x000000043700720c */ /* 0x000fe20003fc4070 */
[----:B------:R-:W-:Y:S01]  /*9e40*/  IMAD.HI.U32 R24, R0, R17, RZ ;  /* 0x0000001100187227 */ /* 0x000fe200078e00ff */
[----:B------:R-:W-:-:S03]  /*9e50*/  IABS R20, R34 ;  /* 0x0000002200147213 */ /* 0x000fc60000000000 */
[----:B------:R-:W-:-:S08]  /*9e60*/  IMAD.MOV R24, RZ, RZ, -R24 ;  /* 0x000000ffff187224 */ /* 0x000fd000078e0a18 */
[----:B------:R-:W-:Y:S02]  /*9e70*/  @!P6 IMAD.IADD R4, R4, 0x1, -R55 ;  /* 0x000000010404e824 */ /* 0x000fe400078e0a37 */
[C---:B------:R-:W-:Y:S02]  /*9e80*/  IMAD R17, R55.reuse, R24, R17 ;  /* 0x0000001837117224 */ /* 0x040fe400078e0211 */
[----:B------:R-:W-:Y:S01]  /*9e90*/  IMAD.HI.U32 R6, R0, R20, RZ ;  /* 0x0000001400067227 */ /* 0x000fe200078e00ff */
[C---:B------:R-:W-:Y:S02]  /*9ea0*/  ISETP.GT.U32.AND P6, PT, R55.reuse, R4, PT ;  /* 0x000000043700720c */ /* 0x040fe40003fc4070 */
[----:B------:R-:W-:Y:S01]  /*9eb0*/  ISETP.GT.U32.AND P4, PT, R55, R17, PT ;  /* 0x000000113700720c */ /* 0x000fe20003f84070 */
[----:B------:R-:W-:-:S04]  /*9ec0*/  IMAD.MOV R6, RZ, RZ, -R6 ;  /* 0x000000ffff067224 */ /* 0x000fc800078e0a06 */
[----:B------:R-:W-:-:S06]  /*9ed0*/  IMAD R20, R55, R6, R20 ;  /* 0x0000000637147224 */ /* 0x000fcc00078e0214 */
[--C-:B------:R-:W-:Y:S01]  /*9ee0*/  @!P6 IMAD.IADD R4, R4, 0x1, -R55.reuse ;  /* 0x000000010404e824 */ /* 0x100fe200078e0a37 */
[----:B------:R-:W-:Y:S01]  /*9ef0*/  ISETP.GT.U32.AND P6, PT, R55, R20, PT ;  /* 0x000000143700720c */ /* 0x000fe20003fc4070 */
[----:B------:R-:W-:Y:S01]  /*9f00*/  @!P4 IMAD.IADD R17, R17, 0x1, -R55 ;  /* 0x000000011111c824 */ /* 0x000fe200078e0a37 */
[----:B------:R-:W-:Y:S02]  /*9f10*/  ISETP.GT.U32.AND P4, PT, R55, R2, PT ;  /* 0x000000023700720c */ /* 0x000fe40003f84070 */
[----:B------:R-:W-:-:S09]  /*9f20*/  IABS R8, R36 ;  /* 0x0000002400087213 */ /* 0x000fd20000000000 */
[--C-:B------:R-:W-:Y:S02]  /*9f30*/  @!P6 IMAD.IADD R20, R20, 0x1, -R55.reuse ;  /* 0x000000011414e824 */ /* 0x100fe400078e0a37 */
[----:B------:R-:W-:-:S03]  /*9f40*/  @!P4 IMAD.IADD R2, R2, 0x1, -R55 ;  /* 0x000000010202c824 */ /* 0x000fc600078e0a37 */
[----:B------:R-:W-:Y:S01]  /*9f50*/  ISETP.GT.U32.AND P6, PT, R55, R20, PT ;  /* 0x000000143700720c */ /* 0x000fe20003fc4070 */
[----:B------:R-:W-:-:S04]  /*9f60*/  IMAD.HI.U32 R22, R0, R8, RZ ;  /* 0x0000000800167227 */ /* 0x000fc800078e00ff */
[----:B0-----:R-:W-:Y:S02]  /*9f70*/  IMAD.MOV.U32 R5, RZ, RZ, R4 ;  /* 0x000000ffff057224 */ /* 0x001fe400078e0004 */
[----:B------:R-:W-:Y:S02]  /*9f80*/  IMAD.MOV R22, RZ, RZ, -R22 ;  /* 0x000000ffff167224 */ /* 0x000fe400078e0a16 */
[----:B------:R-:W-:Y:S02]  /*9f90*/  @!P0 IMAD.MOV R5, RZ, RZ, -R5 ;  /* 0x000000ffff058224 */ /* 0x000fe400078e0a05 */
[----:B------:R-:W-:Y:S02]  /*9fa0*/  IMAD R8, R55, R22, R8 ;  /* 0x0000001637087224 */ /* 0x000fe400078e0208 */
[----:B------:R-:W-:Y:S01]  /*9fb0*/  @!P6 IMAD.IADD R20, R20, 0x1, -R55 ;  /* 0x000000011414e824 */ /* 0x000fe200078e0a37 */
[----:B------:R0:W-:Y:S01]  /*9fc0*/  STL [R1+0x208], R5 ;  /* 0x0002080501007387 */ /* 0x0001e20000100800 */
[----:B------:R-:W-:-:S02]  /*9fd0*/  ISETP.GE.AND P6, PT, R34, RZ, PT ;  /* 0x000000ff2200720c */ /* 0x000fc40003fc6270 */
[----:B------:R-:W-:Y:S01]  /*9fe0*/  ISETP.GT.U32.AND P3, PT, R55, R8, PT ;  /* 0x000000083700720c */ /* 0x000fe20003f64070 */
[----:B------:R-:W4:-:S12]  /*9ff0*/  LDL.LU R34, [R1+0x3d8] ;  /* 0x0003d80001227983 */ /* 0x000f180000300800 */
[----:B------:R-:W-:Y:S01]  /*a000*/  @!P3 IMAD.IADD R8, R8, 0x1, -R55 ;  /* 0x000000010808b824 */ /* 0x000fe200078e0a37 */
[----:B------:R-:W-:Y:S02]  /*a010*/  ISETP.GT.U32.AND P3, PT, R55, R17, PT ;  /* 0x000000113700720c */ /* 0x000fe40003f64070 */
        /* <DEDUP_REMOVED lines=8> */
[----:B------:R-:W-:Y:S02]  /*a0a0*/  IABS R12, R28 ;  /* 0x0000001c000c7213 */ /* 0x000fe40000000000 */
[----:B------:R-:W-:-:S03]  /*a0b0*/  ISETP.GT.U32.AND P5, PT, R55, R8, PT ;  /* 0x000000083700720c */ /* 0x000fc60003fa4070 */
[----:B------:R-:W-:-:S04]  /*a0c0*/  IMAD.HI.U32 R24, R0, R12, RZ ;  /* 0x0000000c00187227 */ /* 0x000fc800078e00ff */
[----:B------:R-:W-:Y:S02]  /*a0d0*/  @!P3 IMAD.IADD R17, R17, 0x1, -R55 ;  /* 0x000000011111b824 */ /* 0x000fe400078e0a37 */
[----:B------:R-:W-:Y:S01]  /*a0e0*/  IMAD.MOV R24, RZ, RZ, -R24 ;  /* 0x000000ffff187224 */ /* 0x000fe200078e0a18 */
[----:B------:R-:W-:Y:S01]  /*a0f0*/  ISETP.GE.AND P3, PT, R36, RZ, PT ;  /* 0x000000ff2400720c */ /* 0x000fe20003f66270 */
[----:B------:R-:W-:Y:S02]  /*a100*/  IMAD.MOV.U32 R7, RZ, RZ, R2 ;  /* 0x000000ffff077224 */ /* 0x000fe400078e0002 */
[----:B0-----:R-:W-:Y:S02]  /*a110*/  IMAD.MOV.U32 R5, RZ, RZ, R17 ;  /* 0x000000ffff057224 */ /* 0x001fe400078e0011 */
[----:B------:R-:W-:Y:S02]  /*a120*/  IMAD R12, R55, R24, R12 ;  /* 0x00000018370c7224 */ /* 0x000fe400078e020c */
[----:B------:R-:W-:-:S02]  /*a130*/  @!P2 IMAD.MOV R7, RZ, RZ, -R7 ;  /* 0x000000ffff07a224 */ /* 0x000fc400078e0a07 */
[----:B------:R-:W-:Y:S01]  /*a140*/  @!P1 IMAD.MOV R5, RZ, RZ, -R5 ;  /* 0x000000ffff059224 */ /* 0x000fe200078e0a05 */
[C---:B------:R-:W-:Y:S01]  /*a150*/  ISETP.GT.U32.AND P1, PT, R55.reuse, R6, PT ;  /* 0x000000063700720c */ /* 0x040fe20003f24070 */
[----:B------:R-:W-:Y:S01]  /*a160*/  @!P5 IMAD.IADD R8, R8, 0x1, -R55 ;  /* 0x000000010808d824 */ /* 0x000fe200078e0a37 */
[----:B------:R-:W-:Y:S01]  /*a170*/  ISETP.GT.U32.AND P5, PT, R55, R12, PT ;  /* 0x0000000c3700720c */ /* 0x000fe20003fa4070 */
[----:B------:R0:W-:Y:S04]  /*a180*/  STL [R1+0x204], R7 ;  /* 0x0002040701007387 */ /* 0x0001e80000100800 */
[----:B------:R1:W-:Y:S01]  /*a190*/  STL [R1+0x200], R5 ;  /* 0x0002000501007387 */ /* 0x0003e20000100800 */
[----:B0-----:R-:W-:Y:S02]  /*a1a0*/  IMAD.MOV.U32 R7, RZ, RZ, R8 ;  /* 0x000000ffff077224 */ /* 0x001fe400078e0008 */
[----:B-1----:R-:W-:-:S02]  /*a1b0*/  IMAD.MOV.U32 R5, RZ, RZ, R20 ;  /* 0x000000ffff057224 */ /* 0x002fc400078e0014 */
[----:B------:R-:W-:Y:S02]  /*a1c0*/  @!P3 IMAD.MOV R7, RZ, RZ, -R7 ;  /* 0x000000ffff07b224 */ /* 0x000fe400078e0a07 */
[----:B------:R-:W-:Y:S02]  /*a1d0*/  @!P6 IMAD.MOV R5, RZ, RZ, -R5 ;  /* 0x000000ffff05e224 */ /* 0x000fe400078e0a05 */
[--C-:B------:R-:W-:Y:S01]  /*a1e0*/  @!P1 IMAD.IADD R6, R6, 0x1, -R55.reuse ;  /* 0x0000000106069824 */ /* 0x100fe200078e0a37 */
[----:B------:R-:W-:Y:S01]  /*a1f0*/  STL [R1+0x1fc], R7 ;  /* 0x0001fc0701007387 */ /* 0x000fe20000100800 */
[----:B--2---:R-:W-:Y:S01]  /*a200*/  IABS R4, R56 ;  /* 0x0000003800047213 */ /* 0x004fe20000000000 */
[----:B------:R-:W-:Y:S01]  /*a210*/  @!P5 IMAD.IADD R12, R12, 0x1, -R55 ;  /* 0x000000010c0cd824 */ /* 0x000fe200078e0a37 */
[----:B------:R-:W-:Y:S01]  /*a220*/  ISETP.GE.AND P1, PT, R56, RZ, PT ;  /* 0x000000ff3800720c */ /* 0x000fe20003f26270 */
[----:B------:R0:W-:Y:S04]  /*a230*/  STL [R1+0x1f8], R5 ;  /* 0x0001f80501007387 */ /* 0x0001e80000100800 */
[----:B------:R-:W2:Y:S01]  /*a240*/  LDL.LU R56, [R1+0x3f0] ;  /* 0x0003f00001387983 */ /* 0x000ea20000300800 */
[----:B------:R-:W-:Y:S01]  /*a250*/  ISETP.GT.U32.AND P5, PT, R55, R12, PT ;  /* 0x0000000c3700720c */ /* 0x000fe20003fa4070 */
[----:B------:R-:W-:Y:S01]  /*a260*/  IMAD.HI.U32 R24, R0, R4, RZ ;  /* 0x0000000400187227 */ /* 0x000fe200078e00ff */
[----:B---3--:R-:W-:-:S11]  /*a270*/  IABS R18, R52 ;  /* 0x0000003400127213 */ /* 0x008fd60000000000 */
        /* <DEDUP_REMOVED lines=10> */
[----:B------:R-:W-:-:S03]  /*a320*/  IABS R22, R31 ;  /* 0x0000001f00167213 */ /* 0x000fc60000000000 */
[----:B------:R-:W4:Y:S02]  /*a330*/  LDL.LU R37, [R1+0x3fc] ;  /* 0x0003fc0001257983 */ /* 0x000f240000300800 */
[----:B------:R-:W-:-:S04]  /*a340*/  IMAD.HI.U32 R21, R0, R22, RZ ;  /* 0x0000001600157227 */ /* 0x000fc800078e00ff */
[----:B------:R-:W-:-:S04]  /*a350*/  IMAD.MOV R21, RZ, RZ, -R21 ;  /* 0x000000ffff157224 */ /* 0x000fc800078e0a15 */
[----:B------:R-:W-:-:S05]  /*a360*/  IMAD R21, R55, R21, R22 ;  /* 0x0000001537157224 */ /* 0x000fca00078e0216 */
[----:B------:R-:W-:Y:S01]  /*a370*/  ISETP.GT.U32.AND P0, PT, R55, R21, PT ;  /* 0x000000153700720c */ /* 0x000fe20003f04070 */
[----:B------:R-:W-:-:S12]  /*a380*/  IMAD.HI.U32 R22, R0, R18, RZ ;  /* 0x0000001200167227 */ /* 0x000fd800078e00ff */
[----:B------:R-:W-:Y:S01]  /*a390*/  @!P0 IMAD.IADD R21, R21, 0x1, -R55 ;  /* 0x0000000115158824 */ /* 0x000fe200078e0a37 */
[----:B------:R-:W-:Y:S02]  /*a3a0*/  ISETP.GE.AND P0, PT, R31, RZ, PT ;  /* 0x000000ff1f00720c */ /* 0x000fe40003f06270 */
[----:B------:R-:W4:Y:S02]  /*a3b0*/  LDL.LU R31, [R1+0x450] ;  /* 0x00045000011f7983 */ /* 0x000f240000300800 */
[----:B------:R-:W-:Y:S01]  /*a3c0*/  ISETP.GT.U32.AND P2, PT, R55, R21, PT ;  /* 0x000000153700720c */ /* 0x000fe20003f44070 */
[----:B------:R-:W-:-:S04]  /*a3d0*/  IMAD.MOV R2, RZ, RZ, -R22 ;  /* 0x000000ffff027224 */ /* 0x000fc800078e0a16 */
[----:B------:R-:W-:-:S08]  /*a3e0*/  IMAD R17, R55, R2, R18 ;  /* 0x0000000237117224 */ /* 0x000fd000078e0212 */
[----:B------:R-:W-:Y:S01]  /*a3f0*/  @!P2 IMAD.IADD R21, R21, 0x1, -R55 ;  /* 0x000000011515a824 */ /* 0x000fe200078e0a37 */
[----:B------:R-:W-:Y:S02]  /*a400*/  ISETP.GT.U32.AND P2, PT, R55, R17, PT ;  /* 0x000000113700720c */ /* 0x000fe40003f44070 */
[----:B------:R-:W-:Y:S01]  /*a410*/  ISETP.GE.AND P6, PT, R28, RZ, PT ;  /* 0x000000ff1c00720c */ /* 0x000fe20003fc6270 */
[----:B0-----:R-:W-:-:S04]  /*a420*/  IMAD.MOV.U32 R5, RZ, RZ, R21 ;  /* 0x000000ffff057224 */ /* 0x001fc800078e0015 */
[----:B------:R-:W-:-:S06]  /*a430*/  @!P0 IMAD.MOV R5, RZ, RZ, -R5 ;  /* 0x000000ffff058224 */ /* 0x000fcc00078e0a05 */
[----:B------:R-:W-:Y:S01]  /*a440*/  @!P2 IMAD.IADD R17, R17, 0x1, -R55 ;  /* 0x000000011111a824 */ /* 0x000fe200078e0a37 */
[----:B------:R-:W-:Y:S01]  /*a450*/  ISETP.GT.U32.AND P2, PT, R55, R4, PT ;  /* 0x000000043700720c */ /* 0x000fe20003f44070 */
[----:B------:R0:W-:Y:S01]  /*a460*/  STL [R1+0x1f4], R5 ;  /* 0x0001f40501007387 */ /* 0x0001e20000100800 */
[----:B------:R-:W-:-:S04]  /*a470*/  IMAD.MOV.U32 R7, RZ, RZ, R6 ;  /* 0x000000ffff077224 */ /* 0x000fc800078e0006 */
[----:B------:R-:W-:Y:S02]  /*a480*/  @!P4 IMAD.MOV R7, RZ, RZ, -R7 ;  /* 0x000000ffff07c224 */ /* 0x000fe400078e0a07 */
[----:B0-----:R-:W-:-:S05]  /*a490*/  IMAD.MOV.U32 R5, RZ, RZ, R12 ;  /* 0x000000ffff057224 */ /* 0x001fca00078e000c */
[----:B------:R-:W-:Y:S02]  /*a4a0*/  @!P2 IMAD.IADD R4, R4, 0x1, -R55 ;  /* 0x000000010404a824 */ /* 0x000fe400078e0a37 */
[----:B------:R-:W-:Y:S02]  /*a4b0*/  @!P6 IMAD.MOV R5, RZ, RZ, -R5 ;  /* 0x000000ffff05e224 */ /* 0x000fe400078e0a05 */
[----:B------:R-:W-:Y:S01]  /*a4c0*/  @!P1 IMAD.MOV R4, RZ, RZ, -R4 ;  /* 0x000000ffff049224 */ /* 0x000fe200078e0a04 */
[----:B------:R-:W-:Y:S04]  /*a4d0*/  STL [R1+0x1f0], R7 ;  /* 0x0001f00701007387 */ /* 0x000fe80000100800 */
[----:B------:R0:W-:Y:S04]  /*a4e0*/  STL [R1+0x1e8], R5 ;  /* 0x0001e80501007387 */ /* 0x0001e80000100800 */
[----:B------:R-:W4:Y:S04]  /*a4f0*/  LDL.LU R36, [R1+0x454] ;  /* 0x0004540001247983 */ /* 0x000f280000300800 */
[----:B------:R1:W-:Y:S01]  /*a500*/  STL [R1+0x1e4], R4 ;  /* 0x0001e40401007387 */ /* 0x0003e20000100800 */
[----:B------:R-:W-:Y:S01]  /*a510*/  IMAD.HI.U32 R18, R0, R8, RZ ;  /* 0x0000000800127227 */ /* 0x000fe200078e00ff */
[----:B------:R-:W-:-:S02]  /*a520*/  IABS R2, R34 ;  /* 0x0000002200027213 */ /* 0x000fc40000000000 */
[----:B------:R-:W-:Y:S01]  /*a530*/  ISETP.GE.AND P6, PT, R34, RZ, PT ;  /* 0x000000ff2200720c */ /* 0x000fe20003fc6270 */
[----:B------:R-:W-:Y:S01]  /*a540*/  IMAD.MOV R18, RZ, RZ, -R18 ;  /* 0x000000ffff127224 */ /* 0x000fe200078e0a12 */
[----:B------:R-:W-:-:S03]  /*a550*/  ISETP.GT.U32.AND P0, PT, R55, R17, PT ;  /* 0x000000113700720c */ /* 0x000fc60003f04070 */
[----:B------:R-:W-:-:S05]  /*a560*/  IMAD R8, R55, R18, R8 ;  /* 0x0000001237087224 */ /* 0x000fca00078e0208 */
[----:B------:R-:W-:Y:S01]  /*a570*/  ISETP.GT.U32.AND P4, PT, R55, R8, PT ;  /* 0x000000083700720c */ /* 0x000fe20003f84070 */
[----:B------:R-:W-:-:S04]  /*a580*/  IMAD.HI.U32 R18, R0, R2, RZ ;  /* 0x0000000200127227 */ /* 0x000fc800078e00ff */
[----:B------:R-:W-:-:S04]  /*a590*/  @!P0 IMAD.IADD R17, R17, 0x1, -R55 ;  /* 0x0000000111118824 */ /* 0x000fc800078e0a37 */
[----:B0-----:R-:W-:-:S04]  /*a5a0*/  IMAD.MOV.U32 R5, RZ, RZ, R17 ;  /* 0x000000ffff057224 */ /* 0x001fc800078e0011 */
[----:B------:R-:W-:Y:S02]  /*a5b0*/  @!P4 IMAD.IADD R8, R8, 0x1, -R55 ;  /* 0x000000010808c824 */ /* 0x000fe400078e0a37 */
[----:B------:R-:W-:Y:S02]  /*a5c0*/  IMAD.MOV R18, RZ, RZ, -R18 ;  /* 0x000000ffff127224 */ /* 0x000fe400078e0a12 */
[----:B------:R-:W-:Y:S01]  /*a5d0*/  @!P5 IMAD.MOV R5, RZ, RZ, -R5 ;  /* 0x000000ffff05d224 */ /* 0x000fe200078e0a05 */
[----:B------:R-:W-:Y:S02]  /*a5e0*/  ISETP.GT.U32.AND P1, PT, R55, R8, PT ;  /* 0x000000083700720c */ /* 0x000fe40003f24070 */
[----:B-----5:R-:W-:Y:S02]  /*a5f0*/  IABS R28, R54 ;  /* 0x00000036001c7213 */ /* 0x020fe40000000000 */
[----:B------:R-:W-:Y:S02]  /*a600*/  ISETP.GE.AND P2, PT, R54, RZ, PT ;  /* 0x000000ff3600720c */ /* 0x000fe40003f46270 */
[----:B------:R-:W5:Y:S04]  /*a610*/  LDL.LU R54, [R1+0x458] ;  /* 0x0004580001367983 */ /* 0x000f680000300800 */
[----:B------:R-:W5:Y:S01]  /*a620*/  LDL.LU R34, [R1+0x45c] ;  /* 0x00045c0001227983 */ /* 0x000f620000300800 */
[----:B------:R-:W-:-:S04]  /*a630*/  IMAD.HI.U32 R6, R0, R28, RZ ;  /* 0x0000001c00067227 */ /* 0x000fc800078e00ff */
[----:B------:R-:W-:Y:S01]  /*a640*/  IMAD.MOV R12, RZ, RZ, -R6 ;  /* 0x000000ffff0c7224 */ /* 0x000fe200078e0a06 */
[----:B------:R0:W-:Y:S01]  /*a650*/  STL [R1+0x1e0], R5 ;  /* 0x0001e00501007387 */ /* 0x0001e20000100800 */
[C---:B------:R-:W-:Y:S02]  /*a660*/  IMAD R6, R55.reuse, R18, R2 ;  /* 0x0000001237067224 */ /* 0x040fe400078e0202 */
[----:B------:R-:W-:-:S03]  /*a670*/  IMAD R28, R55, R12, R28 ;  /* 0x0000000c371c7224 */ /* 0x000fc600078e021c */
[C---:B------:R-:W-:Y:S01]  /*a680*/  ISETP.GT.U32.AND P5, PT, R55.reuse, R6, PT ;  /* 0x000000063700720c */ /* 0x040fe20003fa4070 */
[----:B------:R-:W-:Y:S01]  /*a690*/  @!P1 IMAD.IADD R8, R8, 0x1, -R55 ;  /* 0x0000000108089824 */ /* 0x000fe200078e0a37 */
[----:B------:R-:W-:-:S11]  /*a6a0*/  ISETP.GT.U32.AND P1, PT, R55, R28, PT ;  /* 0x0000001c3700720c */ /* 0x000fd60003f24070 */
[--C-:B------:R-:W-:Y:S01]  /*a6b0*/  @!P5 IMAD.IADD R6, R6, 0x1, -R55.reuse ;  /* 0x000000010606d824 */ /* 0x100fe200078e0a37 */
[----:B--2---:R-:W-:Y:S02]  /*a6c0*/  ISETP.GE.AND P0, PT, R56, RZ, PT ;  /* 0x000000ff3800720c */ /* 0x004fe40003f06270 */
[----:B------:R-:W-:Y:S02]  /*a6d0*/  IABS R2, R56 ;  /* 0x0000003800027213 */ /* 0x000fe40000000000 */
[----:B------:R-:W2:Y:S01]  /*a6e0*/  LDL R56, [R1+0x820] ;  /* 0x0008200001387983 */ /* 0x000ea20000100800 */
[----:B------:R-:W-:Y:S01]  /*a6f0*/  @!P1 IMAD.IADD R28, R28, 0x1, -R55 ;  /* 0x000000011c1c9824 */ /* 0x000fe200078e0a37 */
[----:B------:R-:W-:Y:S02]  /*a700*/  ISETP.GT.U32.AND P1, PT, R55, R6, PT ;  /* 0x000000063700720c */ /* 0x000fe40003f24070 */
[----:B---3--:R-:W-:Y:S02]  /*a710*/  ISETP.GE.AND P4, PT, R52, RZ, PT ;  /* 0x000000ff3400720c */ /* 0x008fe40003f86270 */
[----:B------:R-:W-:-:S02]  /*a720*/  IABS R22, R52 ;  /* 0x0000003400167213 */ /* 0x000fc40000000000 */
[----:B------:R-:W3:Y:S03]  /*a730*/  LDL.LU R52, [R1+0x824] ;  /* 0x0008240001347983 */ /* 0x000ee60000300800 */
[----:B-1----:R-:W-:-:S04]  /*a740*/  IMAD.HI.U32 R4, R0, R22, RZ ;  /* 0x0000001600047227 */ /* 0x002fc800078e00ff */
[----:B------:R-:W-:Y:S02]  /*a750*/  IMAD.MOV R4, RZ, RZ, -R4 ;  /* 0x000000ffff047224 */ /* 0x000fe400078e0a04 */
[----:B0-----:R-:W-:Y:S02]  /*a760*/  IMAD.MOV.U32 R5, RZ, RZ, R8 ;  /* 0x000000ffff057224 */ /* 0x001fe400078e0008 */
[C---:B------:R-:W-:Y:S02]  /*a770*/  IMAD R22, R55.reuse, R4, R22 ;  /* 0x0000000437167224 */ /* 0x040fe400078e0216 */
[----:B------:R-:W-:Y:S02]  /*a780*/  @!P3 IMAD.MOV R5, RZ, RZ, -R5 ;  /* 0x000000ffff05b224 */ /* 0x000fe400078e0a05 */
[----:B------:R-:W-:Y:S01]  /*a790*/  @!P1 IMAD.IADD R6, R6, 0x1, -R55 ;  /* 0x0000000106069824 */ /* 0x000fe200078e0a37 */
[----:B------:R-:W-:Y:S02]  /*a7a0*/  ISETP.GT.U32.AND P1, PT, R55, R22, PT ;  /* 0x000000163700720c */ /* 0x000fe40003f24070 */
[----:B------:R0:W-:Y:S02]  /*a7b0*/  STL [R1+0x1d8], R5 ;  /* 0x0001d80501007387 */ /* 0x0001e40000100800 */
[----:B0-----:R-:W-:-:S04]  /*a7c0*/  IMAD.MOV.U32 R5, RZ, RZ, R6 ;  /* 0x000000ffff057224 */ /* 0x001fc800078e0006 */
[----:B------:R-:W-:-:S05]  /*a7d0*/  @!P6 IMAD.MOV R5, RZ, RZ, -R5 ;  /* 0x000000ffff05e224 */ /* 0x000fca00078e0a05 */
[----:B------:R-:W-:Y:S01]  /*a7e0*/  @!P1 IMAD.IADD R22, R22, 0x1, -R55 ;  /* 0x0000000116169824 */ /* 0x000fe200078e0a37 */
[----:B------:R0:W-:Y:S01]  /*a7f0*/  STL [R1+0x1dc], R5 ;  /* 0x0001dc0501007387 */ /* 0x0001e20000100800 */
[----:B----4-:R-:W-:Y:S02]  /*a800*/  IABS R21, R29 ;  /* 0x0000001d00157213 */ /* 0x010fe40000000000 */
[----:B------:R-:W-:Y:S02]  /*a810*/  ISETP.GE.AND P1, PT, R29, RZ, PT ;  /* 0x000000ff1d00720c */ /* 0x000fe40003f26270 */
[----:B------:R-:W4:Y:S01]  /*a820*/  LDL.LU R29, [R1+0x828] ;  /* 0x00082800011d7983 */ /* 0x000f220000300800 */
[----:B------:R-:W-:-:S04]  /*a830*/  IMAD.HI.U32 R17, R0, R2, RZ ;  /* 0x0000000200117227 */ /* 0x000fc800078e00ff */
[----:B------:R-:W-:-:S04]  /*a840*/  IMAD.MOV R17, RZ, RZ, -R17 ;  /* 0x000000ffff117224 */ /* 0x000fc800078e0a11 */
[----:B------:R-:W-:-:S05]  /*a850*/  IMAD R2, R55, R17, R2 ;  /* 0x0000001137027224 */ /* 0x000fca00078e0202 */
[----:B------:R-:W-:-:S13]  /*a860*/  ISETP.GT.U32.AND P5, PT, R55, R2, PT ;  /* 0x000000023700720c */ /* 0x000fda0003fa4070 */
[----:B------:R-:W-:Y:S01]  /*a870*/  @!P5 IMAD.IADD R2, R2, 0x1, -R55 ;  /* 0x000000010202d824 */ /* 0x000fe200078e0a37 */
[----:B------:R-:W-:-:S04]  /*a880*/  IABS R18, R31 ;  /* 0x0000001f00127213 */ /* 0x000fc80000000000 */
[----:B------:R-:W-:Y:S01]  /*a890*/  ISETP.GT.U32.AND P3, PT, R55, R2, PT ;  /* 0x000000023700720c */ /* 0x000fe20003f64070 */
[----:B------:R-:W-:-:S04]  /*a8a0*/  IMAD.HI.U32 R4, R0, R18, RZ ;  /* 0x0000001200047227 */ /* 0x000fc800078e00ff */
[----:B------:R-:W-:-:S04]  /*a8b0*/  IMAD.MOV R4, RZ, RZ, -R4 ;  /* 0x000000ffff047224 */ /* 0x000fc800078e0a04 */
[C---:B------:R-:W-:Y:S01]  /*a8c0*/  IMAD R18, R55.reuse, R4, R18 ;  /* 0x0000000437127224 */ /* 0x040fe200078e0212 */
[----:B------:R-:W-:-:S03]  /*a8d0*/  ISETP.GT.U32.AND P5, PT, R55, R28, PT ;  /* 0x0000001c3700720c */ /* 0x000fc60003fa4070 */
[----:B------:R-:W-:Y:S01]  /*a8e0*/  @!P3 IMAD.IADD R2, R2, 0x1, -R55 ;  /* 0x000000010202b824 */ /* 0x000fe200078e0a37 */
[----:B------:R-:W-:Y:S01]  /*a8f0*/  ISETP.GT.U32.AND P3, PT, R55, R18, PT ;  /* 0x000000123700720c */ /* 0x000fe20003f64070 */
[----:B------:R-:W-:Y:S01]  /*a900*/  IMAD.HI.U32 R20, R0, R21, RZ ;  /* 0x0000001500147227 */ /* 0x000fe200078e00ff */
[----:B------:R-:W-:-:S03]  /*a910*/  IABS R12, R37 ;  /* 0x00000025000c7213 */ /* 0x000fc60000000000 */
[----:B------:R-:W-:-:S04]  /*a920*/  IMAD.MOV R20, RZ, RZ, -R20 ;  /* 0x000000ffff147224 */ /* 0x000fc800078e0a14 */
[----:B------:R-:W-:-:S04]  /*a930*/  @!P5 IMAD.IADD R28, R28, 0x1, -R55 ;  /* 0x000000011c1cd824 */ /* 0x000fc800078e0a37 */
[----:B------:R-:W-:Y:S02]  /*a940*/  @!P3 IMAD.IADD R18, R18, 0x1, -R55 ;  /* 0x000000011212b824 */ /* 0x000fe400078e0a37 */
[C---:B------:R-:W-:Y:S02]  /*a950*/  IMAD R21, R55.reuse, R20, R21 ;  /* 0x0000001437157224 */ /* 0x040fe400078e0215 */
[----:B------:R-:W-:Y:S01]  /*a960*/  @!P2 IMAD.MOV R28, RZ, RZ, -R28 ;  /* 0x000000ffff1ca224 */ /* 0x000fe200078e0a1c */
[C---:B------:R-:W-:Y:S01]  /*a970*/  ISETP.GT.U32.AND P2, PT, R55.reuse, R18, PT ;  /* 0x000000123700720c */ /* 0x040fe20003f44070 */
[----:B------:R-:W-:Y:S01]  /*a980*/  IMAD.HI.U32 R17, R0, R12, RZ ;  /* 0x0000000c00117227 */ /* 0x000fe200078e00ff */
[----:B------:R-:W-:-:S03]  /*a990*/  ISETP.GT.U32.AND P6, PT, R55, R21, PT ;  /* 0x000000153700720c */ /* 0x000fc60003fc4070 */
[----:B------:R-:W-:Y:S02]  /*a9a0*/  IMAD.MOV R17, RZ, RZ, -R17 ;  /* 0x000000ffff117224 */ /* 0x000fe400078e0a11 */
[----:B0-----:R-:W-:Y:S02]  /*a9b0*/  IMAD.MOV.U32 R5, RZ, RZ, R2 ;  /* 0x000000ffff057224 */ /* 0x001fe400078e0002 */
[C---:B------:R-:W-:Y:S02]  /*a9c0*/  IMAD R12, R55.reuse, R17, R12 ;  /* 0x00000011370c7224 */ /* 0x040fe400078e020c */
[----:B------:R-:W-:Y:S02]  /*a9d0*/  @!P0 IMAD.MOV R5, RZ, RZ, -R5 ;  /* 0x000000ffff058224 */ /* 0x000fe400078e0a05 */
[--C-:B------:R-:W-:Y:S01]  /*a9e0*/  @!P2 IMAD.IADD R18, R18, 0x1, -R55.reuse ;  /* 0x000000011212a824 */ /* 0x100fe200078e0a37 */
[----:B------:R-:W-:Y:S02]  /*a9f0*/  ISETP.GT.U32.AND P5, PT, R55, R12, PT ;  /* 0x0000000c3700720c */ /* 0x000fe40003fa4070 */
[----:B------:R0:W-:Y:S01]  /*aa00*/  STL [R1+0x1d0], R5 ;  /* 0x0001d00501007387 */ /* 0x0001e20000100800 */
[----:B------:R-:W-:Y:S01]  /*aa10*/  ISETP.GE.AND P2, PT, R31, RZ, PT ;  /* 0x000000ff1f00720c */ /* 0x000fe20003f46270 */
[----:B------:R-:W-:-:S02]  /*aa20*/  @!P6 IMAD.IADD R21, R21, 0x1, -R55 ;  /* 0x000000011515e824 */ /* 0x000fc400078e0a37 */
[----:B------:R-:W4:Y:S01]  /*aa30*/  LDL.LU R31, [R1+0x82c] ;  /* 0x00082c00011f7983 */ /* 0x000f220000300800 */
[----:B------:R-:W-:-:S06]  /*aa40*/  ISETP.GT.U32.AND P6, PT, R55, R22, PT ;  /* 0x000000163700720c */ /* 0x000fcc0003fc4070 */
[----:B------:R-:W-:Y:S01]  /*aa50*/  @!P5 IMAD.IADD R12, R12, 0x1, -R55 ;  /* 0x000000010c0cd824 */ /* 0x000fe200078e0a37 */
[----:B------:R-:W-:-:S06]  /*aa60*/  ISETP.GT.U32.AND P5, PT, R55, R21, PT ;  /* 0x000000153700720c */ /* 0x000fcc0003fa4070 */
[----:B------:R-:W-:Y:S01]  /*aa70*/  @!P6 IMAD.IADD R22, R22, 0x1, -R55 ;  /* 0x000000011616e824 */ /* 0x000fe200078e0a37 */
[----:B------:R-:W-:-:S03]  /*aa80*/  ISETP.GT.U32.AND P3, PT, R55, R12, PT ;  /* 0x0000000c3700720c */ /* 0x000fc60003f64070 */
[----:B------:R-:W-:-:S03]  /*aa90*/  IMAD.MOV.U32 R7, RZ, RZ, R22 ;  /* 0x000000ffff077224 */ /* 0x000fc600078e0016 */
[----:B------:R-:W-:Y:S01]  /*aaa0*/  @!P5 IMAD.IADD R21, R21, 0x1, -R55 ;  /* 0x000000011515d824 */ /* 0x000fe200078e0a37 */
[----:B------:R-:W-:-:S03]  /*aab0*/  ISETP.GE.AND P5, PT, R37, RZ, PT ;  /* 0x000000ff2500720c */ /* 0x000fc60003fa6270 */
[----:B0-----:R-:W-:Y:S02]  /*aac0*/  IMAD.MOV.U32 R5, RZ, RZ, R21 ;  /* 0x000000ffff057224 */ /* 0x001fe400078e0015 */
[----:B------:R-:W-:Y:S02]  /*aad0*/  @!P4 IMAD.MOV R7, RZ, RZ, -R7 ;  /* 0x000000ffff07c224 */ /* 0x000fe400078e0a07 */
[----:B------:R-:W-:Y:S02]  /*aae0*/  @!P1 IMAD.MOV R5, RZ, RZ, -R5 ;  /* 0x000000ffff059224 */ /* 0x000fe400078e0a05 */
[----:B------:R-:W-:Y:S01]  /*aaf0*/  @!P3 IMAD.IADD R12, R12, 0x1, -R55 ;  /* 0x000000010c0cb824 */ /* 0x000fe200078e0a37 */
[----:B------:R-:W-:Y:S02]  /*ab00*/  IABS R20, R36 ;  /* 0x0000002400147213 */ /* 0x000fe40000000000 */
[----:B-----5:R-:W-:-:S05]  /*ab10*/  IABS R4, R54 ;  /* 0x0000003600047213 */ /* 0x020fca0000000000 */
[----:B------:R-:W-:-:S04]  /*ab20*/  IMAD.HI.U32 R17, R0, R4, RZ ;  /* 0x0000000400117227 */ /* 0x000fc800078e00ff */
[----:B------:R-:W-:-:S04]  /*ab30*/  IMAD.MOV R17, RZ, RZ, -R17 ;  /* 0x000000ffff117224 */ /* 0x000fc800078e0a11 */
[----:B------:R-:W-:Y:S01]  /*ab40*/  IMAD R4, R55, R17, R4 ;  /* 0x0000001137047224 */ /* 0x000fe200078e0204 */
[----:B------:R-:W-:-:S04]  /*ab50*/  IABS R8, R34 ;  /* 0x0000002200087213 */ /* 0x000fc80000000000 */
[----:B------:R-:W-:Y:S01]  /*ab60*/  ISETP.GT.U32.AND P6, PT, R55, R4, PT ;  /* 0x000000043700720c */ /* 0x000fe20003fc4070 */
[----:B------:R-:W-:-:S04]  /*ab70*/  IMAD.HI.U32 R6, R0, R8, RZ ;  /* 0x0000000800067227 */ /* 0x000fc800078e00ff */
[----:B------:R-:W-:-:S04]  /*ab80*/  IMAD.MOV R6, RZ, RZ, -R6 ;  /* 0x000000ffff067224 */ /* 0x000fc800078e0a06 */
[----:B------:R-:W-:-:S04]  /*ab90*/  IMAD R8, R55, R6, R8 ;  /* 0x0000000637087224 */ /* 0x000fc800078e0208 */
[----:B------:R-:W-:Y:S01]  /*aba0*/  @!P6 IMAD.IADD R4, R4, 0x1, -R55 ;  /* 0x000000010404e824 */ /* 0x000fe200078e0a37 */
[----:B------:R-:W-:Y:S02]  /*abb0*/  ISETP.GE.AND P6, PT, R54, RZ, PT ;  /* 0x000000ff3600720c */ /* 0x000fe40003fc6270 */
[----:B------:R-:W5:Y:S01]  /*abc0*/  LDL.LU R54, [R1+0x830] ;  /* 0x0008300001367983 */ /* 0x000f620000300800 */
[C---:B------:R-:W-:Y:S02]  /*abd0*/  ISETP.GT.U32.AND P3, PT, R55.reuse, R8, PT ;  /* 0x000000083700720c */ /* 0x040fe40003f64070 */
        /* <DEDUP_REMOVED lines=9> */
[----:B------:R-:W-:Y:S01]  /*ac70*/  STL [R1+0x1c8], R7 ;  /* 0x0001c80701007387 */ /* 0x000fe20000100800 */
[----:B------:R-:W-:Y:S01]  /*ac80*/  @!P3 IMAD.IADD R8, R8, 0x1, -R55 ;  /* 0x000000010808b824 */ /* 0x000fe200078e0a37 */
[----:B------:R-:W-:Y:S02]  /*ac90*/  ISETP.GE.AND P1, PT, R56, RZ, PT ;  /* 0x000000ff3800720c */ /* 0x000fe40003f26270 */
[----:B------:R0:W-:Y:S04]  /*aca0*/  STL [R1+0x1cc], R5 ;  /* 0x0001cc0501007387 */ /* 0x0001e80000100800 */
[----:B------:R-:W2:Y:S01]  /*acb0*/  LDL.LU R56, [R1+0x834] ;  /* 0x0008340001387983 */ /* 0x000ea20000300800 */
[----:B------:R-:W-:Y:S01]  /*acc0*/  ISETP.GT.U32.AND P4, PT, R55, R8, PT ;  /* 0x000000083700720c */ /* 0x000fe20003f84070 */
[----:B------:R-:W-:Y:S01]  /*acd0*/  IMAD.HI.U32 R24, R0, R20, RZ ;  /* 0x0000001400187227 */ /* 0x000fe200078e00ff */
[----:B---3--:R-:W-:-:S03]  /*ace0*/  IABS R17, R52 ;  /* 0x0000003400117213 */ /* 0x008fc60000000000 */
[----:B------:R-:W-:-:S08]  /*acf0*/  IMAD.MOV R24, RZ, RZ, -R24 ;  /* 0x000000ffff187224 */ /* 0x000fd000078e0a18 */
        /* <DEDUP_REMOVED lines=12> */
[C---:B------:R-:W-:Y:S01]  /*adc0*/  ISETP.GT.U32.AND P0, PT, R55.reuse, R20, PT ;  /* 0x000000143700720c */ /* 0x040fe20003f04070 */
[----:B------:R-:W-:Y:S01]  /*add0*/  IMAD.HI.U32 R6, R0, R17, RZ ;  /* 0x0000001100067227 */ /* 0x000fe200078e00ff */
[----:B------:R-:W-:Y:S01]  /*ade0*/  ISETP.GE.AND P2, PT, R34, RZ, PT ;  /* 0x000000ff2200720c */ /* 0x000fe20003f46270 */
[----:B------:R-:W4:Y:S10]  /*adf0*/  LDL.LU R37, [R1+0xa00] ;  /* 0x000a000001257983 */ /* 0x000f340000300800 */
[----:B------:R-:W-:Y:S01]  /*ae00*/  @!P0 IMAD.IADD R20, R20, 0x1, -R55 ;  /* 0x0000000114148824 */ /* 0x000fe200078e0a37 */
[----:B------:R-:W4:Y:S04]  /*ae10*/  LDL.LU R34, [R1+0xa04] ;  /* 0x000a040001227983 */ /* 0x000f280000300800 */
[----:B------:R-:W-:Y:S01]  /*ae20*/  ISETP.GT.U32.AND P3, PT, R55, R20, PT ;  /* 0x000000143700720c */ /* 0x000fe20003f64070 */
[----:B------:R-:W-:-:S04]  /*ae30*/  IMAD.MOV R6, RZ, RZ, -R6 ;  /* 0x000000ffff067224 */ /* 0x000fc800078e0a06 */
[----:B------:R-:W-:-:S08]  /*ae40*/  IMAD R17, R55, R6, R17 ;  /* 0x0000000637117224 */ /* 0x000fd000078e0211 */
[----:B------:R-:W-:Y:S01]  /*ae50*/  @!P3 IMAD.IADD R20, R20, 0x1, -R55 ;  /* 0x000000011414b824 */ /* 0x000fe200078e0a37 */
[----:B------:R-:W-:Y:S02]  /*ae60*/  ISETP.GT.U32.AND P3, PT, R55, R17, PT ;  /* 0x000000113700720c */ /* 0x000fe40003f64070 */
[----:B------:R-:W-:Y:S01]  /*ae70*/  ISETP.GE.AND P0, PT, R36, RZ, PT ;  /* 0x000000ff2400720c */ /* 0x000fe20003f06270 */
        /* <DEDUP_REMOVED lines=15> */
[----:B------:R-:W-:-:S02]  /*af70*/  IABS R21, R31 ;  /* 0x0000001f00157213 */ /* 0x000fc40000000000 */
[----:B------:R-:W-:Y:S02]  /*af80*/  ISETP.GE.AND P2, PT, R31, RZ, PT ;  /* 0x000000ff1f00720c */ /* 0x000fe40003f46270 */
[----:B------:R-:W4:Y:S01]  /*af90*/  LDL.LU R31, [R1+0xa0c] ;  /* 0x000a0c00011f7983 */ /* 0x000f220000300800 */
[----:B------:R-:W-:-:S04]  /*afa0*/  IMAD.HI.U32 R6, R0, R12, RZ ;  /* 0x0000000c00067227 */ /* 0x000fc800078e00ff */
[----:B------:R-:W-:-:S04]  /*afb0*/  IMAD.MOV R6, RZ, RZ, -R6 ;  /* 0x000000ffff067224 */ /* 0x000fc800078e0a06 */
[----:B------:R-:W-:-:S05]  /*afc0*/  IMAD R12, R55, R6, R12 ;  /* 0x00000006370c7224 */ /* 0x000fca00078e020c */
[C---:B------:R-:W-:Y:S02]  /*afd0*/  ISETP.GT.U32.AND P6, PT, R55.reuse, R12, PT ;  /* 0x0000000c3700720c */ /* 0x040fe40003fc4070 */
[----:B------:R-:W-:Y:S01]  /*afe0*/  ISETP.GT.U32.AND P0, PT, R55, R17, PT ;  /* 0x000000113700720c */ /* 0x000fe20003f04070 */
[----:B------:R-:W-:-:S04]  /*aff0*/  IMAD.HI.U32 R6, R0, R21, RZ ;  /* 0x0000001500067227 */ /* 0x000fc800078e00ff */
[----:B------:R-:W-:-:S06]  /*b000*/  IMAD.MOV R6, RZ, RZ, -R6 ;  /* 0x000000ffff067224 */ /* 0x000fcc00078e0a06 */
[--C-:B------:R-:W-:Y:S02]  /*b010*/  @!P6 IMAD.IADD R12, R12, 0x1, -R55.reuse ;  /* 0x000000010c0ce824 */ /* 0x100fe400078e0a37 */
[----:B------:R-:W-:-:S03]  /*b020*/  @!P0 IMAD.IADD R17, R17, 0x1, -R55 ;  /* 0x0000000111118824 */ /* 0x000fc600078e0a37 */
[C---:B------:R-:W-:Y:S01]  /*b030*/  ISETP.GT.U32.AND P6, PT, R55.reuse, R12, PT ;  /* 0x0000000c3700720c */ /* 0x040fe20003fc4070 */
[----:B0-----:R-:W-:Y:S02]  /*b040*/  IMAD.MOV.U32 R5, RZ, RZ, R17 ;  /* 0x000000ffff057224 */ /* 0x001fe400078e0011 */
[----:B------:R-:W-:Y:S02]  /*b050*/  IMAD R21, R55, R6, R21 ;  /* 0x0000000637157224 */ /* 0x000fe400078e0215 */
[----:B------:R-:W-:-:S03]  /*b060*/  @!P4 IMAD.MOV R5, RZ, RZ, -R5 ;  /* 0x000000ffff05c224 */ /* 0x000fc600078e0a05 */
[----:B------:R-:W-:-:S05]  /*b070*/  ISETP.GT.U32.AND P4, PT, R55, R21, PT ;  /* 0x000000153700720c */ /* 0x000fca0003f84070 */
[----:B------:R-:W-:-:S08]  /*b080*/  @!P6 IMAD.IADD R12, R12, 0x1, -R55 ;  /* 0x000000010c0ce824 */ /* 0x000fd000078e0a37 */
[----:B------:R-:W-:Y:S01]  /*b090*/  @!P4 IMAD.IADD R21, R21, 0x1, -R55 ;  /* 0x000000011515c824 */ /* 0x000fe200078e0a37 */
[----:B-----5:R-:W-:-:S05]  /*b0a0*/  IABS R18, R54 ;  /* 0x0000003600127213 */ /* 0x020fca0000000000 */
[----:B------:R-:W-:-:S04]  /*b0b0*/  IMAD.HI.U32 R4, R0, R18, RZ ;  /* 0x0000001200047227 */ /* 0x000fc800078e00ff */
[----:B------:R-:W-:Y:S01]  /*b0c0*/  IMAD.MOV R4, RZ, RZ, -R4 ;  /* 0x000000ffff047224 */ /* 0x000fe200078e0a04 */
[----:B------:R-:W-:Y:S02]  /*b0d0*/  ISETP.GE.AND P3, PT, R54, RZ, PT ;  /* 0x000000ff3600720c */ /* 0x000fe40003f66270 */
[----:B------:R-:W5:Y:S01]  /*b0e0*/  LDL.LU R54, [R1+0xa10] ;  /* 0x000a100001367983 */ /* 0x000f620000300800 */
[----:B------:R-:W-:-:S03]  /*b0f0*/  IMAD R18, R55, R4, R18 ;  /* 0x0000000437127224 */ /* 0x000fc600078e0212 */
[----:B------:R0:W-:Y:S02]  /*b100*/  STL [R1+0x1bc], R5 ;  /* 0x0001bc0501007387 */ /* 0x0001e40000100800 */
[C---:B------:R-:W-:Y:S02]  /*b110*/  ISETP.GT.U32.AND P6, PT, R55.reuse, R18, PT ;  /* 0x000000123700720c */ /* 0x040fe40003fc4070 */
[----:B--2---:R-:W-:Y:S02]  /*b120*/  ISETP.GE.AND P0, PT, R56, RZ, PT ;  /* 0x000000ff3800720c */ /* 0x004fe40003f06270 */
[----:B------:R-:W-:Y:S02]  /*b130*/  IABS R4, R56 ;  /* 0x0000003800047213 */ /* 0x000fe40000000000 */
[----:B------:R-:W2:Y:S07]  /*b140*/  LDL.LU R56, [R1+0xa14] ;  /* 0x000a140001387983 */ /* 0x000eae0000300800 */
[----:B------:R-:W-:Y:S01]  /*b150*/  @!P6 IMAD.IADD R18, R18, 0x1, -R55 ;  /* 0x000000011212e824 */ /* 0x000fe200078e0a37 */
[----:B------:R-:W-:Y:S01]  /*b160*/  ISETP.GT.U32.AND P6, PT, R55, R21, PT ;  /* 0x000000153700720c */ /* 0x000fe20003fc4070 */
[----:B0-----:R-:W-:-:S04]  /*b170*/  IMAD.MOV.U32 R5, RZ, RZ, R12 ;  /* 0x000000ffff057224 */ /* 0x001fc800078e000c */
[----:B------:R-:W-:Y:S01]  /*b180*/  @!P5 IMAD.MOV R5, RZ, RZ, -R5 ;  /* 0x000000ffff05d224 */ /* 0x000fe200078e0a05 */
[----:B---3--:R-:W-:Y:S02]  /*b190*/  IABS R2, R52 ;  /* 0x0000003400027213 */ /* 0x008fe40000000000 */
[----:B------:R-:W-:-:S03]  /*b1a0*/  ISETP.GT.U32.AND P5, PT, R55, R18, PT ;  /* 0x000000123700720c */ /* 0x000fc60003fa4070 */
[----:B------:R-:W-:Y:S01]  /*b1b0*/  IMAD.HI.U32 R17, R0, R2, RZ ;  /* 0x0000000200117227 */ /* 0x000fe200078e00ff */
[----:B------:R-:W-:Y:S02]  /*b1c0*/  ISETP.GE.AND P1, PT, R52, RZ, PT ;  /* 0x000000ff3400720c */ /* 0x000fe40003f26270 */
[----:B------:R-:W3:Y:S01]  /*b1d0*/  LDL.LU R52, [R1+0xa18] ;  /* 0x000a180001347983 */ /* 0x000ee20000300800 */
[----:B------:R-:W-:Y:S02]  /*b1e0*/  IMAD.MOV R17, RZ, RZ, -R17 ;  /* 0x000000ffff117224 */ /* 0x000fe400078e0a11 */
[--C-:B------:R-:W-:Y:S01]  /*b1f0*/  @!P6 IMAD.IADD R21, R21, 0x1, -R55.reuse ;  /* 0x000000011515e824 */ /* 0x100fe200078e0a37 */
[----:B------:R0:W-:Y:S01]  /*b200*/  STL [R1+0x1a0], R5 ;  /* 0x0001a00501007387 */ /* 0x0001e20000100800 */
[----:B------:R-:W-:Y:S02]  /*b210*/  IMAD R2, R55, R17, R2 ;  /* 0x0000001137027224 */ /* 0x000fe400078e0202 */
[----:B------:R-:W-:-:S02]  /*b220*/  @!P5 IMAD.IADD R18, R18, 0x1, -R55 ;  /* 0x000000011212d824 */ /* 0x000fc400078e0a37 */
[----:B0-----:R-:W-:Y:S01]  /*b230*/  IMAD.MOV.U32 R5, RZ, RZ, R21 ;  /* 0x000000ffff057224 */ /* 0x001fe200078e0015 */
[----:B------:R-:W-:-:S03]  /*b240*/  ISETP.GT.U32.AND P6, PT, R55, R2, PT ;  /* 0x000000023700720c */ /* 0x000fc60003fc4070 */
        /* <DEDUP_REMOVED lines=13> */
[C---:B------:R-:W-:Y:S01]  /*b320*/  IMAD.HI.U32 R24, R0.reuse, R8, RZ ;  /* 0x0000000800187227 */ /* 0x040fe200078e00ff */
[----:B------:R-:W-:Y:S02]  /*b330*/  IABS R6, R37 ;  /* 0x0000002500067213 */ /* 0x000fe40000000000 */
[----:B------:R-:W-:Y:S01]  /*b340*/  IABS R20, R34 ;  /* 0x0000002200147213 */ /* 0x000fe20000000000 */
[----:B------:R-:W-:Y:S02]  /*b350*/  IMAD.MOV R24, RZ, RZ, -R24 ;  /* 0x000000ffff187224 */ /* 0x000fe400078e0a18 */
[----:B------:R-:W-:-:S06]  /*b360*/  IMAD.HI.U32 R22, R0, R6, RZ ;  /* 0x0000000600167227 */ /* 0x000fcc00078e00ff */
[----:B------:R-:W-:Y:S02]  /*b370*/  @!P4 IMAD.IADD R4, R4, 0x1, -R55 ;  /* 0x000000010404c824 */ /* 0x000fe400078e0a37 */
[C---:B------:R-:W-:Y:S02]  /*b380*/  IMAD R8, R55.reuse, R24, R8 ;  /* 0x0000001837087224 */ /* 0x040fe400078e0208 */
[----:B------:R-:W-:Y:S01]  /*b390*/  IMAD.HI.U32 R17, R0, R20, RZ ;  /* 0x0000001400117227 */ /* 0x000fe200078e00ff */
[C---:B------:R-:W-:Y:S02]  /*b3a0*/  ISETP.GT.U32.AND P4, PT, R55.reuse, R4, PT ;  /* 0x000000043700720c */ /* 0x040fe40003f84070 */
[----:B------:R-:W-:Y:S01]  /*b3b0*/  ISETP.GT.U32.AND P2, PT, R55, R8, PT ;  /* 0x000000083700720c */ /* 0x000fe20003f44070 */
[----:B------:R-:W-:Y:S02]  /*b3c0*/  IMAD.MOV R22, RZ, RZ, -R22 ;  /* 0x000000ffff167224 */ /* 0x000fe400078e0a16 */
[----:B------:R-:W-:-:S02]  /*b3d0*/  IMAD.MOV R17, RZ, RZ, -R17 ;  /* 0x000000ffff117224 */ /* 0x000fc400078e0a11 */
[C---:B------:R-:W-:Y:S02]  /*b3e0*/  IMAD R6, R55.reuse, R22, R6 ;  /* 0x0000001637067224 */ /* 0x040fe400078e0206 */
[----:B------:R-:W-:-:S03]  /*b3f0*/  IMAD R20, R55, R17, R20 ;  /* 0x0000001137147224 */ /* 0x000fc600078e0214 */
[C---:B------:R-:W-:Y:S01]  /*b400*/  ISETP.GT.U32.AND P5, PT, R55.reuse, R6, PT ;  /* 0x000000063700720c */ /* 0x040fe20003fa4070 */
[--C-:B------:R-:W-:Y:S01]  /*b410*/  @!P4 IMAD.IADD R4, R4, 0x1, -R55.reuse ;  /* 0x000000010404c824 */ /* 0x100fe200078e0a37 */
[C---:B------:R-:W-:Y:S01]  /*b420*/  ISETP.GT.U32.AND P4, PT, R55.reuse, R20, PT ;  /* 0x000000143700720c */ /* 0x040fe20003f84070 */
[----:B------:R-:W-:Y:S01]  /*b430*/  @!P2 IMAD.IADD R8, R8, 0x1, -R55 ;  /* 0x000000010808a824 */ /* 0x000fe200078e0a37 */
[----:B------:R-:W-:Y:S02]  /*b440*/  ISETP.GT.U32.AND P2, PT, R55, R2, PT ;  /* 0x000000023700720c */ /* 0x000fe40003f44070 */
[----:B------:R-:W-:-:S05]  /*b450*/  IABS R17, R31 ;  /* 0x0000001f00117213 */ /* 0x000fca0000000000 */
[----:B------:R-:W-:-:S04]  /*b460*/  IMAD.HI.U32 R26, R0, R17, RZ ;  /* 0x00000011001a7227 */ /* 0x000fc800078e00ff */
[----:B------:R-:W-:Y:S02]  /*b470*/  IMAD.MOV R26, RZ, RZ, -R26 ;  /* 0x000000ffff1a7224 */ /* 0x000fe400078e0a1a */
[----:B------:R-:W-:Y:S01]  /*b480*/  @!P5 IMAD.IADD R6, R6, 0x1, -R55 ;  /* 0x000000010606d824 */ /* 0x000fe200078e0a37 */
[C---:B------:R-:W-:Y:S01]  /*b490*/  ISETP.GT.U32.AND P5, PT, R55.reuse, R8, PT ;  /* 0x000000083700720c */ /* 0x040fe20003fa4070 */
[C---:B------:R-:W-:Y:S02]  /*b4a0*/  IMAD R17, R55.reuse, R26, R17 ;  /* 0x0000001a37117224 */ /* 0x040fe400078e0211 */
[--C-:B------:R-:W-:Y:S02]  /*b4b0*/  @!P4 IMAD.IADD R20, R20, 0x1, -R55.reuse ;  /* 0x000000011414c824 */ /* 0x100fe400078e0a37 */
[----:B------:R-:W-:Y:S01]  /*b4c0*/  @!P2 IMAD.IADD R2, R2, 0x1, -R55 ;  /* 0x000000010202a824 */ /* 0x000fe200078e0a37 */
[C---:B------:R-:W-:Y:S02]  /*b4d0*/  ISETP.GT.U32.AND P2, PT, R55.reuse, R17, PT ;  /* 0x000000113700720c */ /* 0x040fe40003f44070 */
[C---:B------:R-:W-:Y:S01]  /*b4e0*/  ISETP.GT.U32.AND P3, PT, R55.reuse, R20, PT ;  /* 0x000000143700720c */ /* 0x040fe20003f64070 */
[----:B0-----:R-:W-:Y:S01]  /*b4f0*/  IMAD.MOV.U32 R5, RZ, RZ, R4 ;  /* 0x000000ffff057224 */ /* 0x001fe200078e0004 */
[----:B------:R-:W-:-:S03]  /*b500*/  ISETP.GT.U32.AND P4, PT, R55, R6, PT ;  /* 0x000000063700720c */ /* 0x000fc60003f84070 */
[----:B------:R-:W-:Y:S02]  /*b510*/  @!P0 IMAD.MOV R5, RZ, RZ, -R5 ;  /* 0x000000ffff058224 */ /* 0x000fe400078e0a05 */
[--C-:B------:R-:W-:Y:S01]  /*b520*/  @!P5 IMAD.IADD R8, R8, 0x1, -R55.reuse ;  /* 0x000000010808d824 */ /* 0x100fe200078e0a37 */
[----:B------:R-:W-:Y:S01]  /*b530*/  ISETP.GE.AND P5, PT, R37, RZ, PT ;  /* 0x000000ff2500720c */ /* 0x000fe20003fa6270 */
[----:B------:R-:W-:Y:S01]  /*b540*/  IMAD.MOV.U32 R7, RZ, RZ, R2 ;  /* 0x000000ffff077224 */ /* 0x000fe200078e0002 */
[----:B------:R0:W-:Y:S01]  /*b550*/  STL [R1+0x198], R5 ;  /* 0x0001980501007387 */ /* 0x0001e20000100800 */
[--C-:B------:R-:W-:Y:S02]  /*b560*/  @!P2 IMAD.IADD R17, R17, 0x1, -R55.reuse ;  /* 0x000000011111a824 */ /* 0x100fe400078e0a37 */
[----:B------:R-:W-:Y:S01]  /*b570*/  @!P3 IMAD.IADD R20, R20, 0x1, -R55 ;  /* 0x000000011414b824 */ /* 0x000fe200078e0a37 */
[----:B------:R-:W-:Y:S01]  /*b580*/  ISETP.GE.AND P3, PT, R34, RZ, PT ;  /* 0x000000ff2200720c */ /* 0x000fe20003f66270 */
[----:B------:R-:W-:Y:S01]  /*b590*/  @!P1 IMAD.MOV R7, RZ, RZ, -R7 ;  /* 0x000000ffff079224 */ /* 0x000fe200078e0a07 */
[----:B------:R-:W3:Y:S01]  /*b5a0*/  LDL.LU R34, [R1+0xa20] ;  /* 0x000a200001227983 */ /* 0x000ee20000300800 */
[----:B0-----:R-:W-:Y:S01]  /*b5b0*/  IMAD.MOV.U32 R5, RZ, RZ, R8 ;  /* 0x000000ffff057224 */ /* 0x001fe200078e0008 */
[----:B------:R-:W-:-:S02]  /*b5c0*/  ISETP.GE.AND P2, PT, R31, RZ, PT ;  /* 0x000000ff1f00720c */ /* 0x000fc40003f46270 */
[----:B------:R-:W3:Y:S01]  /*b5d0*/  LDL.LU R31, [R1+0xa24] ;  /* 0x000a2400011f7983 */ /* 0x000ee20000300800 */
[----:B------:R-:W-:Y:S01]  /*b5e0*/  @!P6 IMAD.MOV R5, RZ, RZ, -R5 ;  /* 0x000000ffff05e224 */ /* 0x000fe200078e0a05 */
[----:B------:R-:W-:Y:S01]  /*b5f0*/  ISETP.GT.U32.AND P6, PT, R55, R17, PT ;  /* 0x000000113700720c */ /* 0x000fe20003fc4070 */
[----:B------:R-:W-:Y:S01]  /*b600*/  @!P4 IMAD.IADD R6, R6, 0x1, -R55 ;  /* 0x000000010606c824 */ /* 0x000fe200078e0a37 */
[----:B------:R-:W-:Y:S04]  /*b610*/  STL [R1+0x194], R7 ;  /* 0x0001940701007387 */ /* 0x000fe80000100800 */
[----:B------:R0:W-:Y:S01]  /*b620*/  STL [R1+0x190], R5 ;  /* 0x0001900501007387 */ /* 0x0001e20000100800 */
[----:B------:R-:W-:Y:S02]  /*b630*/  @!P5 IMAD.MOV R6, RZ, RZ, -R6 ;  /* 0x000000ffff06d224 */ /* 0x000fe400078e0a06 */
[----:B0-----:R-:W-:-:S04]  /*b640*/  IMAD.MOV.U32 R5, RZ, RZ, R20 ;  /* 0x000000ffff057224 */ /* 0x001fc800078e0014 */
[----:B------:R-:W-:Y:S01]  /*b650*/  @!P3 IMAD.MOV R5, RZ, RZ, -R5 ;  /* 0x000000ffff05b224 */ /* 0x000fe200078e0a05 */
[----:B------:R0:W-:Y:S01]  /*b660*/  STL [R1+0x18c], R6 ;  /* 0x00018c0601007387 */ /* 0x0001e20000100800 */
[----:B------:R-:W-:-:S03]  /*b670*/  @!P6 IMAD.IADD R17, R17, 0x1, -R55 ;  /* 0x000000011111e824 */ /* 0x000fc600078e0a37 */
[----:B------:R1:W-:Y:S01]  /*b680*/  STL [R1+0x188], R5 ;  /* 0x0001880501007387 */ /* 0x0003e20000100800 */
[----:B-----5:R-:W-:-:S05]  /*b690*/  IABS R12, R54 ;  /* 0x00000036000c7213 */ /* 0x020fca0000000000 */
[----:B------:R-:W-:Y:S01]  /*b6a0*/  IMAD.HI.U32 R24, R0, R12, RZ ;  /* 0x0000000c00187227 */ /* 0x000fe200078e00ff */
[----:B--2---:R-:W-:Y:S02]  /*b6b0*/  IABS R4, R56 ;  /* 0x0000003800047213 */ /* 0x004fe40000000000 */
[----:B------:R-:W-:Y:S02]  /*b6c0*/  ISETP.GE.AND P6, PT, R56, RZ, PT ;  /* 0x000000ff3800720c */ /* 0x000fe40003fc6270 */
[----:B------:R-:W2:Y:S01]  /*b6d0*/  LDL.LU R56, [R1+0xa28] ;  /* 0x000a280001387983 */ /* 0x000ea20000300800 */
[----:B------:R-:W-:-:S04]  /*b6e0*/  IMAD.MOV R24, RZ, RZ, -R24 ;  /* 0x000000ffff187224 */ /* 0x000fc800078e0a18 */
[----:B------:R-:W-:Y:S02]  /*b6f0*/  IMAD R12, R55, R24, R12 ;  /* 0x00000018370c7224 */ /* 0x000fe400078e020c */
[----:B------:R-:W-:-:S04]  /*b700*/  IMAD.HI.U32 R24, R0, R4, RZ ;  /* 0x0000000400187227 */ /* 0x000fc800078e00ff */
[----:B------:R-:W-:-:S04]  /*b710*/  IMAD.MOV R24, RZ, RZ, -R24 ;  /* 0x000000ffff187224 */ /* 0x000fc800078e0a18 */
[----:B------:R-:W-:-:S05]  /*b720*/  IMAD R4, R55, R24, R4 ;  /* 0x0000001837047224 */ /* 0x000fca00078e0204 */
[----:B------:R-:W-:-:S13]  /*b730*/  ISETP.GT.U32.AND P5, PT, R55, R4, PT ;  /* 0x000000043700720c */ /* 0x000fda0003fa4070 */
[----:B------:R-:W-:Y:S01]  /*b740*/  @!P5 IMAD.IADD R4, R4, 0x1, -R55 ;  /* 0x000000010404d824 */ /* 0x000fe200078e0a37 */
[----:B----4-:R-:W-:Y:S02]  /*b750*/  IABS R8, R29 ;  /* 0x0000001d00087213 */ /* 0x010fe40000000000 */
[----:B------:R-:W-:Y:S02]  /*b760*/  ISETP.GE.AND P5, PT, R29, RZ, PT ;  /* 0x000000ff1d00720c */ /* 0x000fe40003fa6270 */
[----:B------:R-:W4:Y:S01]  /*b770*/  LDL.LU R29, [R1+0xa2c] ;  /* 0x000a2c00011d7983 */ /* 0x000f220000300800 */
[----:B------:R-:W-:-:S13]  /*b780*/  ISETP.GT.U32.AND P4, PT, R55, R12, PT ;  /* 0x0000000c3700720c */ /* 0x000fda0003f84070 */
[----:B------:R-:W-:-:S05]  /*b790*/  @!P4 IMAD.IADD R12, R12, 0x1, -R55 ;  /* 0x000000010c0cc824 */ /* 0x000fca00078e0a37 */
[----:B------:R-:W-:Y:S02]  /*b7a0*/  ISETP.GT.U32.AND P4, PT, R55, R12, PT ;  /* 0x0000000c3700720c */ /* 0x000fe40003f84070 */
[----:B---3--:R-:W-:-:S11]  /*b7b0*/  IABS R18, R52 ;  /* 0x0000003400127213 */ /* 0x008fd60000000000 */
[----:B------:R-:W-:Y:S01]  /*b7c0*/  @!P4 IMAD.IADD R12, R12, 0x1, -R55 ;  /* 0x000000010c0cc824 */ /* 0x000fe200078e0a37 */
[----:B------:R-:W-:Y:S02]  /*b7d0*/  ISETP.GE.AND P4, PT, R52, RZ, PT ;  /* 0x000000ff3400720c */ /* 0x000fe40003f86270 */
[----:B------:R-:W3:Y:S01]  /*b7e0*/  LDL.LU R52, [R1+0xa30] ;  /* 0x000a300001347983 */ /* 0x000ee20000300800 */
[----:B------:R-:W-:-:S03]  /*b7f0*/  IABS R22, R36 ;  /* 0x0000002400167213 */ /* 0x000fc60000000000 */
[----:B------:R-:W5:Y:S02]  /*b800*/  LDL.LU R37, [R1+0xa34] ;  /* 0x000a340001257983 */ /* 0x000f640000300800 */
[----:B------:R-:W-:-:S04]  /*b810*/  IMAD.HI.U32 R21, R0, R22, RZ ;  /* 0x0000001600157227 */ /* 0x000fc800078e00ff */
[----:B------:R-:W-:-:S04]  /*b820*/  IMAD.MOV R21, RZ, RZ, -R21 ;  /* 0x000000ffff157224 */ /* 0x000fc800078e0a15 */
[----:B------:R-:W-:-:S05]  /*b830*/  IMAD R21, R55, R21, R22 ;  /* 0x0000001537157224 */ /* 0x000fca00078e0216 */
[----:B------:R-:W-:Y:S01]  /*b840*/  ISETP.GT.U32.AND P0, PT, R55, R21, PT ;  /* 0x000000153700720c */ /* 0x000fe20003f04070 */
[----:B------:R-:W-:-:S12]  /*b850*/  IMAD.HI.U32 R22, R0, R18, RZ ;  /* 0x0000001200167227 */ /* 0x000fd800078e00ff */
[----:B------:R-:W-:-:S05]  /*b860*/  @!P0 IMAD.IADD R21, R21, 0x1, -R55 ;  /* 0x0000000115158824 */ /* 0x000fca00078e0a37 */
[----:B------:R-:W-:Y:S01]  /*b870*/  ISETP.GT.U32.AND P1, PT, R55, R21, PT ;  /* 0x000000153700720c */ /* 0x000fe20003f24070 */
[----:B------:R-:W-:-:S04]  /*b880*/  IMAD.MOV R2, RZ, RZ, -R22 ;  /* 0x000000ffff027224 */ /* 0x000fc800078e0a16 */
[----:B0-----:R-:W-:Y:S01]  /*b890*/  IMAD R6, R55, R2, R18 ;  /* 0x0000000237067224 */ /* 0x001fe200078e0212 */
[----:B------:R-:W-:-:S07]  /*b8a0*/  ISETP.GE.AND P0, PT, R36, RZ, PT ;  /* 0x000000ff2400720c */ /* 0x000fce0003f06270 */
[----:B------:R-:W-:Y:S01]  /*b8b0*/  @!P1 IMAD.IADD R21, R21, 0x1, -R55 ;  /* 0x0000000115159824 */ /* 0x000fe200078e0a37 */
[----:B------:R-:W-:Y:S02]  /*b8c0*/  ISETP.GT.U32.AND P1, PT, R55, R6, PT ;  /* 0x000000063700720c */ /* 0x000fe40003f24070 */
[----:B------:R-:W-:Y:S01]  /*b8d0*/  ISETP.GE.AND P3, PT, R54, RZ, PT ;  /* 0x000000ff3600720c */ /* 0x000fe20003f66270 */
[----:B-1----:R-:W-:Y:S01]  /*b8e0*/  IMAD.MOV.U32 R5, RZ, RZ, R21 ;  /* 0x000000ffff057224 */ /* 0x002fe200078e0015 */
[----:B------:R-:W5:Y:S03]  /*b8f0*/  LDL.LU R54, [R1+0xa38] ;  /* 0x000a380001367983 */ /* 0x000f660000300800 */
[----:B------:R-:W-:-:S06]  /*b900*/  @!P0 IMAD.MOV R5, RZ, RZ, -R5 ;  /* 0x000000ffff058224 */ /* 0x000fcc00078e0a05 */
[----:B------:R-:W-:Y:S01]  /*b910*/  @!P1 IMAD.IADD R6, R6, 0x1, -R55 ;  /* 0x0000000106069824 */ /* 0x000fe200078e0a37 */
[C---:B------:R-:W-:Y:S01]  /*b920*/  ISETP.GT.U32.AND P1, PT, R55.reuse, R4, PT ;  /* 0x000000043700720c */ /* 0x040fe20003f24070 */
[----:B------:R0:W-:Y:S01]  /*b930*/  STL [R1+0x184], R5 ;  /* 0x0001840501007387 */ /* 0x0001e20000100800 */
[----:B------:R-:W-:Y:S02]  /*b940*/  IMAD.MOV.U32 R7, RZ, RZ, R17 ;  /* 0x000000ffff077224 */ /* 0x000fe400078e0011 */
[----:B------:R-:W-:Y:S02]  /*b950*/  ISETP.GT.U32.AND P0, PT, R55, R6, PT ;  /* 0x000000063700720c */ /* 0x000fe40003f04070 */
[----:B------:R-:W-:Y:S02]  /*b960*/  @!P2 IMAD.MOV R7, RZ, RZ, -R7 ;  /* 0x000000ffff07a224 */ /* 0x000fe400078e0a07 */
[----:B0-----:R-:W-:-:S05]  /*b970*/  IMAD.MOV.U32 R5, RZ, RZ, R12 ;  /* 0x000000ffff057224 */ /* 0x001fca00078e000c */
[----:B------:R-:W-:Y:S02]  /*b980*/  @!P1 IMAD.IADD R4, R4, 0x1, -R55 ;  /* 0x0000000104049824 */ /* 0x000fe400078e0a37 */
[----:B------:R-:W-:Y:S01]  /*b990*/  @!P3 IMAD.MOV R5, RZ, RZ, -R5 ;  /* 0x000000ffff05b224 */ /* 0x000fe200078e0a05 */
[----:B------:R-:W-:Y:S04]  /*b9a0*/  STL [R1+0x180], R7 ;  /* 0x0001800701007387 */ /* 0x000fe80000100800 */
[----:B------:R0:W-:Y:S01]  /*b9b0*/  STL [R1+0x17c], R5 ;  /* 0x00017c0501007387 */ /* 0x0001e20000100800 */
[----:B------:R-:W-:Y:S01]  /*b9c0*/  @!P0 IMAD.IADD R6, R6, 0x1, -R55 ;  /* 0x0000000106068824 */ /* 0x000fe200078e0a37 */
[----:B------:R-:W-:Y:S02]  /*b9d0*/  IABS R18, R34 ;  /* 0x0000002200127213 */ /* 0x000fe40000000000 */
[----:B------:R-:W5:Y:S01]  /*b9e0*/  LDL.LU R36, [R1+0xa3c] ;  /* 0x000a3c0001247983 */ /* 0x000f620000300800 */
[----:B0-----:R-:W-:-:S04]  /*b9f0*/  IMAD.MOV.U32 R5, RZ, RZ, R4 ;  /* 0x000000ffff057224 */ /* 0x001fc800078e0004 */
[----:B------:R-:W-:Y:S01]  /*ba00*/  @!P6 IMAD.MOV R5, RZ, RZ, -R5 ;  /* 0x000000ffff05e224 */ /* 0x000fe200078e0a05 */
[----:B------:R-:W-:-:S04]  /*ba10*/  ISETP.GE.AND P3, PT, R34, RZ, PT ;  /* 0x000000ff2200720c */ /* 0x000fc80003f66270 */
[----:B------:R0:W-:Y:S01]  /*ba20*/  STL [R1+0x178], R5 ;  /* 0x0001780501007387 */ /* 0x0001e20000100800 */
[----:B------:R-:W-:-:S04]  /*ba30*/  IMAD.HI.U32 R20, R0, R8, RZ ;  /* 0x0000000800147227 */ /* 0x000fc800078e00ff */
[----:B------:R-:W-:-:S04]  /*ba40*/  IMAD.MOV R20, RZ, RZ, -R20 ;  /* 0x000000ffff147224 */ /* 0x000fc800078e0a14 */
[----:B------:R-:W-:Y:S01]  /*ba50*/  IMAD R8, R55, R20, R8 ;  /* 0x0000001437087224 */ /* 0x000fe200078e0208 */
[----:B------:R-:W-:-:S04]  /*ba60*/  IABS R2, R31 ;  /* 0x0000001f00027213 */ /* 0x000fc80000000000 */
[----:B------:R-:W-:Y:S01]  /*ba70*/  ISETP.GT.U32.AND P2, PT, R55, R8, PT ;  /* 0x000000083700720c */ /* 0x000fe20003f44070 */
[----:B0-----:R-:W-:Y:S02]  /*ba80*/  IMAD.MOV.U32 R5, RZ, RZ, R6 ;  /* 0x000000ffff057224 */ /* 0x001fe400078e0006 */
[----:B------:R-:W-:-:S04]  /*ba90*/  IMAD.HI.U32 R17, R0, R2, RZ ;  /* 0x0000000200117227 */ /* 0x000fc800078e00ff */
[----:B------:R-:W-:Y:S02]  /*baa0*/  @!P4 IMAD.MOV R5, RZ, RZ, -R5 ;  /* 0x000000ffff05c224 */ /* 0x000fe400078e0a05 */
[----:B------:R-:W-:Y:S01]  /*bab0*/  IMAD.MOV R17, RZ, RZ, -R17 ;  /* 0x000000ffff117224 */ /* 0x000fe200078e0a11 */
[----:B------:R-:W-:-:S03]  /*bac0*/  ISETP.GE.AND P1, PT, R31, RZ, PT ;  /* 0x000000ff1f00720c */ /* 0x000fc60003f26270 */
[C---:B------:R-:W-:Y:S02]  /*bad0*/  IMAD R17, R55.reuse, R17, R2 ;  /* 0x0000001137117224 */ /* 0x040fe400078e0202 */
[----:B------:R-:W-:Y:S01]  /*bae0*/  @!P2 IMAD.IADD R8, R8, 0x1, -R55 ;  /* 0x000000010808a824 */ /* 0x000fe200078e0a37 */
[----:B--2---:R-:W-:Y:S02]  /*baf0*/  ISETP.GE.AND P0, PT, R56, RZ, PT ;  /* 0x000000ff3800720c */ /* 0x004fe40003f06270 */
[----:B------:R-:W-:Y:S02]  /*bb00*/  IABS R4, R56 ;  /* 0x0000003800047213 */ /* 0x000fe40000000000 */
[----:B------:R-:W2:Y:S04]  /*bb10*/  LDL.LU R56, [R1+0xa40] ;  /* 0x000a400001387983 */ /* 0x000ea80000300800 */
[----:B------:R-:W2:Y:S04]  /*bb20*/  LDL.LU R34, [R1+0xa44] ;  /* 0x000a440001227983 */ /* 0x000ea80000300800 */
[----:B------:R0:W-:Y:S04]  /*bb30*/  STL [R1+0x174], R5 ;  /* 0x0001740501007387 */ /* 0x0001e80000100800 */
[----:B------:R-:W2:Y:S01]  /*bb40*/  LDL.LU R31, [R1+0xa48] ;  /* 0x000a4800011f7983 */ /* 0x000ea20000300800 */
[----:B------:R-:W-:Y:S01]  /*bb50*/  IMAD.HI.U32 R20, R0, R18, RZ ;  /* 0x0000001200147227 */ /* 0x000fe200078e00ff */
[----:B------:R-:W-:-:S03]  /*bb60*/  ISETP.GT.U32.AND P6, PT, R55, R8, PT ;  /* 0x000000083700720c */ /* 0x000fc60003fc4070 */
[----:B------:R-:W-:-:S04]  /*bb70*/  IMAD.MOV R20, RZ, RZ, -R20 ;  /* 0x000000ffff147224 */ /* 0x000fc800078e0a14 */
[----:B------:R-:W-:Y:S01]  /*bb80*/  IMAD R21, R55, R20, R18 ;  /* 0x0000001437157224 */ /* 0x000fe200078e0212 */
[----:B----4-:R-:W-:Y:S02]  /*bb90*/  ISETP.GE.AND P2, PT, R29, RZ, PT ;  /* 0x000000ff1d00720c */ /* 0x010fe40003f46270 */
[----:B------:R-:W-:Y:S02]  /*bba0*/  IABS R2, R29 ;  /* 0x0000001d00027213 */ /* 0x000fe40000000000 */
[----:B------:R-:W4:Y:S01]  /*bbb0*/  LDL.LU R29, [R1+0xa4c] ;  /* 0x000a4c00011d7983 */ /* 0x000f220000300800 */
[C---:B------:R-:W-:Y:S01]  /*bbc0*/  ISETP.GT.U32.AND P4, PT, R55.reuse, R21, PT ;  /* 0x000000153700720c */ /* 0x040fe20003f84070 */
[----:B------:R-:W-:Y:S01]  /*bbd0*/  @!P6 IMAD.IADD R8, R8, 0x1, -R55 ;  /* 0x000000010808e824 */ /* 0x000fe200078e0a37 */
[----:B------:R-:W-:-:S11]  /*bbe0*/  ISETP.GT.U32.AND P6, PT, R55, R17, PT ;  /* 0x000000113700720c */ /* 0x000fd60003fc4070 */
[--C-:B------:R-:W-:Y:S02]  /*bbf0*/  @!P4 IMAD.IADD R21, R21, 0x1, -R55.reuse ;  /* 0x000000011515c824 */ /* 0x100fe400078e0a37 */
[----:B------:R-:W-:-:S03]  /*bc00*/  @!P6 IMAD.IADD R17, R17, 0x1, -R55 ;  /* 0x000000011111e824 */ /* 0x000fc600078e0a37 */
[----:B------:R-:W-:Y:S01]  /*bc10*/  ISETP.GT.U32.AND P6, PT, R55, R21, PT ;  /* 0x000000153700720c */ /* 0x000fe20003fc4070 */
[----:B0-----:R-:W-:Y:S02]  /*bc20*/  IMAD.MOV.U32 R5, RZ, RZ, R8 ;  /* 0x000000ffff057224 */ /* 0x001fe400078e0008 */
[----:B------:R-:W-:-:S04]  /*bc30*/  IMAD.HI.U32 R18, R0, R2, RZ ;  /* 0x0000000200127227 */ /* 0x000fc800078e00ff */
[----:B------:R-:W-:Y:S01]  /*bc40*/  @!P5 IMAD.MOV R5, RZ, RZ, -R5 ;  /* 0x000000ffff05d224 */ /* 0x000fe200078e0a05 */
[----:B------:R-:W-:Y:S01]  /*bc50*/  ISETP.GT.U32.AND P5, PT, R55, R17, PT ;  /* 0x000000113700720c */ /* 0x000fe20003fa4070 */
[----:B------:R-:W-:-:S04]  /*bc60*/  IMAD.MOV R18, RZ, RZ, -R18 ;  /* 0x000000ffff127224 */ /* 0x000fc800078e0a12 */
[----:B------:R-:W-:Y:S01]  /*bc70*/  @!P6 IMAD.IADD R21, R21, 0x1, -R55 ;  /* 0x000000011515e824 */ /* 0x000fe200078e0a37 */
[----:B------:R0:W-:Y:S01]  /*bc80*/  STL [R1+0x16c], R5 ;  /* 0x00016c0501007387 */ /* 0x0001e20000100800 */
[----:B------:R-:W-:Y:S02]  /*bc90*/  IMAD R2, R55, R18, R2 ;  /* 0x0000001237027224 */ /* 0x000fe400078e0202 */
[----:B0-----:R-:W-:-:S03]  /*bca0*/  IMAD.MOV.U32 R5, RZ, RZ, R21 ;  /* 0x000000ffff057224 */ /* 0x001fc600078e0015 */
[----:B------:R-:W-:Y:S01]  /*bcb0*/  ISETP.GT.U32.AND P6, PT, R55, R2, PT ;  /* 0x000000023700720c */ /* 0x000fe20003fc4070 */
[----:B------:R-:W-:Y:S02]  /*bcc0*/  @!P5 IMAD.IADD R17, R17, 0x1, -R55 ;  /* 0x000000011111d824 */ /* 0x000fe400078e0a37 */
[----:B------:R-:W-:-:S05]  /*bcd0*/  @!P3 IMAD.MOV R5, RZ, RZ, -R5 ;  /* 0x000000ffff05b224 */ /* 0x000fca00078e0a05 */
[----:B------:R0:W-:Y:S01]  /*bce0*/  STL [R1+0x170], R5 ;  /* 0x0001700501007387 */ /* 0x0001e20000100800 */
[----:B---3--:R-:W-:Y:S01]  /*bcf0*/  IABS R20, R52 ;  /* 0x0000003400147213 */ /* 0x008fe20000000000 */
[----:B0-----:R-:W-:-:S04]  /*bd00*/  IMAD.MOV.U32 R5, RZ, RZ, R17 ;  /* 0x000000ffff057224 */ /* 0x001fc800078e0011 */
[----:B------:R-:W-:Y:S02]  /*bd10*/  @!P1 IMAD.MOV R5, RZ, RZ, -R5 ;  /* 0x000000ffff059224 */ /* 0x000fe400078e0a05 */
[----:B------:R-:W-:Y:S01]  /*bd20*/  @!P6 IMAD.IADD R2, R2, 0x1, -R55 ;  /* 0x000000010202e824 */ /* 0x000fe200078e0a37 */
[----:B------:R-:W-:Y:S02]  /*bd30*/  ISETP.GE.AND P6, PT, R52, RZ, PT ;  /* 0x000000ff3400720c */ /* 0x000fe40003fc6270 */
[----:B------:R0:W-:Y:S04]  /*bd40*/  STL [R1+0x168], R5 ;  /* 0x0001680501007387 */ /* 0x0001e80000100800 */
[----:B------:R-:W3:Y:S01]  /*bd50*/  LDL.LU R52, [R1+0xa50] ;  /* 0x000a500001347983 */ /* 0x000ee20000300800 */
[----:B------:R-:W-:-:S04]  /*bd60*/  IMAD.HI.U32 R22, R0, R4, RZ ;  /* 0x0000000400167227 */ /* 0x000fc800078e00ff */
[----:B------:R-:W-:-:S04]  /*bd70*/  IMAD.MOV R22, RZ, RZ, -R22 ;  /* 0x000000ffff167224 */ /* 0x000fc800078e0a16 */
[----:B------:R-:W-:-:S05]  /*bd80*/  IMAD R4, R55, R22, R4 ;  /* 0x0000001637047224 */ /* 0x000fca00078e0204 */
[----:B------:R-:W-:Y:S02]  /*bd90*/  ISETP.GT.U32.AND P4, PT, R55, R4, PT ;  /* 0x000000043700720c */ /* 0x000fe40003f84070 */
[----:B-----5:R-:W-:Y:S02]  /*bda0*/  IABS R12, R37 ;  /* 0x00000025000c7213 */ /* 0x020fe40000000000 */
[----:B------:R-:W-:-:S03]  /*bdb0*/  IABS R6, R54 ;  /* 0x0000003600067213 */ /* 0x000fc60000000000 */
[----:B------:R-:W-:-:S06]  /*bdc0*/  IMAD.HI.U32 R22, R0, R12, RZ ;  /* 0x0000000c00167227 */ /* 0x000fcc00078e00ff */
[----:B------:R-:W-:Y:S02]  /*bdd0*/  @!P4 IMAD.IADD R4, R4, 0x1, -R55 ;  /* 0x000000010404c824 */ /* 0x000fe400078e0a37 */
[----:B------:R-:W-:-:S03]  /*bde0*/  IMAD.HI.U32 R18, R0, R6, RZ ;  /* 0x0000000600127227 */ /* 0x000fc600078e00ff */
[C---:B------:R-:W-:Y:S01]  /*bdf0*/  ISETP.GT.U32.AND P4, PT, R55.reuse, R4, PT ;  /* 0x000000043700720c */ /* 0x040fe20003f84070 */
[----:B------:R-:W-:Y:S02]  /*be00*/  IMAD.MOV R22, RZ, RZ, -R22 ;  /* 0x000000ffff167224 */ /* 0x000fe400078e0a16 */
[----:B------:R-:W-:Y:S02]  /*be10*/  IMAD.MOV R18, RZ, RZ, -R18 ;  /* 0x000000ffff127224 */ /* 0x000fe400078e0a12 */
[----:B------:R-:W-:Y:S02]  /*be20*/  IMAD R12, R55, R22, R12 ;  /* 0x00000016370c7224 */ /* 0x000fe400078e020c */
[----:B------:R-:W-:-:S03]  /*be30*/  IMAD.HI.U32 R24, R0, R20, RZ ;  /* 0x0000001400187227 */ /* 0x000fc600078e00ff */
[C---:B------:R-:W-:Y:S01]  /*be40*/  ISETP.GT.U32.AND P5, PT, R55.reuse, R12, PT ;  /* 0x0000000c3700720c */ /* 0x040fe20003fa4070 */
[C---:B------:R-:W-:Y:S02]  /*be50*/  IMAD R6, R55.reuse, R18, R6 ;  /* 0x0000001237067224 */ /* 0x040fe400078e0206 */
[----:B------:R-:W-:Y:S02]  /*be60*/  IMAD.MOV R24, RZ, RZ, -R24 ;  /* 0x000000ffff187224 */ /* 0x000fe400078e0a18 */
[----:B------:R-:W-:Y:S01]  /*be70*/  @!P4 IMAD.IADD R4, R4, 0x1, -R55 ;  /* 0x000000010404c824 */ /* 0x000fe200078e0a37 */
[C---:B------:R-:W-:Y:S01]  /*be80*/  ISETP.GT.U32.AND P4, PT, R55.reuse, R6, PT ;  /* 0x000000063700720c */ /* 0x040fe20003f84070 */
[----:B------:R-:W-:-:S05]  /*be90*/  IMAD R20, R55, R24, R20 ;  /* 0x0000001837147224 */ /* 0x000fca00078e0214 */
[----:B------:R-:W-:Y:S01]  /*bea0*/  ISETP.GT.U32.AND P3, PT, R55, R20, PT ;  /* 0x000000143700720c */ /* 0x000fe20003f64070 */
[----:B------:R-:W-:-:S06]  /*beb0*/  @!P5 IMAD.IADD R12, R12, 0x1, -R55 ;  /* 0x000000010c0cd824 */ /* 0x000fcc00078e0a37 */
[----:B------:R-:W-:Y:S01]  /*bec0*/  @!P4 IMAD.IADD R6, R6, 0x1, -R55 ;  /* 0x000000010606c824 */ /* 0x000fe200078e0a37 */
[----:B------:R-:W-:-:S05]  /*bed0*/  ISETP.GT.U32.AND P4, PT, R55, R12, PT ;  /* 0x0000000c3700720c */ /* 0x000fca0003f84070 */
[----:B------:R-:W-:Y:S01]  /*bee0*/  @!P3 IMAD.IADD R20, R20, 0x1, -R55 ;  /* 0x000000011414b824 */ /* 0x000fe200078e0a37 */
[----:B------:R-:W-:-:S04]  /*bef0*/  ISETP.GT.U32.AND P3, PT, R55, R2, PT ;  /* 0x000000023700720c */ /* 0x000fc80003f64070 */
[C---:B------:R-:W-:Y:S02]  /*bf00*/  ISETP.GT.U32.AND P5, PT, R55.reuse, R20, PT ;  /* 0x000000143700720c */ /* 0x040fe40003fa4070 */
[----:B------:R-:W-:Y:S01]  /*bf10*/  ISETP.GT.U32.AND P1, PT, R55, R6, PT ;  /* 0x000000063700720c */ /* 0x000fe20003f24070 */
[----:B------:R-:W-:Y:S02]  /*bf20*/  @!P4 IMAD.IADD R12, R12, 0x1, -R55 ;  /* 0x000000010c0cc824 */ /* 0x000fe400078e0a37 */
[----:B0-----:R-:W-:-:S04]  /*bf30*/  IMAD.MOV.U32 R5, RZ, RZ, R4 ;  /* 0x000000ffff057224 */ /* 0x001fc800078e0004 */
[----:B------:R-:W-:Y:S02]  /*bf40*/  @!P3 IMAD.IADD R2, R2, 0x1, -R55 ;  /* 0x000000010202b824 */ /* 0x000fe400078e0a37 */
[----:B------:R-:W-:Y:S02]  /*bf50*/  @!P0 IMAD.MOV R5, RZ, RZ, -R5 ;  /* 0x000000ffff058224 */ /* 0x000fe400078e0a05 */
[--C-:B------:R-:W-:Y:S01]  /*bf60*/  @!P5 IMAD.IADD R20, R20, 0x1, -R55.reuse ;  /* 0x000000011414d824 */ /* 0x100fe200078e0a37 */
[----:B------:R-:W-:Y:S01]  /*bf70*/  ISETP.GE.AND P5, PT, R37, RZ, PT ;  /* 0x000000ff2500720c */ /* 0x000fe20003fa6270 */
[----:B------:R-:W-:Y:S01]  /*bf80*/  @!P1 IMAD.IADD R6, R6, 0x1, -R55 ;  /* 0x0000000106069824 */ /* 0x000fe200078e0a37 */
[----:B------:R0:W-:Y:S01]  /*bf90*/  STL [R1+0x164], R5 ;  /* 0x0001640501007387 */ /* 0x0001e20000100800 */
[----:B------:R-:W-:Y:S01]  /*bfa0*/  ISETP.GE.AND P1, PT, R54, RZ, PT ;  /* 0x000000ff3600720c */ /* 0x000fe20003f26270 */
[----:B------:R-:W-:Y:S02]  /*bfb0*/  @!P2 IMAD.MOV R2, RZ, RZ, -R2 ;  /* 0x000000ffff02a224 */ /* 0x000fe400078e0a02 */
[----:B------:R-:W5:Y:S01]  /*bfc0*/  LDL.LU R54, [R1+0xa54] ;  /* 0x000a540001367983 */ /* 0x000f620000300800 */
[----:B0-----:R-:W-:-:S04]  /*bfd0*/  IMAD.MOV.U32 R5, RZ, RZ, R20 ;  /* 0x000000ffff057224 */ /* 0x001fc800078e0014 */
[----:B------:R-:W-:Y:S02]  /*bfe0*/  @!P6 IMAD.MOV R5, RZ, RZ, -R5 ;  /* 0x000000ffff05e224 */ /* 0x000fe400078e0a05 */
[----:B------:R-:W-:-:S04]  /*bff0*/  IMAD.MOV.U32 R7, RZ, RZ, R12 ;  /* 0x000000ffff077224 */ /* 0x000fc800078e000c */
[----:B------:R-:W-:Y:S01]  /*c000*/  @!P5 IMAD.MOV R7, RZ, RZ, -R7 ;  /* 0x000000ffff07d224 */ /* 0x000fe200078e0a07 */
[----:B--2---:R-:W-:Y:S02]  /*c010*/  IABS R8, R34 ;  /* 0x0000002200087213 */ /* 0x004fe40000000000 */
[----:B------:R-:W-:-:S03]  /*c020*/  IABS R18, R56 ;  /* 0x0000003800127213 */ /* 0x000fc60000000000 */
        /* <DEDUP_REMOVED lines=10> */
[--C-:B------:R-:W-:Y:S01]  /*c0d0*/  @!P3 IMAD.IADD R18, R18, 0x1, -R55.reuse ;  /* 0x000000011212b824 */ /* 0x100fe200078e0a37 */
[----:B------:R-:W-:Y:S02]  /*c0e0*/  ISETP.GE.AND P3, PT, R56, RZ, PT ;  /* 0x000000ff3800720c */ /* 0x000fe40003f66270 */
[----:B------:R-:W2:Y:S04]  /*c0f0*/  LDL.LU R56, [R1+0xa58] ;  /* 0x000a580001387983 */ /* 0x000ea80000300800 */
[----:B------:R-:W-:Y:S04]  /*c100*/  STL [R1+0x15c], R2 ;  /* 0x00015c0201007387 */ /* 0x000fe80000100800 */
[----:B------:R0:W-:Y:S01]  /*c110*/  STL [R1+0x150], R5 ;  /* 0x0001500501007387 */ /* 0x0001e20000100800 */
[----:B------:R-:W-:-:S02]  /*c120*/  @!P6 IMAD.IADD R8, R8, 0x1, -R55 ;  /* 0x000000010808e824 */ /* 0x000fc400078e0a37 */
[----:B0-----:R-:W-:-:S04]  /*c130*/  IMAD.MOV.U32 R5, RZ, RZ, R6 ;  /* 0x000000ffff057224 */ /* 0x001fc800078e0006 */
[----:B------:R-:W-:Y:S01]  /*c140*/  @!P1 IMAD.MOV R5, RZ, RZ, -R5 ;  /* 0x000000ffff059224 */ /* 0x000fe200078e0a05 */
[----:B------:R-:W-:Y:S01]  /*c150*/  STL [R1+0x14c], R7 ;  /* 0x00014c0701007387 */ /* 0x000fe20000100800 */
[----:B----4-:R-:W-:Y:S02]  /*c160*/  IABS R4, R29 ;  /* 0x0000001d00047213 */ /* 0x010fe40000000000 */
[----:B------:R-:W-:Y:S01]  /*c170*/  ISETP.GE.AND P6, PT, R29, RZ, PT ;  /* 0x000000ff1d00720c */ /* 0x000fe20003fc6270 */
[----:B------:R0:W-:Y:S04]  /*c180*/  STL [R1+0x144], R5 ;  /* 0x0001440501007387 */ /* 0x0001e80000100800 */
[----:B------:R-:W4:Y:S01]  /*c190*/  LDL.LU R29, [R1+0xa5c] ;  /* 0x000a5c00011d7983 */ /* 0x000f220000300800 */
[----:B------:R-:W-:-:S02]  /*c1a0*/  IABS R17, R31 ;  /* 0x0000001f00117213 */ /* 0x000fc40000000000 */
[----:B------:R-:W-:-:S03]  /*c1b0*/  ISETP.GT.U32.AND P4, PT, R55, R18, PT ;  /* 0x000000123700720c */ /* 0x000fc60003f84070 */
[----:B------:R-:W-:-:S04]  /*c1c0*/  IMAD.HI.U32 R24, R0, R17, RZ ;  /* 0x0000001100187227 */ /* 0x000fc800078e00ff */
[----:B------:R-:W-:-:S04]  /*c1d0*/  IMAD.MOV R24, RZ, RZ, -R24 ;  /* 0x000000ffff187224 */ /* 0x000fc800078e0a18 */
[----:B------:R-:W-:Y:S02]  /*c1e0*/  IMAD R17, R55, R24, R17 ;  /* 0x0000001837117224 */ /* 0x000fe400078e0211 */
[----:B------:R-:W-:Y:S01]  /*c1f0*/  @!P4 IMAD.IADD R18, R18, 0x1, -R55 ;  /* 0x000000011212c824 */ /* 0x000fe200078e0a37 */
[----:B------:R-:W-:Y:S02]  /*c200*/  ISETP.GE.AND P4, PT, R31, RZ, PT ;  /* 0x000000ff1f00720c */ /* 0x000fe40003f86270 */
[----:B------:R-:W-:Y:S01]  /*c210*/  ISETP.GT.U32.AND P5, PT, R55, R17, PT ;  /* 0x000000113700720c */ /* 0x000fe20003fa4070 */
[----:B------:R-:W4:-:S12]  /*c220*/  LDL.LU R31, [R1+0xa60] ;  /* 0x000a6000011f7983 */ /* 0x000f180000300800 */
[----:B------:R-:W-:Y:S01]  /*c230*/  @!P5 IMAD.IADD R17, R17, 0x1, -R55 ;  /* 0x000000011111d824 */ /* 0x000fe200078e0a37 */
[----:B---3--:R-:W-:Y:S02]  /*c240*/  IABS R2, R52 ;  /* 0x0000003400027213 */ /* 0x008fe40000000000 */
[----:B------:R-:W-:Y:S02]  /*c250*/  ISETP.GE.AND P5, PT, R52, RZ, PT ;  /* 0x000000ff3400720c */ /* 0x000fe40003fa6270 */
[----:B------:R-:W3:Y:S01]  /*c260*/  LDL.LU R52, [R1+0xa64] ;  /* 0x000a640001347983 */ /* 0x000ee20000300800 */
[----:B------:R-:W-:-:S05]  /*c270*/  IABS R22, R36 ;  /* 0x0000002400167213 */ /* 0x000fca0000000000 */
[----:B------:R-:W-:-:S04]  /*c280*/  IMAD.HI.U32 R21, R0, R22, RZ ;  /* 0x0000001600157227 */ /* 0x000fc800078e00ff */
[----:B------:R-:W-:-:S04]  /*c290*/  IMAD.MOV R21, RZ, RZ, -R21 ;  /* 0x000000ffff157224 */ /* 0x000fc800078e0a15 */
[----:B------:R-:W-:-:S05]  /*c2a0*/  IMAD R21, R55, R21, R22 ;  /* 0x0000001537157224 */ /* 0x000fca00078e0216 */
[----:B------:R-:W-:-:S13]  /*c2b0*/  ISETP.GT.U32.AND P0, PT, R55, R21, PT ;  /* 0x000000153700720c */ /* 0x000fda0003f04070 */
[----:B------:R-:W-:-:S05]  /*c2c0*/  @!P0 IMAD.IADD R21, R21, 0x1, -R55 ;  /* 0x0000000115158824 */ /* 0x000fca00078e0a37 */
[----:B------:R-:W-:Y:S01]  /*c2d0*/  ISETP.GT.U32.AND P2, PT, R55, R21, PT ;  /* 0x000000153700720c */ /* 0x000fe20003f44070 */
[----:B------:R-:W-:Y:S01]  /*c2e0*/  IMAD.HI.U32 R12, R0, R2, RZ ;  /* 0x00000002000c7227 */ /* 0x000fe200078e00ff */
[----:B------:R-:W-:-:S03]  /*c2f0*/  ISETP.GE.AND P0, PT, R36, RZ, PT ;  /* 0x000000ff2400720c */ /* 0x000fc60003f06270 */
[----:B------:R-:W-:-:S04]  /*c300*/  IMAD.HI.U32 R22, R0, R4, RZ ;  /* 0x0000000400167227 */ /* 0x000fc800078e00ff */
[----:B------:R-:W-:Y:S02]  /*c310*/  IMAD.MOV R20, RZ, RZ, -R12 ;  /* 0x000000ffff147224 */ /* 0x000fe400078e0a0c */
[----:B------:R-:W-:Y:S02]  /*c320*/  IMAD.MOV R22, RZ, RZ, -R22 ;  /* 0x000000ffff167224 */ /* 0x000fe400078e0a16 */
[----:B------:R-:W-:Y:S01]  /*c330*/  @!P2 IMAD.IADD R21, R21, 0x1, -R55 ;  /* 0x000000011515a824 */ /* 0x000fe200078e0a37 */
[----:B------:R-:W-:Y:S01]  /*c340*/  ISETP.GE.AND P1, PT, R34, RZ, PT ;  /* 0x000000ff2200720c */ /* 0x000fe20003f26270 */
[----:B------:R-:W-:Y:S02]  /*c350*/  IMAD R2, R55, R20, R2 ;  /* 0x0000001437027224 */ /* 0x000fe400078e0202 */
[----:B0-----:R-:W-:Y:S02]  /*c360*/  IMAD.MOV.U32 R5, RZ, RZ, R21 ;  /* 0x000000ffff057224 */ /* 0x001fe400078e0015 */
[----:B------:R-:W-:-:S02]  /*c370*/  IMAD.MOV.U32 R7, RZ, RZ, R18 ;  /* 0x000000ffff077224 */ /* 0x000fc400078e0012 */
[C---:B------:R-:W-:Y:S02]  /*c380*/  IMAD R4, R55.reuse, R22, R4 ;  /* 0x0000001637047224 */ /* 0x040fe400078e0204 */
[----:B------:R-:W-:Y:S02]  /*c390*/  @!P0 IMAD.MOV R5, RZ, RZ, -R5 ;  /* 0x000000ffff058224 */ /* 0x000fe400078e0a05 */
[----:B------:R-:W-:Y:S01]  /*c3a0*/  @!P3 IMAD.MOV R7, RZ, RZ, -R7 ;  /* 0x000000ffff07b224 */ /* 0x000fe200078e0a07 */
[C---:B------:R-:W-:Y:S02]  /*c3b0*/  ISETP.GT.U32.AND P3, PT, R55.reuse, R2, PT ;  /* 0x000000023700720c */ /* 0x040fe40003f64070 */
[----:B------:R-:W-:Y:S01]  /*c3c0*/  ISETP.GT.U32.AND P2, PT, R55, R4, PT ;  /* 0x000000043700720c */ /* 0x000fe20003f44070 */
[----:B------:R0:W-:Y:S02]  /*c3d0*/  STL [R1+0x140], R5 ;  /* 0x0001400501007387 */ /* 0x0001e40000100800 */
[----:B0-----:R-:W-:Y:S01]  /*c3e0*/  IMAD.MOV.U32 R5, RZ, RZ, R8 ;  /* 0x000000ffff057224 */ /* 0x001fe200078e0008 */
[----:B-----5:R-:W-:-:S03]  /*c3f0*/  IABS R6, R54 ;  /* 0x0000003600067213 */ /* 0x020fc60000000000 */
[----:B------:R-:W-:Y:S02]  /*c400*/  @!P1 IMAD.MOV R5, RZ, RZ, -R5 ;  /* 0x000000ffff059224 */ /* 0x000fe400078e0a05 */
[----:B------:R-:W-:-:S04]  /*c410*/  IMAD.HI.U32 R12, R0, R6, RZ ;  /* 0x00000006000c7227 */ /* 0x000fc800078e00ff */
[----:B------:R-:W-:Y:S01]  /*c420*/  IMAD.MOV R18, RZ, RZ, -R12 ;  /* 0x000000ffff127224 */ /* 0x000fe200078e0a0c */
[----:B------:R-:W-:Y:S01]  /*c430*/  STL [R1+0x13c], R7 ;  /* 0x00013c0701007387 */ /* 0x000fe20000100800 */
[--C-:B------:R-:W-:Y:S02]  /*c440*/  @!P3 IMAD.IADD R2, R2, 0x1, -R55.reuse ;  /* 0x000000010202b824 */ /* 0x100fe400078e0a37 */
[C---:B------:R-:W-:Y:S01]  /*c450*/  IMAD R8, R55.reuse, R18, R6 ;  /* 0x0000001237087224 */ /* 0x040fe200078e0206 */
[----:B------:R0:W-:Y:S01]  /*c460*/  STL [R1+0x138], R5 ;  /* 0x0001380501007387 */ /* 0x0001e20000100800 */
[----:B------:R-:W-:Y:S01]  /*c470*/  @!P2 IMAD.IADD R4, R4, 0x1, -R55 ;  /* 0x000000010404a824 */ /* 0x000fe200078e0a37 */
[----:B------:R-:W-:-:S04]  /*c480*/  ISETP.GT.U32.AND P2, PT, R55, R17, PT ;  /* 0x000000113700720c */ /* 0x000fc80003f44070 */
[----:B------:R-:W-:Y:S02]  /*c490*/  ISETP.GT.U32.AND P0, PT, R55, R4, PT ;  /* 0x000000043700720c */ /* 0x000fe40003f04070 */
[----:B------:R-:W-:-:S07]  /*c4a0*/  ISETP.GE.AND P1, PT, R54, RZ, PT ;  /* 0x000000ff3600720c */ /* 0x000fce0003f26270 */
[----:B------:R-:W-:-:S04]  /*c4b0*/  @!P2 IMAD.IADD R17, R17, 0x1, -R55 ;  /* 0x000000011111a824 */ /* 0x000fc800078e0a37 */
[----:B0-----:R-:W-:-:S04]  /*c4c0*/  IMAD.MOV.U32 R5, RZ, RZ, R17 ;  /* 0x000000ffff057224 */ /* 0x001fc800078e0011 */
[----:B------:R-:W-:Y:S02]  /*c4d0*/  @!P4 IMAD.MOV R5, RZ, RZ, -R5 ;  /* 0x000000ffff05c224 */ /* 0x000fe400078e0a05 */
[----:B------:R-:W-:Y:S01]  /*c4e0*/  @!P0 IMAD.IADD R4, R4, 0x1, -R55 ;  /* 0x0000000104048824 */ /* 0x000fe200078e0a37 */
[----:B------:R-:W-:-:S03]  /*c4f0*/  ISETP.GT.U32.AND P4, PT, R55, R2, PT ;  /* 0x000000023700720c */ /* 0x000fc60003f84070 */
[----:B------:R-:W-:-:S10]  /*c500*/  @!P6 IMAD.MOV R4, RZ, RZ, -R4 ;  /* 0x000000ffff04e224 */ /* 0x000fd400078e0a04 */
[----:B------:R-:W-:Y:S01]  /*c510*/  @!P4 IMAD.IADD R2, R2, 0x1, -R55 ;  /* 0x000000010202c824 */ /* 0x000fe200078e0a37 */
[----:B--2---:R-:W-:Y:S02]  /*c520*/  IABS R12, R56 ;  /* 0x00000038000c7213 */ /* 0x004fe40000000000 */
[----:B------:R-:W-:Y:S02]  /*c530*/  ISETP.GE.AND P0, PT, R56, RZ, PT ;  /* 0x000000ff3800720c */ /* 0x000fe40003f06270 */
[----:B----4-:R-:W-:Y:S02]  /*c540*/  IABS R18, R29 ;  /* 0x0000001d00127213 */ /* 0x010fe40000000000 */
[----:B------:R-:W-:Y:S02]  /*c550*/  ISETP.GE.AND P3, PT, R29, RZ, PT ;  /* 0x000000ff1d00720c */ /* 0x000fe40003f66270 */
[----:B------:R-:W2:Y:S04]  /*c560*/  LDL.LU R29, [R1+0xa68] ;  /* 0x000a6800011d7983 */ /* 0x000ea80000300800 */
[----:B------:R-:W4:Y:S04]  /*c570*/  LDL.LU R54, [R1+0xa6c] ;  /* 0x000a6c0001367983 */ /* 0x000f280000300800 */
[----:B------:R0:W-:Y:S04]  /*c580*/  STL [R1+0x11c], R5 ;  /* 0x00011c0501007387 */ /* 0x0001e80000100800 */
[----:B------:R-:W5:Y:S04]  /*c590*/  LDL.LU R56, [R1+0xa70] ;  /* 0x000a700001387983 */ /* 0x000f680000300800 */
[----:B------:R-:W5:Y:S01]  /*c5a0*/  LDL.LU R37, [R1+0xa74] ;  /* 0x000a740001257983 */ /* 0x000f620000300800 */
[----:B------:R-:W-:-:S04]  /*c5b0*/  IMAD.MOV.U32 R6, RZ, RZ, R12 ;  /* 0x000000ffff067224 */ /* 0x000fc800078e000c */
[----:B------:R-:W-:-:S04]  /*c5c0*/  IMAD.HI.U32 R12, R0, R6, RZ ;  /* 0x00000006000c7227 */ /* 0x000fc800078e00ff */
[----:B------:R-:W-:Y:S01]  /*c5d0*/  IMAD.MOV R12, RZ, RZ, -R12 ;  /* 0x000000ffff0c7224 */ /* 0x000fe200078e0a0c */
[----:B------:R-:W-:Y:S01]  /*c5e0*/  STL [R1+0x124], R4 ;  /* 0x0001240401007387 */ /* 0x000fe20000100800 */
[----:B------:R-:W-:Y:S02]  /*c5f0*/  ISETP.GE.AND P4, PT, R31, RZ, PT ;  /* 0x000000ff1f00720c */ /* 0x000fe40003f86270 */
[----:B------:R-:W-:Y:S01]  /*c600*/  IMAD R17, R55, R12, R6 ;  /* 0x0000000c37117224 */ /* 0x000fe200078e0206 */
[----:B------:R-:W-:Y:S02]  /*c610*/  IABS R6, R31 ;  /* 0x0000001f00067213 */ /* 0x000fe40000000000 */
[----:B------:R-:W5:Y:S01]  /*c620*/  LDL.LU R31, [R1+0xa78] ;  /* 0x000a7800011f7983 */ /* 0x000f620000300800 */
[----:B0-----:R-:W-:-:S04]  /*c630*/  IMAD.MOV.U32 R5, RZ, RZ, R2 ;  /* 0x000000ffff057224 */ /* 0x001fc800078e0002 */
[----:B------:R-:W-:-:S05]  /*c640*/  @!P5 IMAD.MOV R5, RZ, RZ, -R5 ;  /* 0x000000ffff05d224 */ /* 0x000fca00078e0a05 */
[----:B------:R0:W-:Y:S01]  /*c650*/  STL [R1+0x128], R5 ;  /* 0x0001280501007387 */ /* 0x0001e20000100800 */
[----:B---3--:R-:W-:Y:S02]  /*c660*/  IABS R21, R52 ;  /* 0x0000003400157213 */ /* 0x008fe40000000000 */
[----:B------:R-:W-:Y:S02]  /*c670*/  ISETP.GE.AND P5, PT, R52, RZ, PT ;  /* 0x000000ff3400720c */ /* 0x000fe40003fa6270 */
[----:B------:R-:W3:Y:S01]  /*c680*/  LDL.LU R52, [R1+0xa7c] ;  /* 0x000a7c0001347983 */ /* 0x000ee20000300800 */
[C---:B------:R-:W-:Y:S02]  /*c690*/  ISETP.GT.U32.AND P2, PT, R55.reuse, R8, PT ;  /* 0x000000083700720c */ /* 0x040fe40003f44070 */
[----:B------:R-:W-:Y:S01]  /*c6a0*/  ISETP.GT.U32.AND P6, PT, R55, R17, PT ;  /* 0x000000113700720c */ /* 0x000fe20003fc4070 */
[----:B------:R-:W-:-:S10]  /*c6b0*/  IMAD.HI.U32 R12, R0, R18, RZ ;  /* 0x00000012000c7227 */ /* 0x000fd400078e00ff */
[----:B------:R-:W-:-:S05]  /*c6c0*/  @!P2 IMAD.IADD R8, R8, 0x1, -R55 ;  /* 0x000000010808a824 */ /* 0x000fca00078e0a37 */
[----:B------:R-:W-:Y:S01]  /*c6d0*/  ISETP.GT.U32.AND P2, PT, R55, R8, PT ;  /* 0x000000083700720c */ /* 0x000fe20003f44070 */
[----:B------:R-:W-:Y:S02]  /*c6e0*/  @!P6 IMAD.IADD R17, R17, 0x1, -R55 ;  /* 0x000000011111e824 */ /* 0x000fe400078e0a37 */
[----:B------:R-:W-:-:S03]  /*c6f0*/  IMAD.MOV R12, RZ, RZ, -R12 ;  /* 0x000000ffff0c7224 */ /* 0x000fc600078e0a0c */
[C---:B------:R-:W-:Y:S01]  /*c700*/  ISETP.GT.U32.AND P6, PT, R55.reuse, R17, PT ;  /* 0x000000113700720c */ /* 0x040fe20003fc4070 */
[----:B------:R-:W-:-:S06]  /*c710*/  IMAD R18, R55, R12, R18 ;  /* 0x0000000c37127224 */ /* 0x000fcc00078e0212 */
[----:B------:R-:W-:Y:S01]  /*c720*/  @!P2 IMAD.IADD R8, R8, 0x1, -R55 ;  /* 0x000000010808a824 */ /* 0x000fe200078e0a37 */
[----:B------:R-:W-:-:S03]  /*c730*/  ISETP.GT.U32.AND P2, PT, R55, R18, PT ;  /* 0x000000123700720c */ /* 0x000fc60003f44070 */
[----:B0-----:R-:W-:Y:S02]  /*c740*/  IMAD.MOV.U32 R5, RZ, RZ, R8 ;  /* 0x000000ffff057224 */ /* 0x001fe400078e0008 */
[----:B------:R-:W-:-:S04]  /*c750*/  IMAD.HI.U32 R4, R0, R6, RZ ;  /* 0x0000000600047227 */ /* 0x000fc800078e00ff */
[----:B------:R-:W-:Y:S02]  /*c760*/  @!P1 IMAD.MOV R5, RZ, RZ, -R5 ;  /* 0x000000ffff059224 */ /* 0x000fe400078e0a05 */
[----:B------:R-:W-:-:S03]  /*c770*/  IMAD.HI.U32 R12, R0, R21, RZ ;  /* 0x00000015000c7227 */ /* 0x000fc600078e00ff */
[----:B------:R0:W-:Y:S01]  /*c780*/  STL [R1+0x134], R5 ;  /* 0x0001340501007387 */ /* 0x0001e20000100800 */
[----:B------:R-:W-:Y:S02]  /*c790*/  IMAD.MOV R4, RZ, RZ, -R4 ;  /* 0x000000ffff047224 */ /* 0x000fe400078e0a04 */
[--C-:B------:R-:W-:Y:S02]  /*c7a0*/  @!P6 IMAD.IADD R17, R17, 0x1, -R55.reuse ;  /* 0x000000011111e824 */ /* 0x100fe400078e0a37 */
[----:B------:R-:W-:Y:S02]  /*c7b0*/  IMAD.MOV R2, RZ, RZ, -R12 ;  /* 0x000000ffff027224 */ /* 0x000fe400078e0a0c */
[C---:B------:R-:W-:Y:S02]  /*c7c0*/  IMAD R6, R55.reuse, R4, R6 ;  /* 0x0000000437067224 */ /* 0x040fe400078e0206 */
[----:B------:R-:W-:Y:S02]  /*c7d0*/  @!P2 IMAD.IADD R18, R18, 0x1, -R55 ;  /* 0x000000011212a824 */ /* 0x000fe400078e0a37 */
[----:B0-----:R-:W-:Y:S01]  /*c7e0*/  IMAD.MOV.U32 R5, RZ, RZ, R17 ;  /* 0x000000ffff057224 */ /* 0x001fe200078e0011 */
[C---:B------:R-:W-:Y:S01]  /*c7f0*/  ISETP.GT.U32.AND P6, PT, R55.reuse, R6, PT ;  /* 0x000000063700720c */ /* 0x040fe20003fc4070 */
[----:B------:R-:W-:-:S02]  /*c800*/  IMAD R21, R55, R2, R21 ;  /* 0x0000000237157224 */ /* 0x000fc400078e0215 */
[----:B------:R-:W-:Y:S01]  /*c810*/  @!P0 IMAD.MOV R5, RZ, RZ, -R5 ;  /* 0x000000ffff058224 */ /* 0x000fe200078e0a05 */
[C---:B------:R-:W-:Y:S02]  /*c820*/  ISETP.GT.U32.AND P2, PT, R55.reuse, R18, PT ;  /* 0x000000123700720c */ /* 0x040fe40003f44070 */
[----:B------:R-:W-:-:S07]  /*c830*/  ISETP.GT.U32.AND P0, PT, R55, R21, PT ;  /* 0x000000153700720c */ /* 0x000fce0003f04070 */
[----:B------:R-:W-:-:S04]  /*c840*/  @!P6 IMAD.IADD R6, R6, 0x1, -R55 ;  /* 0x000000010606e824 */ /* 0x000fc800078e0a37 */
[--C-:B------:R-:W-:Y:S02]  /*c850*/  @!P2 IMAD.IADD R18, R18, 0x1, -R55.reuse ;  /* 0x000000011212a824 */ /* 0x100fe400078e0a37 */
[----:B------:R-:W-:Y:S01]  /*c860*/  @!P0 IMAD.IADD R21, R21, 0x1, -R55 ;  /* 0x0000000115158824 */ /* 0x000fe200078e0a37 */
[----:B------:R-:W-:-:S13]  /*c870*/  ISETP.GT.U32.AND P0, PT, R55, R6, PT ;  /* 0x000000063700720c */ /* 0x000fda0003f04070 */
[----:B------:R-:W-:Y:S01]  /*c880*/  @!P0 IMAD.IADD R6, R6, 0x1, -R55 ;  /* 0x0000000106068824 */ /* 0x000fe200078e0a37 */
[----:B--2---:R-:W-:Y:S02]  /*c890*/  ISETP.GE.AND P1, PT, R29, RZ, PT ;  /* 0x000000ff1d00720c */ /* 0x004fe40003f26270 */
[----:B------:R-:W-:Y:S02]  /*c8a0*/  IABS R8, R29 ;  /* 0x0000001d00087213 */ /* 0x000fe40000000000 */
[----:B------:R-:W2:Y:S04]  /*c8b0*/  LDL.LU R29, [R1+0xa80] ;  /* 0x000a8000011d7983 */ /* 0x000ea80000300800 */
[----:B------:R0:W-:Y:S04]  /*c8c0*/  STL [R1+0x12c], R5 ;  /* 0x00012c0501007387 */ /* 0x0001e80000100800 */
[----:B------:R-:W2:Y:S01]  /*c8d0*/  LDL.LU R36, [R1+0xa84] ;  /* 0x000a840001247983 */ /* 0x000ea20000300800 */
[----:B----4-:R-:W-:Y:S01]  /*c8e0*/  IABS R2, R54 ;  /* 0x0000003600027213 */ /* 0x010fe20000000000 */
[----:B------:R-:W-:-:S02]  /*c8f0*/  IMAD.HI.U32 R4, R0, R8, RZ ;  /* 0x0000000800047227 */ /* 0x000fc400078e00ff */
[----:B------:R-:W4:Y:S02]  /*c900*/  LDL.LU R34, [R1+0xa88] ;  /* 0x000a880001227983 */ /* 0x000f240000300800 */
[----:B------:R-:W-:Y:S01]  /*c910*/  IMAD.HI.U32 R12, R0, R2, RZ ;  /* 0x00000002000c7227 */ /* 0x000fe200078e00ff */
[----:B-----5:R-:W-:-:S03]  /*c920*/  IABS R20, R37 ;  /* 0x0000002500147213 */ /* 0x020fc60000000000 */
[----:B------:R-:W-:Y:S02]  /*c930*/  IMAD.MOV R4, RZ, RZ, -R4 ;  /* 0x000000ffff047224 */ /* 0x000fe400078e0a04 */
[----:B0-----:R-:W-:Y:S02]  /*c940*/  IMAD.MOV.U32 R5, RZ, RZ, R18 ;  /* 0x000000ffff057224 */ /* 0x001fe400078e0012 */
[----:B------:R-:W-:Y:S02]  /*c950*/  IMAD.MOV R12, RZ, RZ, -R12 ;  /* 0x000000ffff0c7224 */ /* 0x000fe400078e0a0c */
[C---:B------:R-:W-:Y:S02]  /*c960*/  IMAD R8, R55.reuse, R4, R8 ;  /* 0x0000000437087224 */ /* 0x040fe400078e0208 */
[----:B------:R-:W-:Y:S01]  /*c970*/  @!P3 IMAD.MOV R5, RZ, RZ, -R5 ;  /* 0x000000ffff05b224 */ /* 0x000fe200078e0a05 */
[C---:B------:R-:W-:Y:S01]  /*c980*/  ISETP.GT.U32.AND P3, PT, R55.reuse, R21, PT ;  /* 0x000000153700720c */ /* 0x040fe20003f64070 */
[C---:B------:R-:W-:Y:S01]  /*c990*/  IMAD R2, R55.reuse, R12, R2 ;  /* 0x0000000c37027224 */ /* 0x040fe200078e0202 */
[----:B------:R-:W-:Y:S01]  /*c9a0*/  ISETP.GT.U32.AND P6, PT, R55, R8, PT ;  /* 0x000000083700720c */ /* 0x000fe20003fc4070 */
[----:B------:R-:W-:-:S04]  /*c9b0*/  IMAD.HI.U32 R12, R0, R20, RZ ;  /* 0x00000014000c7227 */ /* 0x000fc800078e00ff */
[----:B------:R-:W-:Y:S01]  /*c9c0*/  IMAD.MOV R12, RZ, RZ, -R12 ;  /* 0x000000ffff0c7224 */ /* 0x000fe200078e0a0c */
[----:B------:R-:W-:-:S03]  /*c9d0*/  ISETP.GT.U32.AND P0, PT, R55, R2, PT ;  /* 0x000000023700720c */ /* 0x000fc60003f04070 */
[----:B------:R-:W-:Y:S01]  /*c9e0*/  IMAD R20, R55, R12, R20 ;  /* 0x0000000c37147224 */ /* 0x000fe200078e0214 */
[----:B------:R0:W-:Y:S01]  /*c9f0*/  STL [R1+0x120], R5 ;  /* 0x0001200501007387 */ /* 0x0001e20000100800 */
[--C-:B------:R-:W-:Y:S02]  /*ca00*/  @!P3 IMAD.IADD R21, R21, 0x1, -R55.reuse ;  /* 0x000000011515b824 */ /* 0x100fe400078e0a37 */
[----:B------:R-:W-:Y:S01]  /*ca10*/  @!P6 IMAD.IADD R8, R8, 0x1, -R55 ;  /* 0x000000010808e824 */ /* 0x000fe200078e0a37 */
[----:B------:R-:W-:Y:S01]  /*ca20*/  ISETP.GT.U32.AND P3, PT, R55, R20, PT ;  /* 0x000000143700720c */ /* 0x000fe20003f64070 */
[----:B0-----:R-:W-:-:S03]  /*ca30*/  IMAD.MOV.U32 R5, RZ, RZ, R6 ;  /* 0x000000ffff057224 */ /* 0x001fc600078e0006 */
[----:B------:R-:W-:Y:S01]  /*ca40*/  ISETP.GT.U32.AND P6, PT, R55, R8, PT ;  /* 0x000000083700720c */ /* 0x000fe20003fc4070 */
[----:B------:R-:W-:Y:S01]  /*ca50*/  @!P4 IMAD.MOV R5, RZ, RZ, -R5 ;  /* 0x000000ffff05c224 */ /* 0x000fe200078e0a05 */
[----:B------:R-:W-:Y:S01]  /*ca60*/  ISETP.GE.AND P2, PT, R54, RZ, PT ;  /* 0x000000ff3600720c */ /* 0x000fe20003f46270 */
[--C-:B------:R-:W-:Y:S01]  /*ca70*/  @!P0 IMAD.IADD R2, R2, 0x1, -R55.reuse ;  /* 0x0000000102028824 */ /* 0x100fe200078e0a37 */
[----:B------:R-:W5:Y:S01]  /*ca80*/  LDL.LU R54, [R1+0xa8c] ;  /* 0x000a8c0001367983 */ /* 0x000f620000300800 */
[----:B------:R-:W-:Y:S02]  /*ca90*/  IABS R22, R56 ;  /* 0x0000003800167213 */ /* 0x000fe40000000000 */
[----:B------:R-:W-:Y:S01]  /*caa0*/  ISETP.GE.AND P0, PT, R56, RZ, PT ;  /* 0x000000ff3800720c */ /* 0x000fe20003f06270 */
[----:B------:R0:W-:Y:S01]  /*cab0*/  STL [R1+0x118], R5 ;  /* 0x0001180501007387 */ /* 0x0001e20000100800 */
[----:B------:R-:W-:-:S03]  /*cac0*/  @!P3 IMAD.IADD R20, R20, 0x1, -R55 ;  /* 0x000000011414b824 */ /* 0x000fc600078e0a37 */
[----:B------:R-:W5:Y:S01]  /*cad0*/  LDL.LU R56, [R1+0xa90] ;  /* 0x000a900001387983 */ /* 0x000f620000300800 */
[----:B0-----:R-:W-:Y:S02]  /*cae0*/  IMAD.MOV.U32 R5, RZ, RZ, R21 ;  /* 0x000000ffff057224 */ /* 0x001fe400078e0015 */
[----:B------:R-:W-:Y:S02]  /*caf0*/  @!P6 IMAD.IADD R8, R8, 0x1, -R55 ;  /* 0x000000010808e824 */ /* 0x000fe400078e0a37 */
[----:B------:R-:W-:Y:S01]  /*cb00*/  @!P5 IMAD.MOV R5, RZ, RZ, -R5 ;  /* 0x000000ffff05d224 */ /* 0x000fe200078e0a05 */
[----:B------:R-:W-:-:S04]  /*cb10*/  ISETP.GT.U32.AND P5, PT, R55, R20, PT ;  /* 0x000000143700720c */ /* 0x000fc80003fa4070 */
[----:B------:R0:W-:Y:S01]  /*cb20*/  STL [R1+0x104], R5 ;  /* 0x0001040501007387 */ /* 0x0001e20000100800 */
[----:B------:R-:W-:Y:S01]  /*cb30*/  IABS R4, R31 ;  /* 0x0000001f00047213 */ /* 0x000fe20000000000 */
[----:B0-----:R-:W-:-:S04]  /*cb40*/  IMAD.MOV.U32 R5, RZ, RZ, R8 ;  /* 0x000000ffff057224 */ /* 0x001fc800078e0008 */
[----:B------:R-:W-:-:S03]  /*cb50*/  @!P1 IMAD.MOV R5, RZ, RZ, -R5 ;  /* 0x000000ffff059224 */ /* 0x000fc600078e0a05 */
[----:B------:R-:W-:Y:S01]  /*cb60*/  @!P5 IMAD.IADD R20, R20, 0x1, -R55 ;  /* 0x000000011414d824 */ /* 0x000fe200078e0a37 */
[----:B------:R-:W-:Y:S01]  /*cb70*/  ISETP.GE.AND P5, PT, R31, RZ, PT ;  /* 0x000000ff1f00720c */ /* 0x000fe20003fa6270 */
[----:B------:R0:W-:Y:S04]  /*cb80*/  STL [R1+0x114], R5 ;  /* 0x0001140501007387 */ /* 0x0001e80000100800 */
[----:B------:R-:W5:Y:S01]  /*cb90*/  LDL.LU R31, [R1+0xa94] ;  /* 0x000a9400011f7983 */ /* 0x000f620000300800 */
[----:B---3--:R-:W-:-:S05]  /*cba0*/  IABS R24, R52 ;  /* 0x0000003400187213 */ /* 0x008fca0000000000 */
[----:B------:R-:W-:-:S04]  /*cbb0*/  IMAD.MOV.U32 R18, RZ, RZ, R24 ;  /* 0x000000ffff127224 */ /* 0x000fc800078e0018 */
[----:B------:R-:W-:-:S04]  /*cbc0*/  IMAD.HI.U32 R24, R0, R18, RZ ;  /* 0x0000001200187227 */ /* 0x000fc800078e00ff */
[----:B------:R-:W-:-:S04]  /*cbd0*/  IMAD.MOV R24, RZ, RZ, -R24 ;  /* 0x000000ffff187224 */ /* 0x000fc800078e0a18 */
[----:B------:R-:W-:-:S05]  /*cbe0*/  IMAD R18, R55, R24, R18 ;  /* 0x0000001837127224 */ /* 0x000fca00078e0212 */
[----:B------:R-:W-:-:S13]  /*cbf0*/  ISETP.GT.U32.AND P1, PT, R55, R18, PT ;  /* 0x000000123700720c */ /* 0x000fda0003f24070 */
[----:B------:R-:W-:Y:S01]  /*cc00*/  @!P1 IMAD.IADD R18, R18, 0x1, -R55 ;  /* 0x0000000112129824 */ /* 0x000fe200078e0a37 */
[----:B------:R-:W-:Y:S02]  /*cc10*/  ISETP.GE.AND P1, PT, R52, RZ, PT ;  /* 0x000000ff3400720c */ /* 0x000fe40003f26270 */
[----:B------:R-:W3:Y:S01]  /*cc20*/  LDL.LU R52, [R1+0xa98] ;  /* 0x000a980001347983 */ /* 0x000ee20000300800 */
[----:B------:R-:W-:-:S04]  /*cc30*/  IMAD.HI.U32 R17, R0, R22, RZ ;  /* 0x0000001600117227 */ /* 0x000fc800078e00ff */
[----:B------:R-:W-:-:S04]  /*cc40*/  IMAD.MOV R17, RZ, RZ, -R17 ;  /* 0x000000ffff117224 */ /* 0x000fc800078e0a11 */
[----:B------:R-:W-:Y:S02]  /*cc50*/  IMAD R22, R55, R17, R22 ;  /* 0x0000001137167224 */ /* 0x000fe400078e0216 */
[----:B------:R-:W-:-:S03]  /*cc60*/  IMAD.HI.U32 R12, R0, R4, RZ ;  /* 0x00000004000c7227 */ /* 0x000fc600078e00ff */
[----:B------:R-:W-:Y:S01]  /*cc70*/  ISETP.GT.U32.AND P4, PT, R55, R22, PT ;  /* 0x000000163700720c */ /* 0x000fe20003f84070 */
[----:B------:R-:W-:-:S04]  /*cc80*/  IMAD.MOV R12, RZ, RZ, -R12 ;  /* 0x000000ffff0c7224 */ /* 0x000fc800078e0a0c */
[----:B------:R-:W-:-:S05]  /*cc90*/  IMAD R4, R55, R12, R4 ;  /* 0x0000000c37047224 */ /* 0x000fca00078e0204 */
[----:B------:R-:W-:-:S03]  /*cca0*/  ISETP.GT.U32.AND P6, PT, R55, R4, PT ;  /* 0x000000043700720c */ /* 0x000fc60003fc4070 */
[----:B------:R-:W-:Y:S01]  /*ccb0*/  @!P4 IMAD.IADD R22, R22, 0x1, -R55 ;  /* 0x000000011616c824 */ /* 0x000fe200078e0a37 */
[----:B------:R-:W-:-:S04]  /*ccc0*/  ISETP.GT.U32.AND P4, PT, R55, R2, PT ;  /* 0x000000023700720c */ /* 0x000fc80003f84070 */
[----:B------:R-:W-:-:S05]  /*ccd0*/  ISETP.GT.U32.AND P3, PT, R55, R22, PT ;  /* 0x000000163700720c */ /* 0x000fca0003f64070 */
[----:B------:R-:W-:-:S05]  /*cce0*/  @!P6 IMAD.IADD R4, R4, 0x1, -R55 ;  /* 0x000000010404e824 */ /* 0x000fca00078e0a37 */
[----:B------:R-:W-:-:S03]  /*ccf0*/  ISETP.GT.U32.AND P6, PT, R55, R4, PT ;  /* 0x000000043700720c */ /* 0x000fc60003fc4070 */
[--C-:B------:R-:W-:Y:S02]  /*cd00*/  @!P3 IMAD.IADD R22, R22, 0x1, -R55.reuse ;  /* 0x000000011616b824 */ /* 0x100fe400078e0a37 */
[----:B------:R-:W-:Y:S01]  /*cd10*/  @!P4 IMAD.IADD R2, R2, 0x1, -R55 ;  /* 0x000000010202c824 */ /* 0x000fe200078e0a37 */
[----:B------:R-:W-:Y:S01]  /*cd20*/  ISETP.GE.AND P4, PT, R37, RZ, PT ;  /* 0x000000ff2500720c */ /* 0x000fe20003f86270 */
[----:B0-----:R-:W-:Y:S02]  /*cd30*/  IMAD.MOV.U32 R5, RZ, RZ, R22 ;  /* 0x000000ffff057224 */ /* 0x001fe400078e0016 */
[----:B------:R-:W-:Y:S02]  /*cd40*/  IMAD.MOV.U32 R7, RZ, RZ, R2 ;  /* 0x000000ffff077224 */ /* 0x000fe400078e0002 */
[----:B------:R-:W-:Y:S02]  /*cd50*/  @!P0 IMAD.MOV R5, RZ, RZ, -R5 ;  /* 0x000000ffff058224 */ /* 0x000fe400078e0a05 */
[----:B------:R-:W-:-:S02]  /*cd60*/  @!P2 IMAD.MOV R7, RZ, RZ, -R7 ;  /* 0x000000ffff07a224 */ /* 0x000fc400078e0a07 */
[----:B------:R-:W-:Y:S01]  /*cd70*/  @!P6 IMAD.IADD R4, R4, 0x1, -R55 ;  /* 0x000000010404e824 */ /* 0x000fe200078e0a37 */
[----:B------:R-:W-:-:S03]  /*cd80*/  ISETP.GT.U32.AND P2, PT, R55, R18, PT ;  /* 0x000000123700720c */ /* 0x000fc60003f44070 */
[----:B------:R-:W-:-:S10]  /*cd90*/  @!P5 IMAD.MOV R4, RZ, RZ, -R4 ;  /* 0x000000ffff04d224 */ /* 0x000fd400078e0a04 */
[----:B------:R-:W-:Y:S01]  /*cda0*/  @!P2 IMAD.IADD R18, R18, 0x1, -R55 ;  /* 0x000000011212a824 */ /* 0x000fe200078e0a37 */
[----:B--2---:R-:W-:-:S05]  /*cdb0*/  IABS R17, R29 ;  /* 0x0000001d00117213 */ /* 0x004fca0000000000 */
[----:B------:R-:W-:-:S04]  /*cdc0*/  IMAD.HI.U32 R6, R0, R17, RZ ;  /* 0x0000001100067227 */ /* 0x000fc800078e00ff */
[----:B------:R-:W-:Y:S01]  /*cdd0*/  IMAD.MOV R6, RZ, RZ, -R6 ;  /* 0x000000ffff067224 */ /* 0x000fe200078e0a06 */
[----:B------:R-:W-:-:S03]  /*cde0*/  IABS R12, R36 ;  /* 0x00000024000c7213 */ /* 0x000fc60000000000 */
[----:B------:R-:W-:Y:S02]  /*cdf0*/  IMAD R17, R55, R6, R17 ;  /* 0x0000000637117224 */ /* 0x000fe400078e0211 */
[----:B------:R-:W-:-:S03]  /*ce00*/  IMAD.HI.U32 R6, R0, R12, RZ ;  /* 0x0000000c00067227 */ /* 0x000fc600078e00ff */
[----:B------:R-:W-:Y:S01]  /*ce10*/  ISETP.GT.U32.AND P3, PT, R55, R17, PT ;  /* 0x000000113700720c */ /* 0x000fe20003f64070 */
[----:B------:R-:W-:Y:S01]  /*ce20*/  IMAD.MOV R6, RZ, RZ, -R6 ;  /* 0x000000ffff067224 */ /* 0x000fe200078e0a06 */
[----:B----4-:R-:W-:-:S03]  /*ce30*/  IABS R8, R34 ;  /* 0x0000002200087213 */ /* 0x010fc60000000000 */
[----:B------:R-:W-:Y:S02]  /*ce40*/  IMAD R12, R55, R6, R12 ;  /* 0x00000006370c7224 */ /* 0x000fe400078e020c */
[----:B------:R-:W-:-:S03]  /*ce50*/  IMAD.HI.U32 R24, R0, R8, RZ ;  /* 0x0000000800187227 */ /* 0x000fc600078e00ff */
[----:B------:R-:W-:Y:S01]  /*ce60*/  ISETP.GT.U32.AND P6, PT, R55, R12, PT ;  /* 0x0000000c3700720c */ /* 0x000fe20003fc4070 */
[----:B------:R-:W-:Y:S02]  /*ce70*/  IMAD.MOV R24, RZ, RZ, -R24 ;  /* 0x000000ffff187224 */ /* 0x000fe400078e0a18 */
[----:B------:R-:W-:Y:S01]  /*ce80*/  @!P3 IMAD.IADD R17, R17, 0x1, -R55 ;  /* 0x000000011111b824 */ /* 0x000fe200078e0a37 */
[----:B------:R-:W-:Y:S02]  /*ce90*/  ISETP.GE.AND P3, PT, R29, RZ, PT ;  /* 0x000000ff1d00720c */ /* 0x000fe40003f66270 */
[----:B------:R-:W2:Y:S01]  /*cea0*/  LDL.LU R29, [R1+0xa9c] ;  /* 0x000a9c00011d7983 */ /* 0x000ea20000300800 */
[----:B------:R-:W-:-:S03]  /*ceb0*/  IMAD R8, R55, R24, R8 ;  /* 0x0000001837087224 */ /* 0x000fc600078e0208 */
[----:B------:R-:W-:Y:S04]  /*cec0*/  STL [R1+0xd8], R7 ;  /* 0x0000d80701007387 */ /* 0x000fe80000100800 */
[----:B------:R0:W-:Y:S01]  /*ced0*/  STL [R1+0xdc], R5 ;  /* 0x0000dc0501007387 */ /* 0x0001e20000100800 */
[----:B------:R-:W-:Y:S02]  /*cee0*/  @!P6 IMAD.IADD R12, R12, 0x1, -R55 ;  /* 0x000000010c0ce824 */ /* 0x000fe400078e0a37 */
[----:B0-----:R-:W-:-:S04]  /*cef0*/  IMAD.MOV.U32 R5, RZ, RZ, R20 ;  /* 0x000000ffff057224 */ /* 0x001fc800078e0014 */
[----:B------:R-:W-:Y:S01]  /*cf00*/  @!P4 IMAD.MOV R5, RZ, RZ, -R5 ;  /* 0x000000ffff05c224 */ /* 0x000fe200078e0a05 */
[C---:B------:R-:W-:Y:S02]  /*cf10*/  ISETP.GT.U32.AND P4, PT, R55.reuse, R8, PT ;  /* 0x000000083700720c */ /* 0x040fe40003f84070 */
[C---:B------:R-:W-:Y:S02]  /*cf20*/  ISETP.GT.U32.AND P0, PT, R55.reuse, R12, PT ;  /* 0x0000000c3700720c */ /* 0x040fe40003f04070 */
[----:B------:R-:W-:Y:S01]  /*cf30*/  ISETP.GT.U32.AND P6, PT, R55, R17, PT ;  /* 0x000000113700720c */ /* 0x000fe20003fc4070 */
[----:B------:R0:W-:Y:S01]  /*cf40*/  STL [R1+0xf0], R5 ;  /* 0x0000f00501007387 */ /* 0x0001e20000100800 */
[----:B-----5:R-:W-:-:S03]  /*cf50*/  IABS R6, R56 ;  /* 0x0000003800067213 */ /* 0x020fc60000000000 */
[----:B------:R-:W-:Y:S04]  /*cf60*/  STL [R1+0x100], R4 ;  /* 0x0001000401007387 */ /* 0x000fe80000100800 */
[--C-:B------:R-:W-:Y:S01]  /*cf70*/  @!P4 IMAD.IADD R8, R8, 0x1, -R55.reuse ;  /* 0x000000010808c824 */ /* 0x100fe200078e0a37 */
[----:B------:R-:W-:Y:S02]  /*cf80*/  ISETP.GE.AND P4, PT, R56, RZ, PT ;  /* 0x000000ff3800720c */ /* 0x000fe40003f86270 */
[----:B------:R-:W4:Y:S01]  /*cf90*/  LDL.LU R56, [R1+0xaa0] ;  /* 0x000aa00001387983 */ /* 0x000f220000300800 */
[----:B0-----:R-:W-:Y:S01]  /*cfa0*/  IMAD.MOV.U32 R5, RZ, RZ, R18 ;  /* 0x000000ffff057224 */ /* 0x001fe200078e0012 */
[----:B------:R-:W-:Y:S01]  /*cfb0*/  ISETP.GE.AND P5, PT, R36, RZ, PT ;  /* 0x000000ff2400720c */ /* 0x000fe20003fa6270 */
[----:B------:R-:W-:Y:S01]  /*cfc0*/  @!P0 IMAD.IADD R12, R12, 0x1, -R55 ;  /* 0x000000010c0c8824 */ /* 0x000fe200078e0a37 */
[----:B------:R-:W-:Y:S01]  /*cfd0*/  IABS R21, R54 ;  /* 0x0000003600157213 */ /* 0x000fe20000000000 */
[----:B------:R-:W5:Y:S01]  /*cfe0*/  LDL.LU R37, [R1+0xaa4] ;  /* 0x000aa40001257983 */ /* 0x000f620000300800 */
[----:B------:R-:W-:Y:S01]  /*cff0*/  ISETP.GE.AND P0, PT, R54, RZ, PT ;  /* 0x000000ff3600720c */ /* 0x000fe20003f06270 */
[----:B------:R-:W-:-:S02]  /*d000*/  @!P1 IMAD.MOV R5, RZ, RZ, -R5 ;  /* 0x000000ffff059224 */ /* 0x000fc400078e0a05 */
[----:B------:R-:W-:Y:S01]  /*d010*/  @!P6 IMAD.IADD R17, R17, 0x1, -R55 ;  /* 0x000000011111e824 */ /* 0x000fe200078e0a37 */
[----:B------:R-:W5:Y:S04]  /*d020*/  LDL.LU R54, [R1+0xaa8] ;  /* 0x000aa80001367983 */ /* 0x000f680000300800 */
[----:B------:R-:W5:Y:S01]  /*d030*/  LDL.LU R36, [R1+0xaac] ;  /* 0x000aac0001247983 */ /* 0x000f620000300800 */
[----:B------:R-:W-:Y:S02]  /*d040*/  IMAD.MOV.U32 R7, RZ, RZ, R17 ;  /* 0x000000ffff077224 */ /* 0x000fe400078e0011 */
[----:B------:R-:W-:Y:S01]  /*d050*/  IMAD.HI.U32 R2, R0, R21, RZ ;  /* 0x0000001500027227 */ /* 0x000fe200078e00ff */
[----:B------:R0:W-:Y:S03]  /*d060*/  STL [R1+0xfc], R5 ;  /* 0x0000fc0501007387 */ /* 0x0001e60000100800 */
[----:B------:R-:W-:-:S02]  /*d070*/  @!P3 IMAD.MOV R7, RZ, RZ, -R7 ;  /* 0x000000ffff07b224 */ /* 0x000fc400078e0a07 */
[----:B------:R-:W-:Y:S02]  /*d080*/  IMAD.MOV R2, RZ, RZ, -R2 ;  /* 0x000000ffff027224 */ /* 0x000fe400078e0a02 */
[----:B0-----:R-:W-:-:S04]  /*d090*/  IMAD.MOV.U32 R5, RZ, RZ, R12 ;  /* 0x000000ffff057224 */ /* 0x001fc800078e000c */
[----:B------:R-:W-:Y:S01]  /*d0a0*/  @!P5 IMAD.MOV R5, RZ, RZ, -R5 ;  /* 0x000000ffff05d224 */ /* 0x000fe200078e0a05 */
[----:B------:R-:W-:Y:S01]  /*d0b0*/  STL [R1+0xf8], R7 ;  /* 0x0000f80701007387 */ /* 0x000fe20000100800 */
[----:B------:R-:W-:Y:S01]  /*d0c0*/  IMAD R21, R55, R2, R21 ;  /* 0x0000000237157224 */ /* 0x000fe200078e0215 */
[----:B------:R-:W-:Y:S02]  /*d0d0*/  IABS R2, R31 ;  /* 0x0000001f00027213 */ /* 0x000fe40000000000 */
[----:B------:R-:W-:Y:S01]  /*d0e0*/  ISETP.GE.AND P5, PT, R31, RZ, PT ;  /* 0x000000ff1f00720c */ /* 0x000fe20003fa6270 */
[----:B------:R0:W-:Y:S04]  /*d0f0*/  STL [R1+0xf4], R5 ;  /* 0x0000f40501007387 */ /* 0x0001e80000100800 */
[----:B------:R-:W5:Y:S01]  /*d100*/  LDL.LU R31, [R1+0xab0] ;  /* 0x000ab000011f7983 */ /* 0x000f620000300800 */
[----:B------:R-:W-:Y:S01]  /*d110*/  ISETP.GT.U32.AND P1, PT, R55, R8, PT ;  /* 0x000000083700720c */ /* 0x000fe20003f24070 */
[----:B------:R-:W-:-:S04]  /*d120*/  IMAD.HI.U32 R4, R0, R6, RZ ;  /* 0x0000000600047227 */ /* 0x000fc800078e00ff */
[----:B------:R-:W-:-:S04]  /*d130*/  IMAD.MOV R4, RZ, RZ, -R4 ;  /* 0x000000ffff047224 */ /* 0x000fc800078e0a04 */
[----:B------:R-:W-:-:S04]  /*d140*/  IMAD R6, R55, R4, R6 ;  /* 0x0000000437067224 */ /* 0x000fc800078e0206 */
[----:B------:R-:W-:Y:S01]  /*d150*/  @!P1 IMAD.IADD R8, R8, 0x1, -R55 ;  /* 0x0000000108089824 */ /* 0x000fe200078e0a37 */
[----:B---3--:R-:W-:Y:S02]  /*d160*/  IABS R4, R52 ;  /* 0x0000003400047213 */ /* 0x008fe40000000000 */
[----:B------:R-:W-:Y:S02]  /*d170*/  ISETP.GE.AND P1, PT, R52, RZ, PT ;  /* 0x000000ff3400720c */ /* 0x000fe40003f26270 */
[----:B------:R-:W3:Y:S01]  /*d180*/  LDL.LU R52, [R1+0xab4] ;  /* 0x000ab40001347983 */ /* 0x000ee20000300800 */
[----:B------:R-:W-:Y:S01]  /*d190*/  ISETP.GT.U32.AND P6, PT, R55, R21, PT ;  /* 0x000000153700720c */ /* 0x000fe20003fc4070 */
[----:B------:R-:W-:-:S12]  /*d1a0*/  IMAD.HI.U32 R18, R0, R2, RZ ;  /* 0x0000000200127227 */ /* 0x000fd800078e00ff */
[----:B------:R-:W-:-:S05]  /*d1b0*/  @!P6 IMAD.IADD R21, R21, 0x1, -R55 ;  /* 0x000000011515e824 */ /* 0x000fca00078e0a37 */
[C---:B------:R-:W-:Y:S01]  /*d1c0*/  ISETP.GT.U32.AND P6, PT, R55.reuse, R21, PT ;  /* 0x000000153700720c */ /* 0x040fe20003fc4070 */
[----:B------:R-:W-:Y:S01]  /*d1d0*/  IMAD.MOV R18, RZ, RZ, -R18 ;  /* 0x000000ffff127224 */ /* 0x000fe200078e0a12 */
[----:B------:R-:W-:-:S03]  /*d1e0*/  ISETP.GT.U32.AND P3, PT, R55, R6, PT ;  /* 0x000000063700720c */ /* 0x000fc60003f64070 */
[----:B------:R-:W-:Y:S01]  /*d1f0*/  IMAD R2, R55, R18, R2 ;  /* 0x0000001237027224 */ /* 0x000fe200078e0202 */
[----:B------:R-:W-:-:S07]  /*d200*/  ISETP.GE.AND P2, PT, R34, RZ, PT ;  /* 0x000000ff2200720c */ /* 0x000fce0003f46270 */
[--C-:B------:R-:W-:Y:S01]  /*d210*/  @!P6 IMAD.IADD R21, R21, 0x1, -R55.reuse ;  /* 0x000000011515e824 */ /* 0x100fe200078e0a37 */
[----:B------:R-:W-:Y:S01]  /*d220*/  ISETP.GT.U32.AND P6, PT, R55, R2, PT ;  /* 0x000000023700720c */ /* 0x000fe20003fc4070 */
[----:B------:R-:W-:Y:S02]  /*d230*/  @!P3 IMAD.IADD R6, R6, 0x1, -R55 ;  /* 0x000000010606b824 */ /* 0x000fe400078e0a37 */
[----:B0-----:R-:W-:Y:S02]  /*d240*/  IMAD.MOV.U32 R5, RZ, RZ, R8 ;  /* 0x000000ffff057224 */ /* 0x001fe400078e0008 */
[----:B------:R-:W-:-:S04]  /*d250*/  IMAD.HI.U32 R18, R0, R4, RZ ;  /* 0x0000000400127227 */ /* 0x000fc800078e00ff */
[----:B------:R-:W-:-:S04]  /*d260*/  @!P2 IMAD.MOV R5, RZ, RZ, -R5 ;  /* 0x000000ffff05a224 */ /* 0x000fc800078e0a05 */
[----:B------:R-:W-:Y:S01]  /*d270*/  @!P6 IMAD.IADD R2, R2, 0x1, -R55 ;  /* 0x000000010202e824 */ /* 0x000fe200078e0a37 */
[C---:B------:R-:W-:Y:S01]  /*d280*/  ISETP.GT.U32.AND P6, PT, R55.reuse, R6, PT ;  /* 0x000000063700720c */ /* 0x040fe20003fc4070 */
[----:B------:R-:W-:Y:S01]  /*d290*/  IMAD.MOV R18, RZ, RZ, -R18 ;  /* 0x000000ffff127224 */ /* 0x000fe200078e0a12 */
[----:B------:R0:W-:Y:S03]  /*d2a0*/  STL [R1+0xec], R5 ;  /* 0x0000ec0501007387 */ /* 0x0001e60000100800 */
[C---:B------:R-:W-:Y:S01]  /*d2b0*/  IMAD R4, R55.reuse, R18, R4 ;  /* 0x0000001237047224 */ /* 0x040fe200078e0204 */
[----:B------:R-:W-:Y:S01]  /*d2c0*/  ISETP.GT.U32.AND P2, PT, R55, R2, PT ;  /* 0x000000023700720c */ /* 0x000fe20003f44070 */
[----:B0-----:R-:W-:-:S06]  /*d2d0*/  IMAD.MOV.U32 R5, RZ, RZ, R21 ;  /* 0x000000ffff057224 */ /* 0x001fcc00078e0015 */
[----:B------:R-:W-:Y:S02]  /*d2e0*/  @!P6 IMAD.IADD R6, R6, 0x1, -R55 ;  /* 0x000000010606e824 */ /* 0x000fe400078e0a37 */
[----:B------:R-:W-:Y:S01]  /*d2f0*/  @!P0 IMAD.MOV R5, RZ, RZ, -R5 ;  /* 0x000000ffff058224 */ /* 0x000fe200078e0a05 */
[----:B------:R-:W-:-:S03]  /*d300*/  ISETP.GT.U32.AND P0, PT, R55, R4, PT ;  /* 0x000000043700720c */ /* 0x000fc60003f04070 */
[----:B------:R-:W-:-:S04]  /*d310*/  @!P2 IMAD.IADD R2, R2, 0x1, -R55 ;  /* 0x000000010202a824 */ /* 0x000fc800078e0a37 */
[----:B------:R-:W-:-:S06]  /*d320*/  @!P5 IMAD.MOV R2, RZ, RZ, -R2 ;  /* 0x000000ffff02d224 */ /* 0x000fcc00078e0a02 */
[----:B------:R-:W-:Y:S01]  /*d330*/  @!P0 IMAD.IADD R4, R4, 0x1, -R55 ;  /* 0x0000000104048824 */ /* 0x000fe200078e0a37 */
[----:B--2---:R-:W-:-:S05]  /*d340*/  IABS R20, R29 ;  /* 0x0000001d00147213 */ /* 0x004fca0000000000 */
[----:B------:R-:W-:-:S04]  /*d350*/  IMAD.HI.U32 R17, R0, R20, RZ ;  /* 0x0000001400117227 */ /* 0x000fc800078e00ff */
[----:B------:R-:W-:Y:S01]  /*d360*/  IMAD.MOV R17, RZ, RZ, -R17 ;  /* 0x000000ffff117224 */ /* 0x000fe200078e0a11 */
[----:B------:R-:W-:Y:S02]  /*d370*/  ISETP.GE.AND P3, PT, R29, RZ, PT ;  /* 0x000000ff1d00720c */ /* 0x000fe40003f66270 */
[----:B------:R-:W2:Y:S01]  /*d380*/  LDL.LU R29, [R1+0xab8] ;  /* 0x000ab800011d7983 */ /* 0x000ea20000300800 */
[----:B------:R-:W-:-:S03]  /*d390*/  IMAD R20, R55, R17, R20 ;  /* 0x0000001137147224 */ /* 0x000fc600078e0214 */
[----:B------:R0:W-:Y:S02]  /*d3a0*/  STL [R1+0xe4], R5 ;  /* 0x0000e40501007387 */ /* 0x0001e40000100800 */
[----:B------:R-:W-:Y:S02]  /*d3b0*/  ISETP.GT.U32.AND P6, PT, R55, R20, PT ;  /* 0x000000143700720c */ /* 0x000fe40003fc4070 */
[----:B----4-:R-:W-:-:S05]  /*d3c0*/  IABS R12, R56 ;  /* 0x00000038000c7213 */ /* 0x010fca0000000000 */
[----:B------:R-:W-:Y:S01]  /*d3d0*/  IMAD.HI.U32 R17, R0, R12, RZ ;  /* 0x0000000c00117227 */ /* 0x000fe200078e00ff */
[----:B-----5:R-:W-:-:S03]  /*d3e0*/  IABS R22, R37 ;  /* 0x0000002500167213 */ /* 0x020fc60000000000 */
[----:B------:R-:W-:Y:S01]  /*d3f0*/  IMAD.MOV R17, RZ, RZ, -R17 ;  /* 0x000000ffff117224 */ /* 0x000fe200078e0a11 */
[----:B------:R-:W-:-:S03]  /*d400*/  IABS R18, R36 ;  /* 0x0000002400127213 */ /* 0x000fc60000000000 */
[----:B------:R-:W-:Y:S02]  /*d410*/  IMAD R12, R55, R17, R12 ;  /* 0x00000011370c7224 */ /* 0x000fe400078e020c */
[----:B------:R-:W-:-:S04]  /*d420*/  IMAD.HI.U32 R24, R0, R22, RZ ;  /* 0x0000001600187227 */ /* 0x000fc800078e00ff */
[----:B------:R-:W-:-:S04]  /*d430*/  IMAD.HI.U32 R17, R0, R18, RZ ;  /* 0x0000001200117227 */ /* 0x000fc800078e00ff */
[----:B0-----:R-:W-:Y:S02]  /*d440*/  IMAD.MOV.U32 R5, RZ, RZ, R6 ;  /* 0x000000ffff057224 */ /* 0x001fe400078e0006 */
[----:B------:R-:W-:Y:S02]  /*d450*/  IMAD.MOV R24, RZ, RZ, -R24 ;  /* 0x000000ffff187224 */ /* 0x000fe400078e0a18 */
[----:B------:R-:W-:Y:S02]  /*d460*/  IMAD.MOV R17, RZ, RZ, -R17 ;  /* 0x000000ffff117224 */ /* 0x000fe400078e0a11 */
[----:B------:R-:W-:Y:S01]  /*d470*/  @!P4 IMAD.MOV R5, RZ, RZ, -R5 ;  /* 0x000000ffff05c224 */ /* 0x000fe200078e0a05 */
[----:B------:R-:W-:Y:S01]  /*d480*/  ISETP.GE.AND P0, PT, R56, RZ, PT ;  /* 0x000000ff3800720c */ /* 0x000fe20003f06270 */
[C---:B------:R-:W-:Y:S02]  /*d490*/  IMAD R22, R55.reuse, R24, R22 ;  /* 0x0000001837167224 */ /* 0x040fe400078e0216 */
[----:B------:R-:W-:Y:S01]  /*d4a0*/  IMAD R18, R55, R17, R18 ;  /* 0x0000001137127224 */ /* 0x000fe200078e0212 */
[----:B------:R0:W-:Y:S04]  /*d4b0*/  STL [R1+0xcc], R5 ;  /* 0x0000cc0501007387 */ /* 0x0001e80000100800 */
[----:B------:R-:W4:Y:S01]  /*d4c0*/  LDL.LU R56, [R1+0xabc] ;  /* 0x000abc0001387983 */ /* 0x000f220000300800 */
[----:B------:R-:W-:-:S02]  /*d4d0*/  IABS R17, R31 ;  /* 0x0000001f00117213 */ /* 0x000fc40000000000 */
[C---:B------:R-:W-:Y:S02]  /*d4e0*/  ISETP.GT.U32.AND P5, PT, R55.reuse, R22, PT ;  /* 0x000000163700720c */ /* 0x040fe40003fa4070 */
[----:B------:R-:W-:Y:S01]  /*d4f0*/  IABS R8, R54 ;  /* 0x0000003600087213 */ /* 0x000fe20000000000 */
[----:B------:R-:W-:Y:S01]  /*d500*/  IMAD.HI.U32 R6, R0, R17, RZ ;  /* 0x0000001100067227 */ /* 0x000fe200078e00ff */
[C---:B------:R-:W-:Y:S01]  /*d510*/  ISETP.GT.U32.AND P2, PT, R55.reuse, R12, PT ;  /* 0x0000000c3700720c */ /* 0x040fe20003f44070 */
[----:B------:R-:W5:Y:S02]  /*d520*/  LDL.LU R34, [R1+0xac0] ;  /* 0x000ac00001227983 */ /* 0x000f640000300800 */
[----:B------:R-:W-:Y:S01]  /*d530*/  @!P6 IMAD.IADD R20, R20, 0x1, -R55 ;  /* 0x000000011414e824 */ /* 0x000fe200078e0a37 */
[----:B------:R-:W-:Y:S01]  /*d540*/  ISETP.GT.U32.AND P6, PT, R55, R4, PT ;  /* 0x000000043700720c */ /* 0x000fe20003fc4070 */
[----:B------:R-:W-:Y:S02]  /*d550*/  IMAD.MOV R6, RZ, RZ, -R6 ;  /* 0x000000ffff067224 */ /* 0x000fe400078e0a06 */
[----:B------:R-:W-:-:S04]  /*d560*/  IMAD.HI.U32 R21, R0, R8, RZ ;  /* 0x0000000800157227 */ /* 0x000fc800078e00ff */
[C---:B------:R-:W-:Y:S02]  /*d570*/  IMAD R17, R55.reuse, R6, R17 ;  /* 0x0000000637117224 */ /* 0x040fe400078e0211 */
[----:B------:R-:W-:Y:S02]  /*d580*/  IMAD.MOV R21, RZ, RZ, -R21 ;  /* 0x000000ffff157224 */ /* 0x000fe400078e0a15 */
[--C-:B------:R-:W-:Y:S01]  /*d590*/  @!P5 IMAD.IADD R22, R22, 0x1, -R55.reuse ;  /* 0x000000011616d824 */ /* 0x100fe200078e0a37 */
[C---:B------:R-:W-:Y:S01]  /*d5a0*/  ISETP.GT.U32.AND P5, PT, R55.reuse, R17, PT ;  /* 0x000000113700720c */ /* 0x040fe20003fa4070 */
[C---:B------:R-:W-:Y:S02]  /*d5b0*/  IMAD R8, R55.reuse, R21, R8 ;  /* 0x0000001537087224 */ /* 0x040fe400078e0208 */
[--C-:B------:R-:W-:Y:S01]  /*d5c0*/  @!P2 IMAD.IADD R12, R12, 0x1, -R55.reuse ;  /* 0x000000010c0ca824 */ /* 0x100fe200078e0a37 */
[C---:B------:R-:W-:Y:S01]  /*d5d0*/  ISETP.GT.U32.AND P4, PT, R55.reuse, R20, PT ;  /* 0x000000143700720c */ /* 0x040fe20003f84070 */
[----:B------:R-:W-:Y:S01]  /*d5e0*/  @!P6 IMAD.IADD R4, R4, 0x1, -R55 ;  /* 0x000000010404e824 */ /* 0x000fe200078e0a37 */
[----:B------:R-:W-:-:S02]  /*d5f0*/  ISETP.GT.U32.AND P6, PT, R55, R8, PT ;  /* 0x000000083700720c */ /* 0x000fc40003fc4070 */
[----:B------:R-:W-:Y:S01]  /*d600*/  ISETP.GT.U32.AND P2, PT, R55, R12, PT ;  /* 0x0000000c3700720c */ /* 0x000fe20003f44070 */
[----:B0-----:R-:W-:-:S04]  /*d610*/  IMAD.MOV.U32 R5, RZ, RZ, R4 ;  /* 0x000000ffff057224 */ /* 0x001fc800078e0004 */
[----:B------:R-:W-:Y:S02]  /*d620*/  @!P5 IMAD.IADD R17, R17, 0x1, -R55 ;  /* 0x000000011111d824 */ /* 0x000fe400078e0a37 */
[----:B------:R-:W-:Y:S02]  /*d630*/  @!P1 IMAD.MOV R5, RZ, RZ, -R5 ;  /* 0x000000ffff059224 */ /* 0x000fe400078e0a05 */
[--C-:B------:R-:W-:Y:S01]  /*d640*/  @!P4 IMAD.IADD R20, R20, 0x1, -R55.reuse ;  /* 0x000000011414c824 */ /* 0x100fe200078e0a37 */
[----:B------:R-:W-:Y:S01]  /*d650*/  ISETP.GT.U32.AND P5, PT, R55, R17, PT ;  /* 0x000000113700720c */ /* 0x000fe20003fa4070 */
[--C-:B------:R-:W-:Y:S01]  /*d660*/  @!P6 IMAD.IADD R8, R8, 0x1, -R55.reuse ;  /* 0x000000010808e824 */ /* 0x100fe200078e0a37 */
[----:B------:R-:W-:Y:S01]  /*d670*/  STL [R1+0xd4], R2 ;  /* 0x0000d40201007387 */ /* 0x000fe20000100800 */
[----:B------:R-:W-:Y:S01]  /*d680*/  @!P2 IMAD.IADD R12, R12, 0x1, -R55 ;  /* 0x000000010c0ca824 */ /* 0x000fe200078e0a37 */
[----:B------:R-:W-:Y:S01]  /*d690*/  ISETP.GE.AND P6, PT, R54, RZ, PT ;  /* 0x000000ff3600720c */ /* 0x000fe20003fc6270 */
[----:B------:R-:W-:Y:S01]  /*d6a0*/  IMAD.MOV.U32 R7, RZ, RZ, R20 ;  /* 0x000000ffff077224 */ /* 0x000fe200078e0014 */
[----:B------:R-:W5:Y:S04]  /*d6b0*/  LDL.LU R54, [R1+0xac4] ;  /* 0x000ac40001367983 */ /* 0x000f680000300800 */
[----:B------:R0:W-:Y:S01]  /*d6c0*/  STL [R1+0xd0], R5 ;  /* 0x0000d00501007387 */ /* 0x0001e20000100800 */
[----:B------:R-:W-:-:S02]  /*d6d0*/  @!P3 IMAD.MOV R7, RZ, RZ, -R7 ;  /* 0x000000ffff07b224 */ /* 0x000fc400078e0a07 */
[----:B0-----:R-:W-:-:S04]  /*d6e0*/  IMAD.MOV.U32 R5, RZ, RZ, R12 ;  /* 0x000000ffff057224 */ /* 0x001fc800078e000c */
[----:B------:R-:W-:Y:S01]  /*d6f0*/  @!P0 IMAD.MOV R5, RZ, RZ, -R5 ;  /* 0x000000ffff058224 */ /* 0x000fe200078e0a05 */
[----:B------:R0:W-:Y:S01]  /*d700*/  STL [R1+0xc0], R7 ;  /* 0x0000c00701007387 */ /* 0x0001e20000100800 */
[----:B------:R-:W-:Y:S01]  /*d710*/  @!P5 IMAD.IADD R17, R17, 0x1, -R55 ;  /* 0x000000011111d824 */ /* 0x000fe200078e0a37 */
[----:B---3--:R-:W-:Y:S02]  /*d720*/  IABS R21, R52 ;  /* 0x0000003400157213 */ /* 0x008fe40000000000 */
[----:B------:R1:W-:Y:S01]  /*d730*/  STL [R1+0xc4], R5 ;  /* 0x0000c40501007387 */ /* 0x0003e20000100800 */
[----:B------:R-:W-:-:S03]  /*d740*/  ISETP.GE.AND P5, PT, R52, RZ, PT ;  /* 0x000000ff3400720c */ /* 0x000fc60003fa6270 */
[----:B------:R-:W3:Y:S01]  /*d750*/  LDL.LU R52, [R1+0xac8] ;  /* 0x000ac80001347983 */ /* 0x000ee20000300800 */
[C---:B------:R-:W-:Y:S01]  /*d760*/  ISETP.GT.U32.AND P1, PT, R55.reuse, R22, PT ;  /* 0x000000163700720c */ /* 0x040fe20003f24070 */
[----:B------:R-:W-:Y:S01]  /*d770*/  IMAD.HI.U32 R24, R0, R21, RZ ;  /* 0x0000001500187227 */ /* 0x000fe200078e00ff */
[----:B------:R-:W-:-:S03]  /*d780*/  ISETP.GT.U32.AND P4, PT, R55, R18, PT ;  /* 0x000000123700720c */ /* 0x000fc60003f84070 */
[----:B------:R-:W-:-:S04]  /*d790*/  IMAD.MOV R24, RZ, RZ, -R24 ;  /* 0x000000ffff187224 */ /* 0x000fc800078e0a18 */
[----:B------:R-:W-:-:S04]  /*d7a0*/  IMAD R4, R55, R24, R21 ;  /* 0x0000001837047224 */ /* 0x000fc800078e0215 */
[--C-:B------:R-:W-:Y:S01]  /*d7b0*/  @!P1 IMAD.IADD R22, R22, 0x1, -R55.reuse ;  /* 0x0000000116169824 */ /* 0x100fe200078e0a37 */
[----:B------:R-:W-:Y:S01]  /*d7c0*/  ISETP.GT.U32.AND P1, PT, R55, R4, PT ;  /* 0x000000043700720c */ /* 0x000fe20003f24070 */
[----:B------:R-:W-:Y:S01]  /*d7d0*/  @!P4 IMAD.IADD R18, R18, 0x1, -R55 ;  /* 0x000000011212c824 */ /* 0x000fe200078e0a37 */
[----:B------:R-:W-:Y:S02]  /*d7e0*/  ISETP.GE.AND P2, PT, R37, RZ, PT ;  /* 0x000000ff2500720c */ /* 0x000fe40003f46270 */
[C---:B------:R-:W-:Y:S02]  /*d7f0*/  ISETP.GT.U32.AND P4, PT, R55.reuse, R8, PT ;  /* 0x000000083700720c */ /* 0x040fe40003f84070 */
[----:B------:R-:W-:Y:S01]  /*d800*/  ISETP.GT.U32.AND P3, PT, R55, R18, PT ;  /* 0x000000123700720c */ /* 0x000fe20003f64070 */
[----:B0-----:R-:W-:Y:S01]  /*d810*/  IMAD.MOV.U32 R7, RZ, RZ, R22 ;  /* 0x000000ffff077224 */ /* 0x001fe200078e0016 */
[----:B------:R-:W-:-:S05]  /*d820*/  ISETP.GE.AND P0, PT, R36, RZ, PT ;  /* 0x000000ff2400720c */ /* 0x000fca0003f06270 */
[----:B------:R-:W-:Y:S02]  /*d830*/  @!P1 IMAD.IADD R4, R4, 0x1, -R55 ;  /* 0x0000000104049824 */ /* 0x000fe400078e0a37 */
[----:B------:R-:W-:Y:S02]  /*d840*/  @!P2 IMAD.MOV R7, RZ, RZ, -R7 ;  /* 0x000000ffff07a224 */ /* 0x000fe400078e0a07 */
[--C-:B------:R-:W-:Y:S01]  /*d850*/  @!P4 IMAD.IADD R8, R8, 0x1, -R55.reuse ;  /* 0x000000010808c824 */ /* 0x100fe200078e0a37 */
[----:B------:R-:W-:Y:S01]  /*d860*/  ISETP.GE.AND P4, PT, R31, RZ, PT ;  /* 0x000000ff1f00720c */ /* 0x000fe20003f86270 */
[----:B------:R-:W-:Y:S02]  /*d870*/  @!P3 IMAD.IADD R18, R18, 0x1, -R55 ;  /* 0x000000011212b824 */ /* 0x000fe400078e0a37 */
[----:B-1----:R-:W-:-:S04]  /*d880*/  IMAD.MOV.U32 R5, RZ, RZ, R8 ;  /* 0x000000ffff057224 */ /* 0x002fc800078e0008 */
[----:B------:R-:W-:Y:S01]  /*d890*/  @!P6 IMAD.MOV R5, RZ, RZ, -R5 ;  /* 0x000000ffff05e224 */ /* 0x000fe200078e0a05 */
[----:B------:R-:W-:-:S13]  /*d8a0*/  ISETP.GT.U32.AND P2, PT, R55, R4, PT ;  /* 0x000000043700720c */ /* 0x000fda0003f44070 */
[----:B------:R-:W-:-:S04]  /*d8b0*/  @!P2 IMAD.IADD R4, R4, 0x1, -R55 ;  /* 0x000000010404a824 */ /* 0x000fc800078e0a37 */
[----:B------:R-:W-:Y:S01]  /*d8c0*/  @!P5 IMAD.MOV R4, RZ, RZ, -R4 ;  /* 0x000000ffff04d224 */ /* 0x000fe200078e0a04 */
[----:B--2---:R-:W-:Y:S02]  /*d8d0*/  IABS R2, R29 ;  /* 0x0000001d00027213 */ /* 0x004fe40000000000 */
[----:B------:R-:W-:Y:S02]  /*d8e0*/  ISETP.GE.AND P1, PT, R29, RZ, PT ;  /* 0x000000ff1d00720c */ /* 0x000fe40003f26270 */
[----:B------:R-:W2:Y:S04]  /*d8f0*/  LDL.LU R29, [R1+0xacc] ;  /* 0x000acc00011d7983 */ /* 0x000ea80000300800 */
[----:B------:R0:W-:Y:S04]  /*d900*/  STL [R1+0x6c], R7 ;  /* 0x00006c0701007387 */ /* 0x0001e80000100800 */
[----:B------:R-:W2:Y:S01]  /*d910*/  LDL.LU R31, [R1+0xad0] ;  /* 0x000ad000011f7983 */ /* 0x000ea20000300800 */
[----:B------:R-:W-:-:S04]  /*d920*/  IMAD.HI.U32 R6, R0, R2, RZ ;  /* 0x0000000200067227 */ /* 0x000fc800078e00ff */
[----:B0-----:R-:W-:Y:S01]  /*d930*/  IMAD.MOV.U32 R7, RZ, RZ, R18 ;  /* 0x000000ffff077224 */ /* 0x001fe200078e0012 */
[----:B------:R0:W-:Y:S01]  /*d940*/  STL [R1+0xac], R5 ;  /* 0x0000ac0501007387 */ /* 0x0001e20000100800 */
[----:B------:R-:W-:Y:S02]  /*d950*/  IMAD.MOV R6, RZ, RZ, -R6 ;  /* 0x000000ffff067224 */ /* 0x000fe400078e0a06 */
[----:B------:R-:W-:Y:S02]  /*d960*/  @!P0 IMAD.MOV R7, RZ, RZ, -R7 ;  /* 0x000000ffff078224 */ /* 0x000fe400078e0a07 */
[----:B------:R-:W-:-:S05]  /*d970*/  IMAD R2, R55, R6, R2 ;  /* 0x0000000637027224 */ /* 0x000fca00078e0202 */
[----:B------:R-:W-:-:S13]  /*d980*/  ISETP.GT.U32.AND P3, PT, R55, R2, PT ;  /* 0x000000023700720c */ /* 0x000fda0003f64070 */
[----:B------:R-:W-:Y:S01]  /*d990*/  @!P3 IMAD.IADD R2, R2, 0x1, -R55 ;  /* 0x000000010202b824 */ /* 0x000fe200078e0a37 */
[----:B----4-:R-:W-:Y:S02]  /*d9a0*/  IABS R12, R56 ;  /* 0x00000038000c7213 */ /* 0x010fe40000000000 */
[----:B------:R-:W-:Y:S02]  /*d9b0*/  ISETP.GE.AND P0, PT, R56, RZ, PT ;  /* 0x000000ff3800720c */ /* 0x000fe40003f06270 */
[----:B------:R-:W4:Y:S01]  /*d9c0*/  LDL.LU R56, [R1+0xad4] ;  /* 0x000ad40001387983 */ /* 0x000f220000300800 */
[----:B------:R-:W-:Y:S01]  /*d9d0*/  ISETP.GT.U32.AND P6, PT, R55, R2, PT ;  /* 0x000000023700720c */ /* 0x000fe20003fc4070 */
[----:B0-----:R-:W-:-:S04]  /*d9e0*/  IMAD.MOV.U32 R5, RZ, RZ, R17 ;  /* 0x000000ffff057224 */ /* 0x001fc800078e0011 */
[----:B------:R-:W-:Y:S01]  /*d9f0*/  @!P4 IMAD.MOV R5, RZ, RZ, -R5 ;  /* 0x000000ffff05c224 */ /* 0x000fe200078e0a05 */
[----:B------:R-:W-:Y:S01]  /*da00*/  STL [R1+0xb4], R7 ;  /* 0x0000b40701007387 */ /* 0x000fe20000100800 */
[----:B-----5:R-:W-:-:S06]  /*da10*/  IABS R21, R34 ;  /* 0x0000002200157213 */ /* 0x020fcc0000000000 */
[----:B------:R-:W-:Y:S01]  /*da20*/  @!P6 IMAD.IADD R2, R2, 0x1, -R55 ;  /* 0x000000010202e824 */ /* 0x000fe200078e0a37 */
[----:B------:R-:W-:Y:S01]  /*da30*/  STL [R1+0xb8], R5 ;  /* 0x0000b80501007387 */ /* 0x000fe20000100800 */
[----:B------:R-:W-:Y:S02]  /*da40*/  ISETP.GE.AND P2, PT, R34, RZ, PT ;  /* 0x000000ff2200720c */ /* 0x000fe40003f46270 */
[----:B------:R-:W-:Y:S01]  /*da50*/  @!P1 IMAD.MOV R2, RZ, RZ, -R2 ;  /* 0x000000ffff029224 */ /* 0x000fe200078e0a02 */
[----:B------:R-:W5:Y:S04]  /*da60*/  LDL.LU R34, [R1+0xad8] ;  /* 0x000ad80001227983 */ /* 0x000f680000300800 */
[----:B------:R0:W-:Y:S04]  /*da70*/  STL [R1+0xbc], R4 ;  /* 0x0000bc0401007387 */ /* 0x0001e80000100800 */
[----:B------:R1:W-:Y:S01]  /*da80*/  STL [R1+0x2a0], R2 ;  /* 0x0002a00201007387 */ /* 0x0003e20000100800 */
[----:B---3--:R-:W-:-:S02]  /*da90*/  IABS R18, R52 ;  /* 0x0000003400127213 */ /* 0x008fc40000000000 */
[----:B------:R-:W-:Y:S02]  /*daa0*/  ISETP.GE.AND P1, PT, R52, RZ, PT ;  /* 0x000000ff3400720c */ /* 0x000fe40003f26270 */
[----:B------:R-:W3:Y:S01]  /*dab0*/  LDL.LU R52, [R1+0xadc] ;  /* 0x000adc0001347983 */ /* 0x000ee20000300800 */
[----:B------:R-:W-:-:S04]  /*dac0*/  IMAD.MOV.U32 R6, RZ, RZ, R12 ;  /* 0x000000ffff067224 */ /* 0x000fc800078e000c */
[----:B------:R-:W-:-:S04]  /*dad0*/  IMAD.HI.U32 R24, R0, R6, RZ ;  /* 0x0000000600187227 */ /* 0x000fc800078e00ff */
[----:B------:R-:W-:Y:S02]  /*dae0*/  IMAD.MOV R24, RZ, RZ, -R24 ;  /* 0x000000ffff187224 */ /* 0x000fe400078e0a18 */
[----:B------:R-:W-:-:S04]  /*daf0*/  IMAD.HI.U32 R20, R0, R21, RZ ;  /* 0x0000001500147227 */ /* 0x000fc800078e00ff */
[----:B------:R-:W-:Y:S02]  /*db00*/  IMAD R6, R55, R24, R6 ;  /* 0x0000001837067224 */ /* 0x000fe400078e0206 */
[----:B------:R-:W-:-:S03]  /*db10*/  IMAD.MOV R20, RZ, RZ, -R20 ;  /* 0x000000ffff147224 */ /* 0x000fc600078e0a14 */
[C---:B------:R-:W-:Y:S01]  /*db20*/  ISETP.GT.U32.AND P3, PT, R55.reuse, R6, PT ;  /* 0x000000063700720c */ /* 0x040fe20003f64070 */
[----:B------:R-:W-:-:S05]  /*db30*/  IMAD R21, R55, R20, R21 ;  /* 0x0000001437157224 */ /* 0x000fca00078e0215 */
[----:B------:R-:W-:Y:S02]  /*db40*/  ISETP.GT.U32.AND P4, PT, R55, R21, PT ;  /* 0x000000153700720c */ /* 0x000fe40003f84070 */
[----:B------:R-:W-:-:S05]  /*db50*/  IABS R12, R54 ;  /* 0x00000036000c7213 */ /* 0x000fca0000000000 */
[----:B------:R-:W-:-:S05]  /*db60*/  @!P3 IMAD.IADD R6, R6, 0x1, -R55 ;  /* 0x000000010606b824 */ /* 0x000fca00078e0a37 */
[----:B------:R-:W-:Y:S01]  /*db70*/  ISETP.GT.U32.AND P3, PT, R55, R6, PT ;  /* 0x000000063700720c */ /* 0x000fe20003f64070 */
[----:B------:R-:W-:Y:S02]  /*db80*/  @!P4 IMAD.IADD R21, R21, 0x1, -R55 ;  /* 0x000000011515c824 */ /* 0x000fe400078e0a37 */
[----:B------:R-:W-:-:S03]  /*db90*/  IMAD.HI.U32 R8, R0, R12, RZ ;  /* 0x0000000c00087227 */ /* 0x000fc600078e00ff */
[----:B------:R-:W-:Y:S01]  /*dba0*/  ISETP.GT.U32.AND P4, PT, R55, R21, PT ;  /* 0x000000153700720c */ /* 0x000fe20003f84070 */
[----:B0-----:R-:W-:-:S04]  /*dbb0*/  IMAD.HI.U32 R4, R0, R18, RZ ;  /* 0x0000001200047227 */ /* 0x001fc800078e00ff */
[----:B------:R-:W-:Y:S02]  /*dbc0*/  IMAD.MOV R8, RZ, RZ, -R8 ;  /* 0x000000ffff087224 */ /* 0x000fe400078e0a08 */
[----:B------:R-:W-:Y:S02]  /*dbd0*/  IMAD.MOV R4, RZ, RZ, -R4 ;  /* 0x000000ffff047224 */ /* 0x000fe400078e0a04 */
[C---:B------:R-:W-:Y:S02]  /*dbe0*/  IMAD R12, R55.reuse, R8, R12 ;  /* 0x00000008370c7224 */ /* 0x040fe400078e020c */
[--C-:B------:R-:W-:Y:S02]  /*dbf0*/  @!P3 IMAD.IADD R6, R6, 0x1, -R55.reuse ;  /* 0x000000010606b824 */ /* 0x100fe400078e0a37 */
[C---:B------:R-:W-:Y:S01]  /*dc00*/  IMAD R18, R55.reuse, R4, R18 ;  /* 0x0000000437127224 */ /* 0x040fe200078e0212 */
[----:B------:R-:W-:Y:S01]  /*dc10*/  ISETP.GT.U32.AND P6, PT, R55, R12, PT ;  /* 0x0000000c3700720c */ /* 0x000fe20003fc4070 */
[----:B------:R-:W-:-:S03]  /*dc20*/  @!P4 IMAD.IADD R21, R21, 0x1, -R55 ;  /* 0x000000011515c824 */ /* 0x000fc600078e0a37 */
[----:B------:R-:W-:Y:S02]  /*dc30*/  ISETP.GT.U32.AND P4, PT, R55, R18, PT ;  /* 0x000000123700720c */ /* 0x000fe40003f84070 */
[----:B------:R-:W-:Y:S01]  /*dc40*/  ISETP.GE.AND P5, PT, R54, RZ, PT ;  /* 0x000000ff3600720c */ /* 0x000fe20003fa6270 */
[----:B------:R-:W-:Y:S02]  /*dc50*/  IMAD.MOV.U32 R5, RZ, RZ, R6 ;  /* 0x000000ffff057224 */ /* 0x000fe400078e0006 */
[----:B------:R-:W-:-:S04]  /*dc60*/  IMAD.MOV.U32 R7, RZ, RZ, R21 ;  /* 0x000000ffff077224 */ /* 0x000fc800078e0015 */
[----:B------:R-:W-:-:S04]  /*dc70*/  @!P6 IMAD.IADD R12, R12, 0x1, -R55 ;  /* 0x000000010c0ce824 */ /* 0x000fc800078e0a37 */
[----:B------:R-:W-:Y:S01]  /*dc80*/  @!P4 IMAD.IADD R18, R18, 0x1, -R55 ;  /* 0x000000011212c824 */ /* 0x000fe200078e0a37 */
[C---:B------:R-:W-:Y:S01]  /*dc90*/  ISETP.GT.U32.AND P6, PT, R55.reuse, R12, PT ;  /* 0x0000000c3700720c */ /* 0x040fe20003fc4070 */
[----:B------:R-:W-:Y:S02]  /*dca0*/  @!P0 IMAD.MOV R5, RZ, RZ, -R5 ;  /* 0x000000ffff058224 */ /* 0x000fe400078e0a05 */
[----:B------:R-:W-:Y:S01]  /*dcb0*/  @!P2 IMAD.MOV R7, RZ, RZ, -R7 ;  /* 0x000000ffff07a224 */ /* 0x000fe200078e0a07 */
[----:B------:R-:W-:-:S09]  /*dcc0*/  ISETP.GT.U32.AND P4, PT, R55, R18, PT ;  /* 0x000000123700720c */ /* 0x000fd20003f84070 */
[----:B------:R-:W-:-:S04]  /*dcd0*/  @!P6 IMAD.IADD R12, R12, 0x1, -R55 ;  /* 0x000000010c0ce824 */ /* 0x000fc800078e0a37 */
[----:B------:R-:W-:Y:S01]  /*dce0*/  @!P4 IMAD.IADD R18, R18, 0x1, -R55 ;  /* 0x000000011212c824 */ /* 0x000fe200078e0a37 */
[----:B--2---:R-:W-:Y:S02]  /*dcf0*/  IABS R17, R29 ;  /* 0x0000001d00117213 */ /* 0x004fe40000000000 */
[----:B------:R-:W-:Y:S02]  /*dd00*/  ISETP.GE.AND P3, PT, R29, RZ, PT ;  /* 0x000000ff1d00720c */ /* 0x000fe40003f66270 */
[----:B------:R-:W2:Y:S01]  /*dd10*/  LDL.LU R29, [R1+0xae0] ;  /* 0x000ae000011d7983 */ /* 0x000ea20000300800 */
[----:B------:R-:W-:Y:S01]  /*dd20*/  IMAD.HI.U32 R22, R0, R17, RZ ;  /* 0x0000001100167227 */ /* 0x000fe200078e00ff */
[----:B-1----:R-:W-:Y:S02]  /*dd30*/  IABS R2, R31 ;  /* 0x0000001f00027213 */ /* 0x002fe40000000000 */
[----:B------:R-:W2:Y:S01]  /*dd40*/  LDL.LU R54, [R1+0xae4] ;  /* 0x000ae40001367983 */ /* 0x000ea20000300800 */
[----:B------:R-:W-:-:S02]  /*dd50*/  IMAD.MOV R22, RZ, RZ, -R22 ;  /* 0x000000ffff167224 */ /* 0x000fc400078e0a16 */
[----:B------:R-:W-:-:S04]  /*dd60*/  IMAD.HI.U32 R8, R0, R2, RZ ;  /* 0x0000000200087227 */ /* 0x000fc800078e00ff */
[----:B------:R-:W-:Y:S02]  /*dd70*/  IMAD.MOV R8, RZ, RZ, -R8 ;  /* 0x000000ffff087224 */ /* 0x000fe400078e0a08 */
[C---:B------:R-:W-:Y:S02]  /*dd80*/  IMAD R17, R55.reuse, R22, R17 ;  /* 0x0000001637117224 */ /* 0x040fe400078e0211 */
[C---:B------:R-:W-:Y:S01]  /*dd90*/  IMAD R2, R55.reuse, R8, R2 ;  /* 0x0000000837027224 */ /* 0x040fe200078e0202 */
[----:B------:R0:W-:Y:S02]  /*dda0*/  STL [R1+0x7c], R5 ;  /* 0x00007c0501007387 */ /* 0x0001e40000100800 */
[----:B------:R-:W-:Y:S02]  /*ddb0*/  ISETP.GT.U32.AND P0, PT, R55, R17, PT ;  /* 0x000000113700720c */ /* 0x000fe40003f04070 */
[----:B------:R-:W-:Y:S01]  /*ddc0*/  STL [R1+0x9c], R7 ;  /* 0x00009c0701007387 */ /* 0x000fe20000100800 */
[----:B0-----:R-:W-:-:S10]  /*ddd0*/  IMAD.MOV.U32 R5, RZ, RZ, R12 ;  /* 0x000000ffff057224 */ /* 0x001fd400078e000c */
[----:B------:R-:W-:Y:S02]  /*dde0*/  @!P0 IMAD.IADD R17, R17, 0x1, -R55 ;  /* 0x0000000111118824 */ /* 0x000fe400078e0a37 */
[----:B------:R-:W-:-:S03]  /*ddf0*/  @!P5 IMAD.MOV R5, RZ, RZ, -R5 ;  /* 0x000000ffff05d224 */ /* 0x000fc600078e0a05 */
[----:B------:R-:W-:Y:S02]  /*de00*/  ISETP.GT.U32.AND P0, PT, R55, R17, PT ;  /* 0x000000113700720c */ /* 0x000fe40003f04070 */
[----:B----4-:R-:W-:-:S05]  /*de10*/  IABS R20, R56 ;  /* 0x0000003800147213 */ /* 0x010fca0000000000 */
[----:B------:R-:W-:Y:S01]  /*de20*/  IMAD.HI.U32 R8, R0, R20, RZ ;  /* 0x0000001400087227 */ /* 0x000fe200078e00ff */
[----:B------:R-:W-:Y:S02]  /*de30*/  ISETP.GE.AND P2, PT, R56, RZ, PT ;  /* 0x000000ff3800720c */ /* 0x000fe40003f46270 */
[----:B------:R-:W4:Y:S01]  /*de40*/  LDL.LU R56, [R1+0xae8] ;  /* 0x000ae80001387983 */ /* 0x000f220000300800 */
[----:B------:R-:W-:-:S04]  /*de50*/  IMAD.MOV R8, RZ, RZ, -R8 ;  /* 0x000000ffff087224 */ /* 0x000fc800078e0a08 */
[----:B------:R-:W-:-:S05]  /*de60*/  IMAD R20, R55, R8, R20 ;  /* 0x0000000837147224 */ /* 0x000fca00078e0214 */
[----:B------:R-:W-:Y:S02]  /*de70*/  ISETP.GT.U32.AND P4, PT, R55, R20, PT ;  /* 0x000000143700720c */ /* 0x000fe40003f84070 */
[----:B------:R-:W-:Y:S02]  /*de80*/  ISETP.GE.AND P6, PT, R31, RZ, PT ;  /* 0x000000ff1f00720c */ /* 0x000fe40003fc6270 */
[----:B------:R-:W4:Y:S04]  /*de90*/  LDL.LU R31, [R1+0xaec] ;  /* 0x000aec00011f7983 */ /* 0x000f280000300800 */
[----:B------:R0:W-:Y:S05]  /*dea0*/  STL [R1+0xa4], R5 ;  /* 0x0000a40501007387 */ /* 0x0001ea0000100800 */
[----:B------:R-:W-:-:S02]  /*deb0*/  @!P4 IMAD.IADD R20, R20, 0x1, -R55 ;  /* 0x000000011414c824 */ /* 0x000fc400078e0a37 */
[----:B0-----:R-:W-:-:S03]  /*dec0*/  IMAD.MOV.U32 R5, RZ, RZ, R18 ;  /* 0x000000ffff057224 */ /* 0x001fc600078e0012 */
[----:B------:R-:W-:Y:S01]  /*ded0*/  ISETP.GT.U32.AND P4, PT, R55, R20, PT ;  /* 0x000000143700720c */ /* 0x000fe20003f84070 */
[----:B------:R-:W-:Y:S02]  /*dee0*/  @!P0 IMAD.IADD R17, R17, 0x1, -R55 ;  /* 0x0000000111118824 */ /* 0x000fe400078e0a37 */
[----:B------:R-:W-:-:S05]  /*def0*/  @!P1 IMAD.MOV R5, RZ, RZ, -R5 ;  /* 0x000000ffff059224 */ /* 0x000fca00078e0a05 */
[----:B------:R0:W-:Y:S02]  /*df00*/  STL [R1+0xa0], R5 ;  /* 0x0000a00501007387 */ /* 0x0001e40000100800 */
[----:B0-----:R-:W-:-:S04]  /*df10*/  IMAD.MOV.U32 R5, RZ, RZ, R17 ;  /* 0x000000ffff057224 */ /* 0x001fc800078e0011 */
[----:B------:R-:W-:Y:S02]  /*df20*/  @!P3 IMAD.MOV R5, RZ, RZ, -R5 ;  /* 0x000000ffff05b224 */ /* 0x000fe400078e0a05 */
[----:B------:R-:W-:-:S03]  /*df30*/  @!P4 IMAD.IADD R20, R20, 0x1, -R55 ;  /* 0x000000011414c824 */ /* 0x000fc600078e0a37 */
[----:B------:R0:W-:Y:S01]  /*df40*/  STL [R1+0x8c], R5 ;  /* 0x00008c0501007387 */ /* 0x0001e20000100800 */
[----:B---3--:R-:W-:Y:S02]  /*df50*/  IABS R12, R52 ;  /* 0x00000034000c7213 */ /* 0x008fe40000000000 */
[----:B------:R-:W-:Y:S02]  /*df60*/  ISETP.GE.AND P4, PT, R52, RZ, PT ;  /* 0x000000ff3400720c */ /* 0x000fe40003f86270 */
[----:B------:R-:W3:Y:S01]  /*df70*/  LDL.LU R52, [R1+0xaf0] ;  /* 0x000af00001347983 */ /* 0x000ee20000300800 */
[----:B------:R-:W-:Y:S02]  /*df80*/  ISETP.GT.U32.AND P5, PT, R55, R2, PT ;  /* 0x000000023700720c */ /* 0x000fe40003fa4070 */
[----:B-----5:R-:W-:Y:S01]  /*df90*/  IABS R4, R34 ;  /* 0x0000002200047213 */ /* 0x020fe20000000000 */
[----:B------:R-:W-:-:S04]  /*dfa0*/  IMAD.HI.U32 R21, R0, R12, RZ ;  /* 0x0000000c00157227 */ /* 0x000fc800078e00ff */
[----:B------:R-:W-:-:S04]  /*dfb0*/  IMAD.HI.U32 R6, R0, R4, RZ ;  /* 0x0000000400067227 */ /* 0x000fc800078e00ff */
[----:B------:R-:W-:Y:S02]  /*dfc0*/  IMAD.MOV R21, RZ, RZ, -R21 ;  /* 0x000000ffff157224 */ /* 0x000fe400078e0a15 */
[----:B------:R-:W-:Y:S02]  /*dfd0*/  @!P5 IMAD.IADD R2, R2, 0x1, -R55 ;  /* 0x000000010202d824 */ /* 0x000fe400078e0a37 */
[----:B------:R-:W-:Y:S02]  /*dfe0*/  IMAD.MOV R6, RZ, RZ, -R6 ;  /* 0x000000ffff067224 */ /* 0x000fe400078e0a06 */
[C---:B------:R-:W-:Y:S01]  /*dff0*/  IMAD R12, R55.reuse, R21, R12 ;  /* 0x00000015370c7224 */ /* 0x040fe200078e020c */
[C---:B------:R-:W-:Y:S01]  /*e000*/  ISETP.GT.U32.AND P5, PT, R55.reuse, R2, PT ;  /* 0x000000023700720c */ /* 0x040fe20003fa4070 */
[----:B------:R-:W-:-:S03]  /*e010*/  IMAD R4, R55, R6, R4 ;  /* 0x0000000637047224 */ /* 0x000fc600078e0204 */
[C---:B------:R-:W-:Y:S02]  /*e020*/  ISETP.GT.U32.AND P0, PT, R55.reuse, R12, PT ;  /* 0x0000000c3700720c */ /* 0x040fe40003f04070 */
[----:B------:R-:W-:-:S07]  /*e030*/  ISETP.GT.U32.AND P1, PT, R55, R4, PT ;  /* 0x000000043700720c */ /* 0x000fce0003f24070 */
[----:B------:R-:W-:-:S04]  /*e040*/  @!P5 IMAD.IADD R2, R2, 0x1, -R55 ;  /* 0x000000010202d824 */ /* 0x000fc800078e0a37 */
[--C-:B------:R-:W-:Y:S02]  /*e050*/  @!P0 IMAD.IADD R12, R12, 0x1, -R55.reuse ;  /* 0x000000010c0c8824 */ /* 0x100fe400078e0a37 */
[----:B0-----:R-:W-:Y:S02]  /*e060*/  IMAD.MOV.U32 R5, RZ, RZ, R2 ;  /* 0x000000ffff057224 */ /* 0x001fe400078e0002 */
[----:B------:R-:W-:Y:S02]  /*e070*/  @!P1 IMAD.IADD R4, R4, 0x1, -R55 ;  /* 0x0000000104049824 */ /* 0x000fe400078e0a37 */
[----:B------:R-:W-:Y:S02]  /*e080*/  @!P6 IMAD.MOV R5, RZ, RZ, -R5 ;  /* 0x000000ffff05e224 */ /* 0x000fe400078e0a05 */
[----:B------:R-:W-:Y:S01]  /*e090*/  IMAD.MOV.U32 R7, RZ, RZ, R20 ;  /* 0x000000ffff077224 */ /* 0x000fe200078e0014 */
[----:B------:R-:W-:-:S03]  /*e0a0*/  ISETP.GT.U32.AND P3, PT, R55, R4, PT ;  /* 0x000000043700720c */ /* 0x000fc60003f64070 */
[----:B------:R-:W-:Y:S01]  /*e0b0*/  @!P2 IMAD.MOV R7, RZ, RZ, -R7 ;  /* 0x000000ffff07a224 */ /* 0x000fe200078e0a07 */
[----:B------:R-:W-:-:S09]  /*e0c0*/  ISETP.GE.AND P1, PT, R34, RZ, PT ;  /* 0x000000ff2200720c */ /* 0x000fd20003f26270 */
[----:B------:R-:W-:Y:S01]  /*e0d0*/  @!P3 IMAD.IADD R4, R4, 0x1, -R55 ;  /* 0x000000010404b824 */ /* 0x000fe200078e0a37 */
[----:B--2---:R-:W-:Y:S02]  /*e0e0*/  IABS R6, R29 ;  /* 0x0000001d00067213 */ /* 0x004fe40000000000 */
[----:B------:R-:W-:Y:S02]  /*e0f0*/  ISETP.GE.AND P0, PT, R29, RZ, PT ;  /* 0x000000ff1d00720c */ /* 0x000fe40003f06270 */
[----:B------:R-:W2:Y:S01]  /*e100*/  LDL.LU R29, [R1+0xaf4] ;  /* 0x000af400011d7983 */ /* 0x000ea20000300800 */
[----:B------:R-:W-:Y:S02]  /*e110*/  IABS R8, R54 ;  /* 0x0000003600087213 */ /* 0x000fe40000000000 */
[----:B------:R-:W-:Y:S01]  /*e120*/  ISETP.GE.AND P2, PT, R54, RZ, PT ;  /* 0x000000ff3600720c */ /* 0x000fe20003f46270 */
[----:B------:R0:W-:Y:S01]  /*e130*/  STL [R1+0x98], R5 ;  /* 0x0000980501007387 */ /* 0x0001e20000100800 */
[----:B------:R-:W-:-:S03]  /*e140*/  IMAD.HI.U32 R18, R0, R6, RZ ;  /* 0x0000000600127227 */ /* 0x000fc600078e00ff */
[----:B------:R-:W5:Y:S01]  /*e150*/  LDL.LU R54, [R1+0xaf8] ;  /* 0x000af80001367983 */ /* 0x000f620000300800 */
[----:B------:R-:W-:-:S04]  /*e160*/  IMAD.MOV R18, RZ, RZ, -R18 ;  /* 0x000000ffff127224 */ /* 0x000fc800078e0a12 */
[----:B------:R-:W-:Y:S02]  /*e170*/  IMAD R6, R55, R18, R6 ;  /* 0x0000001237067224 */ /* 0x000fe400078e0206 */
[----:B0-----:R-:W-:-:S03]  /*e180*/  IMAD.MOV.U32 R5, RZ, RZ, R4 ;  /* 0x000000ffff057224 */ /* 0x001fc600078e0004 */
[C---:B------:R-:W-:Y:S01]  /*e190*/  ISETP.GT.U32.AND P5, PT, R55.reuse, R6, PT ;  /* 0x000000063700720c */ /* 0x040fe20003fa4070 */
[----:B------:R-:W-:Y:S01]  /*e1a0*/  @!P1 IMAD.MOV R5, RZ, RZ, -R5 ;  /* 0x000000ffff059224 */ /* 0x000fe200078e0a05 */
[----:B------:R0:W-:Y:S11]  /*e1b0*/  STL [R1+0x94], R7 ;  /* 0x0000940701007387 */ /* 0x0001f60000100800 */
[----:B------:R-:W-:Y:S01]  /*e1c0*/  @!P5 IMAD.IADD R6, R6, 0x1, -R55 ;  /* 0x000000010606d824 */ /* 0x000fe200078e0a37 */
[----:B------:R-:W-:-:S04]  /*e1d0*/  ISETP.GT.U32.AND P5, PT, R55, R12, PT ;  /* 0x0000000c3700720c */ /* 0x000fc80003fa4070 */
[----:B------:R-:W-:Y:S02]  /*e1e0*/  ISETP.GT.U32.AND P6, PT, R55, R6, PT ;  /* 0x000000063700720c */ /* 0x000fe40003fc4070 */
[----:B----4-:R-:W-:Y:S02]  /*e1f0*/  IABS R17, R56 ;  /* 0x0000003800117213 */ /* 0x010fe40000000000 */
[----:B------:R-:W-:Y:S02]  /*e200*/  ISETP.GE.AND P1, PT, R56, RZ, PT ;  /* 0x000000ff3800720c */ /* 0x000fe40003f26270 */
[----:B------:R-:W4:Y:S04]  /*e210*/  LDL.LU R56, [R1+0xafc] ;  /* 0x000afc0001387983 */ /* 0x000f280000300800 */
[----:B------:R-:W4:Y:S04]  /*e220*/  LDL.LU R37, [R1+0xb00] ;  /* 0x000b000001257983 */ /* 0x000f280000300800 */
[----:B------:R1:W-:Y:S04]  /*e230*/  STL [R1+0x240], R5 ;  /* 0x0002400501007387 */ /* 0x0003e80000100800 */
[----:B------:R-:W4:Y:S01]  /*e240*/  LDL.LU R36, [R1+0xb04] ;  /* 0x000b040001247983 */ /* 0x000f220000300800 */
[----:B------:R-:W-:-:S02]  /*e250*/  @!P5 IMAD.IADD R12, R12, 0x1, -R55 ;  /* 0x000000010c0cd824 */ /* 0x000fc400078e0a37 */
[----:B------:R-:W-:Y:S02]  /*e260*/  @!P6 IMAD.IADD R6, R6, 0x1, -R55 ;  /* 0x000000010606e824 */ /* 0x000fe400078e0a37 */
[----:B0-----:R-:W-:Y:S02]  /*e270*/  IMAD.MOV.U32 R7, RZ, RZ, R12 ;  /* 0x000000ffff077224 */ /* 0x001fe400078e000c */
[----:B-1----:R-:W-:Y:S02]  /*e280*/  IMAD.MOV.U32 R5, RZ, RZ, R6 ;  /* 0x000000ffff057224 */ /* 0x002fe400078e0006 */
[----:B------:R-:W-:Y:S02]  /*e290*/  @!P4 IMAD.MOV R7, RZ, RZ, -R7 ;  /* 0x000000ffff07c224 */ /* 0x000fe400078e0a07 */
[----:B------:R-:W-:-:S03]  /*e2a0*/  @!P0 IMAD.MOV R5, RZ, RZ, -R5 ;  /* 0x000000ffff058224 */ /* 0x000fc600078e0a05 */
[----:B------:R0:W-:Y:S04]  /*e2b0*/  STL [R1+0x234], R7 ;  /* 0x0002340701007387 */ /* 0x0001e80000100800 */
[----:B------:R1:W-:Y:S01]  /*e2c0*/  STL [R1+0x238], R5 ;  /* 0x0002380501007387 */ /* 0x0003e20000100800 */
[----:B---3--:R-:W-:Y:S02]  /*e2d0*/  IABS R4, R52 ;  /* 0x0000003400047213 */ /* 0x008fe40000000000 */
[----:B------:R-:W-:Y:S02]  /*e2e0*/  ISETP.GE.AND P4, PT, R52, RZ, PT ;  /* 0x000000ff3400720c */ /* 0x000fe40003f86270 */
[----:B------:R-:W3:Y:S01]  /*e2f0*/  LDL.LU R52, [R1+0xb08] ;  /* 0x000b080001347983 */ /* 0x000ee20000300800 */
[----:B------:R-:W-:-:S03]  /*e300*/  IMAD.HI.U32 R18, R0, R8, RZ ;  /* 0x0000000800127227 */ /* 0x000fc600078e00ff */
[----:B------:R-:W3:Y:S01]  /*e310*/  LDL.LU R34, [R1+0xb0c] ;  /* 0x000b0c0001227983 */ /* 0x000ee20000300800 */
        /* <DEDUP_REMOVED lines=9> */
[----:B------:R-:W-:-:S03]  /*e3b0*/  ISETP.GT.U32.AND P3, PT, R55, R8, PT ;  /* 0x000000083700720c */ /* 0x000fc60003f64070 */
[----:B------:R-:W-:-:S04]  /*e3c0*/  IMAD.MOV R2, RZ, RZ, -R2 ;  /* 0x000000ffff027224 */ /* 0x000fc800078e0a02 */
[C---:B------:R-:W-:Y:S01]  /*e3d0*/  IMAD R18, R55.reuse, R2, R18 ;  /* 0x0000000237127224 */ /* 0x040fe200078e0212 */
[----:B------:R-:W-:-:S05]  /*e3e0*/  ISETP.GT.U32.AND P6, PT, R55, R17, PT ;  /* 0x000000113700720c */ /* 0x000fca0003fc4070 */
[----:B------:R-:W-:Y:S01]  /*e3f0*/  @!P3 IMAD.IADD R8, R8, 0x1, -R55 ;  /* 0x000000010808b824 */ /* 0x000fe200078e0a37 */
[----:B------:R-:W-:-:S07]  /*e400*/  ISETP.GT.U32.AND P3, PT, R55, R18, PT ;  /* 0x000000123700720c */ /* 0x000fce0003f64070 */
[----:B------:R-:W-:-:S06]  /*e410*/  @!P6 IMAD.IADD R17, R17, 0x1, -R55 ;  /* 0x000000011111e824 */ /* 0x000fcc00078e0a37 */
[----:B------:R-:W-:Y:S01]  /*e420*/  @!P3 IMAD.IADD R18, R18, 0x1, -R55 ;  /* 0x000000011212b824 */ /* 0x000fe200078e0a37 */
[----:B------:R-:W-:-:S04]  /*e430*/  ISETP.GT.U32.AND P6, PT, R55, R17, PT ;  /* 0x000000113700720c */ /* 0x000fc80003fc4070 */
[----:B------:R-:W-:Y:S01]  /*e440*/  ISETP.GT.U32.AND P3, PT, R55, R18, PT ;  /* 0x000000123700720c */ /* 0x000fe20003f64070 */
[----:B------:R-:W-:Y:S01]  /*e450*/  IMAD.HI.U32 R2, R0, R4, RZ ;  /* 0x0000000400027227 */ /* 0x000fe200078e00ff */
[----:B------:R-:W-:Y:S02]  /*e460*/  ISETP.GE.AND P5, PT, R31, RZ, PT ;  /* 0x000000ff1f00720c */ /* 0x000fe40003fa6270 */
[----:B------:R-:W3:Y:S01]  /*e470*/  LDL.LU R31, [R1+0xb10] ;  /* 0x000b1000011f7983 */ /* 0x000ee20000300800 */
[----:B------:R-:W-:-:S04]  /*e480*/  IMAD.MOV R2, RZ, RZ, -R2 ;  /* 0x000000ffff027224 */ /* 0x000fc800078e0a02 */
[--C-:B------:R-:W-:Y:S02]  /*e490*/  @!P6 IMAD.IADD R17, R17, 0x1, -R55.reuse ;  /* 0x000000011111e824 */ /* 0x100fe400078e0a37 */
[C---:B------:R-:W-:Y:S02]  /*e4a0*/  IMAD R4, R55.reuse, R2, R4 ;  /* 0x0000000237047224 */ /* 0x040fe400078e0204 */
[----:B------:R-:W-:Y:S02]  /*e4b0*/  @!P3 IMAD.IADD R18, R18, 0x1, -R55 ;  /* 0x000000011212b824 */ /* 0x000fe400078e0a37 */
[----:B------:R-:W-:Y:S02]  /*e4c0*/  IMAD.MOV.U32 R9, RZ, RZ, R8 ;  /* 0x000000ffff097224 */ /* 0x000fe400078e0008 */
[----:B0-----:R-:W-:Y:S01]  /*e4d0*/  IMAD.MOV.U32 R7, RZ, RZ, R17 ;  /* 0x000000ffff077224 */ /* 0x001fe200078e0011 */
[----:B------:R-:W-:Y:S01]  /*e4e0*/  ISETP.GT.U32.AND P6, PT, R55, R4, PT ;  /* 0x000000043700720c */ /* 0x000fe20003fc4070 */
[----:B-1----:R-:W-:-:S02]  /*e4f0*/  IMAD.MOV.U32 R5, RZ, RZ, R18 ;  /* 0x000000ffff057224 */ /* 0x002fc400078e0012 */
[----:B------:R-:W-:Y:S02]  /*e500*/  @!P2 IMAD.MOV R9, RZ, RZ, -R9 ;  /* 0x000000ffff09a224 */ /* 0x000fe400078e0a09 */
[----:B------:R-:W-:Y:S02]  /*e510*/  @!P1 IMAD.MOV R7, RZ, RZ, -R7 ;  /* 0x000000ffff079224 */ /* 0x000fe400078e0a07 */
[----:B------:R-:W-:Y:S01]  /*e520*/  @!P5 IMAD.MOV R5, RZ, RZ, -R5 ;  /* 0x000000ffff05d224 */ /* 0x000fe200078e0a05 */
[----:B------:R-:W-:Y:S04]  /*e530*/  STL [R1+0x78], R9 ;  /* 0x0000780901007387 */ /* 0x000fe80000100800 */
[----:B------:R-:W-:Y:S04]  /*e540*/  STL [R1+0x74], R7 ;  /* 0x0000740701007387 */ /* 0x000fe80000100800 */
[----:B------:R0:W-:Y:S01]  /*e550*/  STL [R1+0x70], R5 ;  /* 0x0000700501007387 */ /* 0x0001e20000100800 */
[----:B------:R-:W-:-:S05]  /*e560*/  @!P6 IMAD.IADD R4, R4, 0x1, -R55 ;  /* 0x000000010404e824 */ /* 0x000fca00078e0a37 */
[----:B------:R-:W-:Y:S02]  /*e570*/  ISETP.GT.U32.AND P6, PT, R55, R4, PT ;  /* 0x000000043700720c */ /* 0x000fe40003fc4070 */
[----:B--2---:R-:W-:-:S05]  /*e580*/  IABS R26, R29 ;  /* 0x0000001d001a7213 */ /* 0x004fca0000000000 */
[----:B------:R-:W-:Y:S01]  /*e590*/  IMAD.HI.U32 R24, R0, R26, RZ ;  /* 0x0000001a00187227 */ /* 0x000fe200078e00ff */
[----:B-----5:R-:W-:-:S03]  /*e5a0*/  IABS R20, R54 ;  /* 0x0000003600147213 */ /* 0x020fc60000000000 */
[----:B------:R-:W-:Y:S01]  /*e5b0*/  IMAD.MOV R24, RZ, RZ, -R24 ;  /* 0x000000ffff187224 */ /* 0x000fe200078e0a18 */
[----:B------:R-:W-:Y:S01]  /*e5c0*/  ISETP.GE.AND P0, PT, R29, RZ, PT ;  /* 0x000000ff1d00720c */ /* 0x000fe20003f06270 */
[----:B------:R-:W-:-:S04]  /*e5d0*/  IMAD.HI.U32 R29, R0, R20, RZ ;  /* 0x00000014001d7227 */ /* 0x000fc800078e00ff */
[----:B------:R-:W-:Y:S02]  /*e5e0*/  IMAD R24, R55, R24, R26 ;  /* 0x0000001837187224 */ /* 0x000fe400078e021a */
[----:B------:R-:W-:-:S03]  /*e5f0*/  IMAD.MOV R29, RZ, RZ, -R29 ;  /* 0x000000ffff1d7224 */ /* 0x000fc600078e0a1d */
[C---:B------:R-:W-:Y:S01]  /*e600*/  ISETP.GT.U32.AND P3, PT, R55.reuse, R24, PT ;  /* 0x000000183700720c */ /* 0x040fe20003f64070 */
[----:B------:R-:W-:-:S05]  /*e610*/  IMAD R20, R55, R29, R20 ;  /* 0x0000001d37147224 */ /* 0x000fca00078e0214 */
[----:B------:R-:W-:Y:S02]  /*e620*/  ISETP.GT.U32.AND P2, PT, R55, R20, PT ;  /* 0x000000143700720c */ /* 0x000fe40003f44070 */
[----:B------:R-:W-:-:S05]  /*e630*/  ISETP.GE.AND P5, PT, R54, RZ, PT ;  /* 0x000000ff3600720c */ /* 0x000fca0003fa6270 */
[----:B------:R-:W-:-:S06]  /*e640*/  @!P3 IMAD.IADD R24, R24, 0x1, -R55 ;  /* 0x000000011818b824 */ /* 0x000fcc00078e0a37 */
[--C-:B------:R-:W-:Y:S01]  /*e650*/  @!P2 IMAD.IADD R20, R20, 0x1, -R55.reuse ;  /* 0x000000011414a824 */ /* 0x100fe200078e0a37 */
[----:B------:R-:W-:Y:S01]  /*e660*/  ISETP.GT.U32.AND P2, PT, R55, R24, PT ;  /* 0x000000183700720c */ /* 0x000fe20003f44070 */
[----:B------:R-:W-:Y:S01]  /*e670*/  @!P6 IMAD.IADD R4, R4, 0x1, -R55 ;  /* 0x000000010404e824 */ /* 0x000fe200078e0a37 */
[----:B----4-:R-:W-:Y:S02]  /*e680*/  IABS R6, R56 ;  /* 0x0000003800067213 */ /* 0x010fe40000000000 */
[----:B------:R-:W-:Y:S02]  /*e690*/  ISETP.GE.AND P3, PT, R56, RZ, PT ;  /* 0x000000ff3800720c */ /* 0x000fe40003f66270 */
[----:B------:R-:W2:Y:S01]  /*e6a0*/  LDL.LU R56, [R1+0xb14] ;  /* 0x000b140001387983 */ /* 0x000ea20000300800 */
[----:B------:R-:W-:-:S03]  /*e6b0*/  IMAD.HI.U32 R2, R0, R6, RZ ;  /* 0x0000000600027227 */ /* 0x000fc600078e00ff */
[----:B------:R-:W4:Y:S01]  /*e6c0*/  LDL.LU R54, [R1+0xb18] ;  /* 0x000b180001367983 */ /* 0x000f220000300800 */
[----:B------:R-:W-:Y:S01]  /*e6d0*/  IMAD.MOV R2, RZ, RZ, -R2 ;  /* 0x000000ffff027224 */ /* 0x000fe200078e0a02 */
[----:B------:R-:W-:-:S03]  /*e6e0*/  IABS R21, R36 ;  /* 0x0000002400157213 */ /* 0x000fc60000000000 */
[----:B------:R-:W-:Y:S02]  /*e6f0*/  IMAD R2, R55, R2, R6 ;  /* 0x0000000237027224 */ /* 0x000fe400078e0206 */
[----:B------:R-:W-:-:S04]  /*e700*/  IMAD.HI.U32 R6, R0, R21, RZ ;  /* 0x0000001500067227 */ /* 0x000fc800078e00ff */
[----:B------:R-:W-:-:S04]  /*e710*/  IMAD.MOV R6, RZ, RZ, -R6 ;  /* 0x000000ffff067224 */ /* 0x000fc800078e0a06 */
[----:B------:R-:W-:Y:S02]  /*e720*/  IMAD R6, R55, R6, R21 ;  /* 0x0000000637067224 */ /* 0x000fe400078e0215 */
[----:B------:R-:W-:-:S03]  /*e730*/  @!P2 IMAD.IADD R24, R24, 0x1, -R55 ;  /* 0x000000011818a824 */ /* 0x000fc600078e0a37 */
[----:B------:R-:W-:Y:S01]  /*e740*/  ISETP.GT.U32.AND P2, PT, R55, R6, PT ;  /* 0x000000063700720c */ /* 0x000fe20003f44070 */
[----:B0-----:R-:W-:-:S04]  /*e750*/  IMAD.MOV.U32 R5, RZ, RZ, R4 ;  /* 0x000000ffff057224 */ /* 0x001fc800078e0004 */
[----:B------:R-:W-:-:S05]  /*e760*/  @!P4 IMAD.MOV R5, RZ, RZ, -R5 ;  /* 0x000000ffff05c224 */ /* 0x000fca00078e0a05 */
[----:B------:R0:W-:Y:S03]  /*e770*/  STL [R1+0x1ec], R5 ;  /* 0x0001ec0501007387 */ /* 0x0001e60000100800 */
[----:B------:R-:W-:Y:S01]  /*e780*/  @!P2 IMAD.IADD R6, R6, 0x1, -R55 ;  /* 0x000000010606a824 */ /* 0x000fe200078e0a37 */
[----:B---3--:R-:W-:Y:S02]  /*e790*/  IABS R8, R52 ;  /* 0x0000003400087213 */ /* 0x008fe40000000000 */
[----:B------:R-:W-:Y:S02]  /*e7a0*/  ISETP.GE.AND P2, PT, R52, RZ, PT ;  /* 0x000000ff3400720c */ /* 0x000fe40003f46270 */
[----:B------:R-:W3:Y:S01]  /*e7b0*/  LDL.LU R52, [R1+0xb1c] ;  /* 0x000b1c0001347983 */ /* 0x000ee20000300800 */
[----:B------:R-:W-:Y:S02]  /*e7c0*/  IABS R12, R37 ;  /* 0x00000025000c7213 */ /* 0x000fe40000000000 */
[----:B------:R-:W-:-:S03]  /*e7d0*/  ISETP.GT.U32.AND P1, PT, R55, R2, PT ;  /* 0x000000023700720c */ /* 0x000fc60003f24070 */
[----:B------:R-:W-:-:S04]  /*e7e0*/  IMAD.HI.U32 R22, R0, R12, RZ ;  /* 0x0000000c00167227 */ /* 0x000fc800078e00ff */
[----:B------:R-:W-:-:S04]  /*e7f0*/  IMAD.MOV R22, RZ, RZ, -R22 ;  /* 0x000000ffff167224 */ /* 0x000fc800078e0a16 */
[C---:B------:R-:W-:Y:S02]  /*e800*/  IMAD R12, R55.reuse, R22, R12 ;  /* 0x00000016370c7224 */ /* 0x040fe400078e020c */
[----:B------:R-:W-:Y:S01]  /*e810*/  @!P1 IMAD.IADD R2, R2, 0x1, -R55 ;  /* 0x0000000102029824 */ /* 0x000fe200078e0a37 */
[C---:B------:R-:W-:Y:S02]  /*e820*/  ISETP.GT.U32.AND P1, PT, R55.reuse, R20, PT ;  /* 0x000000143700720c */ /* 0x040fe40003f24070 */
[----:B------:R-:W-:Y:S01]  /*e830*/  ISETP.GT.U32.AND P6, PT, R55, R12, PT ;  /* 0x0000000c3700720c */ /* 0x000fe20003fc4070 */
[----:B------:R-:W-:Y:S01]  /*e840*/  IMAD.MOV.U32 R7, RZ, RZ, R24 ;  /* 0x000000ffff077224 */ /* 0x000fe200078e0018 */
[----:B------:R-:W-:-:S03]  /*e850*/  IABS R49, R34 ;  /* 0x0000002200317213 */ /* 0x000fc60000000000 */
[----:B------:R-:W-:Y:S02]  /*e860*/  @!P0 IMAD.MOV R7, RZ, RZ, -R7 ;  /* 0x000000ffff078224 */ /* 0x000fe400078e0a07 */
[----:B------:R-:W-:-:S04]  /*e870*/  IMAD.HI.U32 R17, R0, R49, RZ ;  /* 0x0000003100117227 */ /* 0x000fc800078e00ff */
[--C-:B------:R-:W-:Y:S02]  /*e880*/  @!P1 IMAD.IADD R20, R20, 0x1, -R55.reuse ;  /* 0x0000000114149824 */ /* 0x100fe400078e0a37 */
[----:B------:R-:W-:Y:S01]  /*e890*/  @!P6 IMAD.IADD R12, R12, 0x1, -R55 ;  /* 0x000000010c0ce824 */ /* 0x000fe200078e0a37 */
[----:B------:R-:W-:Y:S02]  /*e8a0*/  ISETP.GE.AND P1, PT, R37, RZ, PT ;  /* 0x000000ff2500720c */ /* 0x000fe40003f26270 */
[----:B------:R-:W5:Y:S02]  /*e8b0*/  LDL R37, [R1+0x3c] ;  /* 0x00003c0001257983 */ /* 0x000f640000100800 */
[C---:B------:R-:W-:Y:S02]  /*e8c0*/  ISETP.GT.U32.AND P6, PT, R55.reuse, R12, PT ;  /* 0x0000000c3700720c */ /* 0x040fe40003fc4070 */
[----:B------:R-:W-:Y:S01]  /*e8d0*/  STL [R1+0x68], R7 ;  /* 0x0000680701007387 */ /* 0x000fe20000100800 */
[----:B------:R-:W-:-:S03]  /*e8e0*/  ISETP.GT.U32.AND P4, PT, R55, R2, PT ;  /* 0x000000023700720c */ /* 0x000fc60003f84070 */
[----:B------:R-:W5:Y:S01]  /*e8f0*/  LDL.LU R42, [R1+0xb20] ;  /* 0x000b2000012a7983 */ /* 0x000f620000300800 */
[----:B------:R-:W-:Y:S02]  /*e900*/  IMAD.MOV R17, RZ, RZ, -R17 ;  /* 0x000000ffff117224 */ /* 0x000fe400078e0a11 */
[----:B0-----:R-:W-:Y:S01]  /*e910*/  IMAD.MOV.U32 R5, RZ, RZ, R20 ;  /* 0x000000ffff057224 */ /* 0x001fe200078e0014 */
[----:B------:R-:W5:Y:S01]  /*e920*/  LDL.LU R40, [R1+0xb24] ;  /* 0x000b240001287983 */ /* 0x000f620000300800 */
[C---:B------:R-:W-:Y:S02]  /*e930*/  IMAD R49, R55.reuse, R17, R49 ;  /* 0x0000001137317224 */ /* 0x040fe400078e0231 */
[----:B------:R-:W-:Y:S01]  /*e940*/  @!P5 IMAD.MOV R5, RZ, RZ, -R5 ;  /* 0x000000ffff05d224 */ /* 0x000fe200078e0a05 */
[C---:B------:R-:W-:Y:S01]  /*e950*/  ISETP.GT.U32.AND P0, PT, R55.reuse, R6, PT ;  /* 0x000000063700720c */ /* 0x040fe20003f04070 */
[--C-:B------:R-:W-:Y:S01]  /*e960*/  @!P6 IMAD.IADD R12, R12, 0x1, -R55.reuse ;  /* 0x000000010c0ce824 */ /* 0x100fe200078e0a37 */
[----:B------:R-:W-:Y:S01]  /*e970*/  ISETP.GT.U32.AND P5, PT, R55, R49, PT ;  /* 0x000000313700720c */ /* 0x000fe20003fa4070 */
[----:B------:R-:W-:Y:S01]  /*e980*/  @!P4 IMAD.IADD R2, R2, 0x1, -R55 ;  /* 0x000000010202c824 */ /* 0x000fe200078e0a37 */
[----:B------:R0:W-:Y:S01]  /*e990*/  STL [R1+0x64], R5 ;  /* 0x0000640501007387 */ /* 0x0001e20000100800 */
[----:B------:R-:W-:-:S02]  /*e9a0*/  ISETP.GE.AND P6, PT, R36, RZ, PT ;  /* 0x000000ff2400720c */ /* 0x000fc40003fc6270 */
[----:B------:R-:W-:Y:S02]  /*e9b0*/  @!P3 IMAD.MOV R2, RZ, RZ, -R2 ;  /* 0x000000ffff02b224 */ /* 0x000fe400078e0a02 */
[----:B0-----:R-:W-:-:S04]  /*e9c0*/  IMAD.MOV.U32 R5, RZ, RZ, R12 ;  /* 0x000000ffff057224 */ /* 0x001fc800078e000c */
[----:B------:R-:W-:Y:S01]  /*e9d0*/  @!P1 IMAD.MOV R5, RZ, RZ, -R5 ;  /* 0x000000ffff059224 */ /* 0x000fe200078e0a05 */
[----:B------:R-:W-:Y:S01]  /*e9e0*/  STL [R1+0x60], R2 ;  /* 0x0000600201007387 */ /* 0x000fe20000100800 */
[--C-:B------:R-:W-:Y:S02]  /*e9f0*/  @!P0 IMAD.IADD R6, R6, 0x1, -R55.reuse ;  /* 0x0000000106068824 */ /* 0x100fe400078e0a37 */
[----:B------:R-:W-:Y:S01]  /*ea00*/  @!P5 IMAD.IADD R49, R49, 0x1, -R55 ;  /* 0x000000013131d824 */ /* 0x000fe200078e0a37 */
[----:B------:R0:W-:Y:S04]  /*ea10*/  STL [R1+0x5c], R5 ;  /* 0x00005c0501007387 */ /* 0x0001e80000100800 */
[----:B------:R-:W5:Y:S01]  /*ea20*/  LDL.LU R38, [R1+0xb28] ;  /* 0x000b280001267983 */ /* 0x000f620000300800 */
[----:B0-----:R-:W-:-:S02]  /*ea30*/  IMAD.MOV.U32 R5, RZ, RZ, R6 ;  /* 0x000000ffff057224 */ /* 0x001fc400078e0006 */
[----:B------:R-:W-:-:S04]  /*ea40*/  IMAD.HI.U32 R4, R0, R8, RZ ;  /* 0x0000000800047227 */ /* 0x000fc800078e00ff */
[----:B------:R-:W-:Y:S01]  /*ea50*/  @!P6 IMAD.MOV R5, RZ, RZ, -R5 ;  /* 0x000000ffff05e224 */ /* 0x000fe200078e0a05 */
[----:B------:R-:W-:Y:S01]  /*ea60*/  ISETP.GT.U32.AND P6, PT, R55, R49, PT ;  /* 0x000000313700720c */ /* 0x000fe20003fc4070 */
[----:B------:R-:W-:Y:S01]  /*ea70*/  IMAD.MOV R4, RZ, RZ, -R4 ;  /* 0x000000ffff047224 */ /* 0x000fe200078e0a04 */
[----:B------:R-:W-:-:S03]  /*ea80*/  IABS R18, R31 ;  /* 0x0000001f00127213 */ /* 0x000fc60000000000 */
[----:B------:R-:W-:Y:S02]  /*ea90*/  IMAD R8, R55, R4, R8 ;  /* 0x0000000437087224 */ /* 0x000fe400078e0208 */
[----:B------:R-:W-:-:S04]  /*eaa0*/  IMAD.HI.U32 R4, R0, R18, RZ ;  /* 0x0000001200047227 */ /* 0x000fc800078e00ff */
[----:B------:R-:W-:Y:S02]  /*eab0*/  IMAD.MOV R4, RZ, RZ, -R4 ;  /* 0x000000ffff047224 */ /* 0x000fe400078e0a04 */
[----:B------:R-:W-:Y:S02]  /*eac0*/  @!P6 IMAD.IADD R49, R49, 0x1, -R55 ;  /* 0x000000013131e824 */ /* 0x000fe400078e0a37 */
[----:B------:R-:W-:Y:S01]  /*ead0*/  IMAD R18, R55, R4, R18 ;  /* 0x0000000437127224 */ /* 0x000fe200078e0212 */
[----:B--2---:R-:W-:Y:S02]  /*eae0*/  IABS R21, R56 ;  /* 0x0000003800157213 */ /* 0x004fe40000000000 */
[----:B------:R-:W-:Y:S02]  /*eaf0*/  ISETP.GE.AND P5, PT, R56, RZ, PT ;  /* 0x000000ff3800720c */ /* 0x000fe40003fa6270 */
[----:B------:R-:W2:Y:S01]  /*eb00*/  LDL.LU R56, [R1+0xb2c] ;  /* 0x000b2c0001387983 */ /* 0x000ea20000300800 */
[----:B----4-:R-:W-:-:S05]  /*eb10*/  IABS R17, R54 ;  /* 0x0000003600117213 */ /* 0x010fca0000000000 */
[----:B------:R-:W-:-:S04]  /*eb20*/  IMAD.HI.U32 R2, R0, R17, RZ ;  /* 0x0000001100027227 */ /* 0x000fc800078e00ff */
[----:B------:R-:W-:-:S04]  /*eb30*/  IMAD.MOV R2, RZ, RZ, -R2 ;  /* 0x000000ffff027224 */ /* 0x000fc800078e0a02 */
[----:B------:R-:W-:-:S05]  /*eb40*/  IMAD R17, R55, R2, R17 ;  /* 0x0000000237117224 */ /* 0x000fca00078e0211 */
[----:B------:R-:W-:Y:S01]  /*eb50*/  ISETP.GT.U32.AND P6, PT, R55, R17, PT ;  /* 0x000000113700720c */ /* 0x000fe20003fc4070 */
[----:B------:R-:W-:-:S04]  /*eb60*/  IMAD.HI.U32 R4, R0, R21, RZ ;  /* 0x0000001500047227 */ /* 0x000fc800078e00ff */
[----:B------:R-:W-:Y:S01]  /*eb70*/  IMAD.MOV R4, RZ, RZ, -R4 ;  /* 0x000000ffff047224 */ /* 0x000fe200078e0a04 */
[----:B------:R0:W-:Y:S03]  /*eb80*/  STL [R1+0x1b8], R5 ;  /* 0x0001b80501007387 */ /* 0x0001e60000100800 */
[----:B------:R-:W-:-:S04]  /*eb90*/  IMAD R21, R55, R4, R21 ;  /* 0x0000000437157224 */ /* 0x000fc800078e0215 */
[----:B------:R-:W-:Y:S01]  /*eba0*/  @!P6 IMAD.IADD R17, R17, 0x1, -R55 ;  /* 0x000000011111e824 */ /* 0x000fe200078e0a37 */
[----:B---3--:R-:W-:Y:S02]  /*ebb0*/  IABS R4, R52 ;  /* 0x0000003400047213 */ /* 0x008fe40000000000 */
[----:B------:R-:W-:Y:S02]  /*ebc0*/  ISETP.GE.AND P6, PT, R52, RZ, PT ;  /* 0x000000ff3400720c */ /* 0x000fe40003fc6270 */
[----:B------:R-:W3:Y:S01]  /*ebd0*/  LDL.LU R52, [R1+0xb30] ;  /* 0x000b300001347983 */ /* 0x000ee20000300800 */
[----:B------:R-:W-:-:S13]  /*ebe0*/  ISETP.GT.U32.AND P4, PT, R55, R8, PT ;  /* 0x000000083700720c */ /* 0x000fda0003f84070 */
[----:B------:R-:W-:-:S05]  /*ebf0*/  @!P4 IMAD.IADD R8, R8, 0x1, -R55 ;  /* 0x000000010808c824 */ /* 0x000fca00078e0a37 */
[C---:B------:R-:W-:Y:S02]  /*ec00*/  ISETP.GT.U32.AND P4, PT, R55.reuse, R8, PT ;  /* 0x000000083700720c */ /* 0x040fe40003f84070 */
[----:B------:R-:W-:-:S11]  /*ec10*/  ISETP.GT.U32.AND P3, PT, R55, R18, PT ;  /* 0x000000123700720c */ /* 0x000fd60003f64070 */
[--C-:B------:R-:W-:Y:S01]  /*ec20*/  @!P4 IMAD.IADD R8, R8, 0x1, -R55.reuse ;  /* 0x000000010808c824 */ /* 0x100fe200078e0a37 */
[----:B------:R-:W-:Y:S01]  /*ec30*/  ISETP.GT.U32.AND P4, PT, R55, R21, PT ;  /* 0x000000153700720c */ /* 0x000fe20003f84070 */
[----:B------:R-:W-:Y:S02]  /*ec40*/  @!P3 IMAD.IADD R18, R18, 0x1, -R55 ;  /* 0x000000011212b824 */ /* 0x000fe400078e0a37 */
[----:B------:R-:W-:-:S03]  /*ec50*/  IMAD.HI.U32 R2, R0, R4, RZ ;  /* 0x0000000400027227 */ /* 0x000fc600078e00ff */
[----:B------:R-:W-:-:S07]  /*ec60*/  ISETP.GT.U32.AND P3, PT, R55, R18, PT ;  /* 0x000000123700720c */ /* 0x000fce0003f64070 */
[----:B------:R-:W-:Y:S01]  /*ec70*/  @!P4 IMAD.IADD R21, R21, 0x1, -R55 ;  /* 0x000000011515c824 */ /* 0x000fe200078e0a37 */
[----:B------:R-:W-:Y:S01]  /*ec80*/  ISETP.GE.AND P1, PT, R34, RZ, PT ;  /* 0x000000ff2200720c */ /* 0x000fe20003f26270 */
[----:B------:R-:W-:Y:S01]  /*ec90*/  IMAD.MOV R2, RZ, RZ, -R2 ;  /* 0x000000ffff027224 */ /* 0x000fe200078e0a02 */
[----:B-----5:R-:W-:Y:S01]  /*eca0*/  IABS R6, R37 ;  /* 0x0000002500067213 */ /* 0x020fe20000000000 */
[----:B0-----:R-:W-:Y:S01]  /*ecb0*/  IMAD.MOV.U32 R5, RZ, RZ, R8 ;  /* 0x000000ffff057224 */ /* 0x001fe200078e0008 */
[C---:B------:R-:W-:Y:S01]  /*ecc0*/  ISETP.GT.U32.AND P4, PT, R55.reuse, R21, PT ;  /* 0x000000153700720c */ /* 0x040fe20003f84070 */
[----:B------:R-:W4:Y:S01]  /*ecd0*/  LDL.LU R34, [R1+0xb34] ;  /* 0x000b340001227983 */ /* 0x000f220000300800 */
[----:B------:R-:W-:Y:S01]  /*ece0*/  IABS R36, R42 ;  /* 0x0000002a00247213 */ /* 0x000fe20000000000 */
[----:B------:R-:W-:Y:S01]  /*ecf0*/  IMAD R4, R55, R2, R4 ;  /* 0x0000000237047224 */ /* 0x000fe200078e0204 */
[----:B------:R-:W-:Y:S01]  /*ed00*/  ISETP.GE.AND P0, PT, R31, RZ, PT ;  /* 0x000000ff1f00720c */ /* 0x000fe20003f06270 */
[C---:B------:R-:W-:Y:S01]  /*ed10*/  IMAD.HI.U32 R22, R0.reuse, R6, RZ ;  /* 0x0000000600167227 */ /* 0x040fe200078e00ff */
[----:B------:R-:W5:Y:S03]  /*ed20*/  LDL.LU R31, [R1+0xb38] ;  /* 0x000b3800011f7983 */ /* 0x000f660000300800 */
[----:B------:R-:W-:-:S04]  /*ed30*/  IMAD.HI.U32 R2, R0, R36, RZ ;  /* 0x0000002400027227 */ /* 0x000fc800078e00ff */
[----:B------:R-:W-:Y:S01]  /*ed40*/  @!P2 IMAD.MOV R5, RZ, RZ, -R5 ;  /* 0x000000ffff05a224 */ /* 0x000fe200078e0a05 */
[----:B------:R-:W-:Y:S01]  /*ed50*/  ISETP.GT.U32.AND P2, PT, R55, R17, PT ;  /* 0x000000113700720c */ /* 0x000fe20003f44070 */
[--C-:B------:R-:W-:Y:S02]  /*ed60*/  @!P3 IMAD.IADD R18, R18, 0x1, -R55.reuse ;  /* 0x000000011212b824 */ /* 0x100fe400078e0a37 */
[----:B------:R-:W-:Y:S01]  /*ed70*/  @!P4 IMAD.IADD R21, R21, 0x1, -R55 ;  /* 0x000000011515c824 */ /* 0x000fe200078e0a37 */
[C---:B------:R-:W-:Y:S01]  /*ed80*/  ISETP.GT.U32.AND P4, PT, R55.reuse, R4, PT ;  /* 0x000000043700720c */ /* 0x040fe20003f84070 */
[----:B------:R-:W-:Y:S02]  /*ed90*/  IMAD.MOV R22, RZ, RZ, -R22 ;  /* 0x000000ffff167224 */ /* 0x000fe400078e0a16 */
[----:B------:R-:W-:Y:S01]  /*eda0*/  IMAD.MOV R2, RZ, RZ, -R2 ;  /* 0x000000ffff027224 */ /* 0x000fe200078e0a02 */
[----:B------:R-:W-:Y:S01]  /*edb0*/  IABS R12, R40 ;  /* 0x00000028000c7213 */ /* 0x000fe20000000000 */
[----:B------:R0:W-:Y:S01]  /*edc0*/  STL [R1+0x54], R5 ;  /* 0x0000540501007387 */ /* 0x0001e20000100800 */
[----:B------:R-:W-:Y:S01]  /*edd0*/  IMAD.MOV.U32 R7, RZ, RZ, R18 ;  /* 0x000000ffff077224 */ /* 0x000fe200078e0012 */
[----:B------:R-:W-:Y:S01]  /*ede0*/  ISETP.GE.AND P3, PT, R54, RZ, PT ;  /* 0x000000ff3600720c */ /* 0x000fe20003f66270 */
[C---:B------:R-:W-:Y:S01]  /*edf0*/  IMAD R6, R55.reuse, R22, R6 ;  /* 0x0000001637067224 */ /* 0x040fe200078e0206 */
[----:B------:R-:W5:Y:S01]  /*ee00*/  LDL.LU R54, [R1+0xb3c] ;  /* 0x000b3c0001367983 */ /* 0x000f620000300800 */
[----:B------:R-:W-:-:S02]  /*ee10*/  IMAD R36, R55, R2, R36 ;  /* 0x0000000237247224 */ /* 0x000fc400078e0224 */
[----:B------:R-:W-:Y:S02]  /*ee20*/  @!P0 IMAD.MOV R7, RZ, RZ, -R7 ;  /* 0x000000ffff078224 */ /* 0x000fe400078e0a07 */
[----:B0-----:R-:W-:Y:S01]  /*ee30*/  IMAD.MOV.U32 R5, RZ, RZ, R21 ;  /* 0x000000ffff057224 */ /* 0x001fe200078e0015 */
[----:B------:R-:W-:Y:S01]  /*ee40*/  ISETP.GT.U32.AND P0, PT, R55, R36, PT ;  /* 0x000000243700720c */ /* 0x000fe20003f04070 */
[----:B------:R-:W-:-:S04]  /*ee50*/  IMAD.HI.U32 R20, R0, R12, RZ ;  /* 0x0000000c00147227 */ /* 0x000fc800078e00ff */
[----:B------:R-:W-:Y:S01]  /*ee60*/  @!P1 IMAD.MOV R49, RZ, RZ, -R49 ;  /* 0x000000ffff319224 */ /* 0x000fe200078e0a31 */
[----:B------:R-:W-:Y:S01]  /*ee70*/  ISETP.GT.U32.AND P1, PT, R55, R6, PT ;  /* 0x000000063700720c */ /* 0x000fe20003f24070 */
[----:B------:R-:W-:Y:S02]  /*ee80*/  @!P5 IMAD.MOV R5, RZ, RZ, -R5 ;  /* 0x000000ffff05d224 */ /* 0x000fe400078e0a05 */
[--C-:B------:R-:W-:Y:S01]  /*ee90*/  @!P2 IMAD.IADD R17, R17, 0x1, -R55.reuse ;  /* 0x000000011111a824 */ /* 0x100fe200078e0a37 */
[----:B------:R-:W-:Y:S01]  /*eea0*/  STL [R1+0x130], R7 ;  /* 0x0001300701007387 */ /* 0x000fe20000100800 */
[----:B------:R-:W-:Y:S02]  /*eeb0*/  IMAD.MOV R20, RZ, RZ, -R20 ;  /* 0x000000ffff147224 */ /* 0x000fe400078e0a14 */
[----:B------:R-:W-:Y:S01]  /*eec0*/  @!P4 IMAD.IADD R4, R4, 0x1, -R55 ;  /* 0x000000010404c824 */ /* 0x000fe200078e0a37 */
[----:B------:R0:W-:Y:S01]  /*eed0*/  STL [R1+0x154], R5 ;  /* 0x0001540501007387 */ /* 0x0001e20000100800 */
[----:B------:R-:W-:-:S03]  /*eee0*/  IMAD R12, R55, R20, R12 ;  /* 0x00000014370c7224 */ /* 0x000fc600078e020c */
[C---:B------:R-:W-:Y:S01]  /*eef0*/  ISETP.GT.U32.AND P4, PT, R55.reuse, R4, PT ;  /* 0x000000043700720c */ /* 0x040fe20003f84070 */
[----:B0-----:R-:W-:Y:S01]  /*ef00*/  IMAD.MOV.U32 R5, RZ, RZ, R17 ;  /* 0x000000ffff057224 */ /* 0x001fe200078e0011 */
[----:B------:R-:W-:-:S03]  /*ef10*/  ISETP.GT.U32.AND P2, PT, R55, R12, PT ;  /* 0x0000000c3700720c */ /* 0x000fc60003f44070 */
[----:B------:R-:W-:Y:S01]  /*ef20*/  @!P3 IMAD.MOV R5, RZ, RZ, -R5 ;  /* 0x000000ffff05b224 */ /* 0x000fe200078e0a05 */
[----:B------:R-:W-:Y:S01]  /*ef30*/  IABS R2, R38 ;  /* 0x0000002600027213 */ /* 0x000fe20000000000 */
[--C-:B------:R-:W-:Y:S01]  /*ef40*/  @!P1 IMAD.IADD R6, R6, 0x1, -R55.reuse ;  /* 0x0000000106069824 */ /* 0x100fe200078e0a37 */
[----:B------:R-:W-:Y:S01]  /*ef50*/  ISETP.GE.AND P1, PT, R38, RZ, PT ;  /* 0x000000ff2600720c */ /* 0x000fe20003f26270 */
[----:B------:R-:W-:Y:S01]  /*ef60*/  @!P0 IMAD.IADD R36, R36, 0x1, -R55 ;  /* 0x0000000124248824 */ /* 0x000fe200078e0a37 */
[----:B------:R0:W-:Y:S04]  /*ef70*/  STL [R1+0x158], R5 ;  /* 0x0001580501007387 */ /* 0x0001e80000100800 */
[----:B------:R-:W5:Y:S01]  /*ef80*/  LDL.LU R38, [R1+0xb40] ;  /* 0x000b400001267983 */ /* 0x000f620000300800 */
[----:B------:R-:W-:-:S02]  /*ef90*/  ISETP.GT.U32.AND P3, PT, R55, R36, PT ;  /* 0x000000243700720c */ /* 0x000fc40003f64070 */
[----:B------:R-:W-:Y:S01]  /*efa0*/  ISETP.GT.U32.AND P0, PT, R55, R6, PT ;  /* 0x000000063700720c */ /* 0x000fe20003f04070 */
[--C-:B------:R-:W-:Y:S02]  /*efb0*/  @!P4 IMAD.IADD R4, R4, 0x1, -R55.reuse ;  /* 0x000000010404c824 */ /* 0x100fe400078e0a37 */
[----:B------:R-:W-:Y:S02]  /*efc0*/  @!P2 IMAD.IADD R12, R12, 0x1, -R55 ;  /* 0x000000010c0ca824 */ /* 0x000fe400078e0a37 */
[----:B------:R-:W-:Y:S01]  /*efd0*/  @!P6 IMAD.MOV R4, RZ, RZ, -R4 ;  /* 0x000000ffff04e224 */ /* 0x000fe200078e0a04 */
[----:B------:R-:W-:Y:S02]  /*efe0*/  ISETP.GE.AND P6, PT, R37, RZ, PT ;  /* 0x000000ff2500720c */ /* 0x000fe40003fc6270 */
[----:B------:R-:W-:-:S03]  /*eff0*/  ISETP.GT.U32.AND P2, PT, R55, R12, PT ;  /* 0x0000000c3700720c */ /* 0x000fc60003f44070 */
[--C-:B------:R-:W-:Y:S02]  /*f000*/  @!P3 IMAD.IADD R36, R36, 0x1, -R55.reuse ;  /* 0x000000012424b824 */ /* 0x100fe400078e0a37 */
[----:B------:R-:W-:-:S04]  /*f010*/  @!P0 IMAD.IADD R6, R6, 0x1, -R55 ;  /* 0x0000000106068824 */ /* 0x000fc800078e0a37 */
[----:B0-----:R-:W-:Y:S01]  /*f020*/  IMAD.MOV.U32 R5, RZ, RZ, R6 ;  /* 0x000000ffff057224 */ /* 0x001fe200078e0006 */
[----:B------:R4:W-:Y:S03]  /*f030*/  STL [R1+0x160], R4 ;  /* 0x0001600401007387 */ /* 0x0009e60000100800 */
[----:B------:R-:W-:Y:S02]  /*f040*/  @!P6 IMAD.MOV R5, RZ, RZ, -R5 ;  /* 0x000000ffff05e224 */ /* 0x000fe400078e0a05 */
[----:B------:R-:W-:Y:S01]  /*f050*/  @!P2 IMAD.IADD R12, R12, 0x1, -R55 ;  /* 0x000000010c0ca824 */ /* 0x000fe200078e0a37 */
[----:B--2---:R-:W-:-:S05]  /*f060*/  IABS R20, R56 ;  /* 0x0000003800147213 */ /* 0x004fca0000000000 */
[----:B------:R-:W-:-:S04]  /*f070*/  IMAD.MOV.U32 R8, RZ, RZ, R20 ;  /* 0x000000ffff087224 */ /* 0x000fc800078e0014 */
[----:B------:R-:W-:-:S04]  /*f080*/  IMAD.HI.U32 R18, R0, R8, RZ ;  /* 0x0000000800127227 */ /* 0x000fc800078e00ff */
[----:B------:R-:W-:-:S04]  /*f090*/  IMAD.MOV R18, RZ, RZ, -R18 ;  /* 0x000000ffff127224 */ /* 0x000fc800078e0a12 */
[----:B------:R-:W-:-:S05]  /*f0a0*/  IMAD R8, R55, R18, R8 ;  /* 0x0000001237087224 */ /* 0x000fca00078e0208 */
[----:B------:R-:W-:Y:S02]  /*f0b0*/  ISETP.GT.U32.AND P3, PT, R55, R8, PT ;  /* 0x000000083700720c */ /* 0x000fe40003f64070 */
[----:B------:R-:W-:Y:S02]  /*f0c0*/  ISETP.GE.AND P2, PT, R56, RZ, PT ;  /* 0x000000ff3800720c */ /* 0x000fe40003f46270 */
[----:B------:R-:W2:Y:S04]  /*f0d0*/  LDL.LU R56, [R1+0xb44] ;  /* 0x000b440001387983 */ /* 0x000ea80000300800 */
[----:B------:R0:W-:Y:S05]  /*f0e0*/  STL [R1+0x148], R5 ;  /* 0x0001480501007387 */ /* 0x0001ea0000100800 */
[----:B------:R-:W-:Y:S01]  /*f0f0*/  @!P3 IMAD.IADD R8, R8, 0x1, -R55 ;  /* 0x000000010808b824 */ /* 0x000fe200078e0a37 */
[----:B---3--:R-:W-:-:S02]  /*f100*/  IABS R17, R52 ;  /* 0x0000003400117213 */ /* 0x008fc40000000000 */
[----:B------:R-:W-:Y:S02]  /*f110*/  ISETP.GE.AND P3, PT, R52, RZ, PT ;  /* 0x000000ff3400720c */ /* 0x000fe40003f66270 */
[----:B------:R-:W3:Y:S01]  /*f120*/  LDL.LU R52, [R1+0xb48] ;  /* 0x000b480001347983 */ /* 0x000ee20000300800 */
[----:B------:R-:W-:-:S03]  /*f130*/  IMAD.HI.U32 R20, R0, R2, RZ ;  /* 0x0000000200147227 */ /* 0x000fc600078e00ff */
[----:B------:R-:W2:Y:S01]  /*f140*/  LDL.LU R37, [R1+0xb4c] ;  /* 0x000b4c0001257983 */ /* 0x000ea20000300800 */
[----:B------:R-:W-:-:S04]  /*f150*/  IMAD.MOV R20, RZ, RZ, -R20 ;  /* 0x000000ffff147224 */ /* 0x000fc800078e0a14 */
[----:B------:R-:W-:Y:S02]  /*f160*/  IMAD R2, R55, R20, R2 ;  /* 0x0000001437027224 */ /* 0x000fe400078e0202 */
[----:B------:R-:W-:-:S03]  /*f170*/  IMAD.HI.U32 R20, R0, R17, RZ ;  /* 0x0000001100147227 */ /* 0x000fc600078e00ff */
[----:B------:R-:W-:Y:S01]  /*f180*/  ISETP.GT.U32.AND P0, PT, R55, R2, PT ;  /* 0x000000023700720c */ /* 0x000fe20003f04070 */
[----:B------:R-:W-:-:S04]  /*f190*/  IMAD.MOV R20, RZ, RZ, -R20 ;  /* 0x000000ffff147224 */ /* 0x000fc800078e0a14 */
[----:B------:R-:W-:-:S08]  /*f1a0*/  IMAD R17, R55, R20, R17 ;  /* 0x0000001437117224 */ /* 0x000fd000078e0211 */
[----:B------:R-:W-:Y:S01]  /*f1b0*/  @!P0 IMAD.IADD R2, R2, 0x1, -R55 ;  /* 0x0000000102028824 */ /* 0x000fe200078e0a37 */
[----:B------:R-:W-:-:S04]  /*f1c0*/  ISETP.GT.U32.AND P0, PT, R55, R17, PT ;  /* 0x000000113700720c */ /* 0x000fc80003f04070 */
[----:B------:R-:W-:Y:S02]  /*f1d0*/  ISETP.GT.U32.AND P6, PT, R55, R2, PT ;  /* 0x000000023700720c */ /* 0x000fe40003fc4070 */
[----:B------:R-:W-:-:S07]  /*f1e0*/  ISETP.GE.AND P4, PT, R40, RZ, PT ;  /* 0x000000ff2800720c */ /* 0x000fce0003f86270 */
[----:B------:R-:W-:-:S04]  /*f1f0*/  @!P0 IMAD.IADD R17, R17, 0x1, -R55 ;  /* 0x0000000111118824 */ /* 0x000fc800078e0a37 */
[----:B------:R-:W-:Y:S01]  /*f200*/  @!P6 IMAD.IADD R2, R2, 0x1, -R55 ;  /* 0x000000010202e824 */ /* 0x000fe200078e0a37 */
[----:B------:R-:W-:Y:S02]  /*f210*/  ISETP.GT.U32.AND P0, PT, R55, R17, PT ;  /* 0x000000113700720c */ /* 0x000fe40003f04070 */
[----:B----4-:R-:W-:Y:S01]  /*f220*/  IABS R4, R34 ;  /* 0x0000002200047213 */ /* 0x010fe20000000000 */
[----:B------:R-:W-:Y:S01]  /*f230*/  IMAD.MOV.U32 R7, RZ, RZ, R12 ;  /* 0x000000ffff077224 */ /* 0x000fe200078e000c */
[----:B------:R-:W-:Y:S01]  /*f240*/  ISETP.GE.AND P5, PT, R42, RZ, PT ;  /* 0x000000ff2a00720c */ /* 0x000fe20003fa6270 */
[----:B0-----:R-:W-:Y:S02]  /*f250*/  IMAD.MOV.U32 R5, RZ, RZ, R2 ;  /* 0x000000ffff057224 */ /* 0x001fe400078e0002 */
[----:B------:R-:W-:-:S04]  /*f260*/  IMAD.HI.U32 R20, R0, R4, RZ ;  /* 0x0000000400147227 */ /* 0x000fc800078e00ff */
[----:B------:R-:W-:Y:S02]  /*f270*/  @!P4 IMAD.MOV R7, RZ, RZ, -R7 ;  /* 0x000000ffff07c224 */ /* 0x000fe400078e0a07 */
[----:B------:R-:W-:Y:S02]  /*f280*/  @!P1 IMAD.MOV R5, RZ, RZ, -R5 ;  /* 0x000000ffff059224 */ /* 0x000fe400078e0a05 */
[----:B------:R-:W-:Y:S01]  /*f290*/  IMAD.MOV R20, RZ, RZ, -R20 ;  /* 0x000000ffff147224 */ /* 0x000fe200078e0a14 */
[----:B------:R-:W-:Y:S01]  /*f2a0*/  STL [R1+0xe8], R7 ;  /* 0x0000e80701007387 */ /* 0x000fe20000100800 */
[----:B------:R-:W-:Y:S01]  /*f2b0*/  ISETP.GE.AND P1, PT, R34, RZ, PT ;  /* 0x000000ff2200720c */ /* 0x000fe20003f26270 */
[----:B------:R-:W-:Y:S01]  /*f2c0*/  @!P0 IMAD.IADD R17, R17, 0x1, -R55 ;  /* 0x0000000111118824 */ /* 0x000fe200078e0a37 */
[----:B-----5:R-:W-:Y:S01]  /*f2d0*/  IABS R22, R31 ;  /* 0x0000001f00167213 */ /* 0x020fe20000000000 */
[----:B------:R-:W-:Y:S01]  /*f2e0*/  IMAD R4, R55, R20, R4 ;  /* 0x0000001437047224 */ /* 0x000fe200078e0204 */
[----:B------:R0:W-:Y:S01]  /*f2f0*/  STL [R1+0x108], R5 ;  /* 0x0001080501007387 */ /* 0x0001e20000100800 */
[----:B------:R-:W-:-:S03]  /*f300*/  ISETP.GE.AND P0, PT, R31, RZ, PT ;  /* 0x000000ff1f00720c */ /* 0x000fc60003f06270 */
[----:B------:R-:W4:Y:S01]  /*f310*/  LDL.LU R34, [R1+0xb50] ;  /* 0x000b500001227983 */ /* 0x000f220000300800 */
[----:B------:R-:W-:-:S03]  /*f320*/  @!P5 IMAD.MOV R36, RZ, RZ, -R36 ;  /* 0x000000ffff24d224 */ /* 0x000fc600078e0a24 */
[----:B------:R-:W5:Y:S01]  /*f330*/  LDL.LU R31, [R1+0xb54] ;  /* 0x000b5400011f7983 */ /* 0x000f620000300800 */
[C---:B------:R-:W-:Y:S02]  /*f340*/  ISETP.GT.U32.AND P5, PT, R55.reuse, R8, PT ;  /* 0x000000083700720c */ /* 0x040fe40003fa4070 */
[----:B------:R-:W-:Y:S02]  /*f350*/  ISETP.GT.U32.AND P6, PT, R55, R4, PT ;  /* 0x000000043700720c */ /* 0x000fe40003fc4070 */
[----:B------:R-:W-:-:S09]  /*f360*/  IABS R18, R54 ;  /* 0x0000003600127213 */ /* 0x000fd20000000000 */
[--C-:B------:R-:W-:Y:S02]  /*f370*/  @!P5 IMAD.IADD R8, R8, 0x1, -R55.reuse ;  /* 0x000000010808d824 */ /* 0x100fe400078e0a37 */
[----:B------:R-:W-:Y:S01]  /*f380*/  @!P6 IMAD.IADD R4, R4, 0x1, -R55 ;  /* 0x000000010404e824 */ /* 0x000fe200078e0a37 */
[----:B------:R-:W-:Y:S02]  /*f390*/  ISETP.GE.AND P6, PT, R54, RZ, PT ;  /* 0x000000ff3600720c */ /* 0x000fe40003fc6270 */
[----:B------:R-:W5:Y:S01]  /*f3a0*/  LDL.LU R54, [R1+0xb58] ;  /* 0x000b580001367983 */ /* 0x000f620000300800 */
[----:B0-----:R-:W-:-:S04]  /*f3b0*/  IMAD.MOV.U32 R5, RZ, RZ, R8 ;  /* 0x000000ffff057224 */ /* 0x001fc800078e0008 */
[----:B------:R-:W-:-:S05]  /*f3c0*/  @!P2 IMAD.MOV R5, RZ, RZ, -R5 ;  /* 0x000000ffff05a224 */ /* 0x000fca00078e0a05 */
[----:B------:R0:W-:Y:S01]  /*f3d0*/  STL [R1+0x110], R5 ;  /* 0x0001100501007387 */ /* 0x0001e20000100800 */
[----:B------:R-:W-:-:S05]  /*f3e0*/  IABS R6, R38 ;  /* 0x0000002600067213 */ /* 0x000fca0000000000 */
[----:B------:R-:W-:-:S04]  /*f3f0*/  IMAD.HI.U32 R12, R0, R6, RZ ;  /* 0x00000006000c7227 */ /* 0x000fc800078e00ff */
[----:B------:R-:W-:Y:S02]  /*f400*/  IMAD.MOV R12, RZ, RZ, -R12 ;  /* 0x000000ffff0c7224 */ /* 0x000fe400078e0a0c */
[----:B0-----:R-:W-:Y:S02]  /*f410*/  IMAD.MOV.U32 R5, RZ, RZ, R17 ;  /* 0x000000ffff057224 */ /* 0x001fe400078e0011 */
[----:B------:R-:W-:Y:S02]  /*f420*/  IMAD R6, R55, R12, R6 ;  /* 0x0000000c37067224 */ /* 0x000fe400078e0206 */
[----:B------:R-:W-:-:S03]  /*f430*/  @!P3 IMAD.MOV R5, RZ, RZ, -R5 ;  /* 0x000000ffff05b224 */ /* 0x000fc600078e0a05 */
        /* <DEDUP_REMOVED lines=9> */
[----:B------:R-:W-:-:S04]  /*f4d0*/  IMAD.HI.U32 R21, R0, R22, RZ ;  /* 0x0000001600157227 */ /* 0x000fc800078e00ff */
[----:B------:R-:W-:-:S04]  /*f4e0*/  IMAD.MOV R21, RZ, RZ, -R21 ;  /* 0x000000ffff157224 */ /* 0x000fc800078e0a15 */
[C---:B------:R-:W-:Y:S01]  /*f4f0*/  IMAD R22, R55.reuse, R21, R22 ;  /* 0x0000001537167224 */ /* 0x040fe200078e0216 */
[----:B------:R-:W-:-:S04]  /*f500*/  ISETP.GT.U32.AND P5, PT, R55, R18, PT ;  /* 0x000000123700720c */ /* 0x000fc80003fa4070 */
[----:B------:R-:W-:Y:S02]  /*f510*/  ISETP.GT.U32.AND P4, PT, R55, R22, PT ;  /* 0x000000163700720c */ /* 0x000fe40003f84070 */
[----:B--2---:R-:W-:-:S07]  /*f520*/  IABS R2, R56 ;  /* 0x0000003800027213 */ /* 0x004fce0000000000 */
[----:B------:R-:W-:-:S04]  /*f530*/  @!P5 IMAD.IADD R18, R18, 0x1, -R55 ;  /* 0x000000011212d824 */ /* 0x000fc800078e0a37 */
[----:B------:R-:W-:Y:S01]  /*f540*/  @!P4 IMAD.IADD R22, R22, 0x1, -R55 ;  /* 0x000000011616c824 */ /* 0x000fe200078e0a37 */
[----:B------:R-:W-:-:S04]  /*f550*/  ISETP.GT.U32.AND P4, PT, R55, R4, PT ;  /* 0x000000043700720c */ /* 0x000fc80003f84070 */
[C---:B------:R-:W-:Y:S01]  /*f560*/  ISETP.GT.U32.AND P5, PT, R55.reuse, R22, PT ;  /* 0x000000163700720c */ /* 0x040fe20003fa4070 */
[----:B------:R-:W-:Y:S01]  /*f570*/  IMAD.HI.U32 R8, R0, R2, RZ ;  /* 0x0000000200087227 */ /* 0x000fe200078e00ff */
[C---:B------:R-:W-:Y:S02]  /*f580*/  ISETP.GT.U32.AND P2, PT, R55.reuse, R18, PT ;  /* 0x000000123700720c */ /* 0x040fe40003f44070 */
[----:B------:R-:W-:Y:S01]  /*f590*/  IABS R12, R37 ;  /* 0x00000025000c7213 */ /* 0x000fe20000000000 */
[----:B------:R-:W-:Y:S02]  /*f5a0*/  IMAD.MOV.U32 R17, RZ, RZ, R20 ;  /* 0x000000ffff117224 */ /* 0x000fe400078e0014 */
[----:B------:R-:W-:Y:S02]  /*f5b0*/  IMAD.MOV R20, RZ, RZ, -R8 ;  /* 0x000000ffff147224 */ /* 0x000fe400078e0a08 */
[----:B------:R-:W-:Y:S02]  /*f5c0*/  @!P4 IMAD.IADD R4, R4, 0x1, -R55 ;  /* 0x000000010404c824 */ /* 0x000fe400078e0a37 */
[----:B------:R-:W-:-:S02]  /*f5d0*/  IMAD R2, R55, R20, R2 ;  /* 0x0000001437027224 */ /* 0x000fc400078e0202 */
[----:B------:R-:W-:Y:S02]  /*f5e0*/  @!P5 IMAD.IADD R22, R22, 0x1, -R55 ;  /* 0x000000011616d824 */ /* 0x000fe400078e0a37 */
[----:B------:R-:W-:Y:S02]  /*f5f0*/  IMAD.MOV.U32 R7, RZ, RZ, R4 ;  /* 0x000000ffff077224 */ /* 0x000fe400078e0004 */
[----:B------:R-:W-:Y:S01]  /*f600*/  IMAD.MOV.U32 R8, RZ, RZ, R12 ;  /* 0x000000ffff087224 */ /* 0x000fe200078e000c */
[----:B------:R-:W-:Y:S01]  /*f610*/  ISETP.GE.AND P4, PT, R38, RZ, PT ;  /* 0x000000ff2600720c */ /* 0x000fe20003f86270 */
[----:B0-----:R-:W-:Y:S01]  /*f620*/  IMAD.MOV.U32 R5, RZ, RZ, R22 ;  /* 0x000000ffff057224 */ /* 0x001fe200078e0016 */
[----:B------:R-:W2:Y:S01]  /*f630*/  LDL.LU R38, [R1+0xb60] ;  /* 0x000b600001267983 */ /* 0x000ea20000300800 */
[----:B------:R-:W-:Y:S02]  /*f640*/  @!P1 IMAD.MOV R7, RZ, RZ, -R7 ;  /* 0x000000ffff079224 */ /* 0x000fe400078e0a07 */
[----:B------:R-:W-:Y:S01]  /*f650*/  @!P2 IMAD.IADD R18, R18, 0x1, -R55 ;  /* 0x000000011212a824 */ /* 0x000fe200078e0a37 */
[C---:B------:R-:W-:Y:S01]  /*f660*/  ISETP.GT.U32.AND P2, PT, R55.reuse, R2, PT ;  /* 0x000000023700720c */ /* 0x040fe20003f44070 */
[----:B------:R-:W-:Y:S01]  /*f670*/  IMAD.HI.U32 R20, R0, R8, RZ ;  /* 0x0000000800147227 */ /* 0x000fe200078e00ff */
[----:B------:R-:W-:Y:S01]  /*f680*/  ISETP.GE.AND P5, PT, R56, RZ, PT ;  /* 0x000000ff3800720c */ /* 0x000fe20003fa6270 */
[----:B------:R-:W-:Y:S02]  /*f690*/  STL [R1+0xe0], R7 ;  /* 0x0000e00701007387 */ /* 0x000fe40000100800 */
[----:B------:R-:W-:Y:S01]  /*f6a0*/  @!P0 IMAD.MOV R5, RZ, RZ, -R5 ;  /* 0x000000ffff058224 */ /* 0x000fe200078e0a05 */
[C---:B------:R-:W-:Y:S01]  /*f6b0*/  ISETP.GT.U32.AND P1, PT, R55.reuse, R6, PT ;  /* 0x000000063700720c */ /* 0x040fe20003f24070 */
[----:B------:R-:W-:Y:S01]  /*f6c0*/  IMAD.MOV R20, RZ, RZ, -R20 ;  /* 0x000000ffff147224 */ /* 0x000fe200078e0a14 */
[----:B------:R-:W2:Y:S03]  /*f6d0*/  LDL.LU R56, [R1+0xb64] ;  /* 0x000b640001387983 */ /* 0x000ea60000300800 */
[----:B------:R-:W-:Y:S01]  /*f6e0*/  IMAD R8, R55, R20, R8 ;  /* 0x0000001437087224 */ /* 0x000fe200078e0208 */
[----:B------:R0:W-:Y:S01]  /*f6f0*/  STL [R1+0x90], R5 ;  /* 0x0000900501007387 */ /* 0x0001e20000100800 */
[----:B------:R-:W-:-:S02]  /*f700*/  @!P2 IMAD.IADD R2, R2, 0x1, -R55 ;  /* 0x000000010202a824 */ /* 0x000fc400078e0a37 */
[----:B0-----:R-:W-:-:S04]  /*f710*/  IMAD.MOV.U32 R5, RZ, RZ, R18 ;  /* 0x000000ffff057224 */ /* 0x001fc800078e0012 */
[----:B------:R-:W-:Y:S01]  /*f720*/  @!P6 IMAD.MOV R5, RZ, RZ, -R5 ;  /* 0x000000ffff05e224 */ /* 0x000fe200078e0a05 */
[C---:B------:R-:W-:Y:S01]  /*f730*/  ISETP.GT.U32.AND P6, PT, R55.reuse, R8, PT ;  /* 0x000000083700720c */ /* 0x040fe20003fc4070 */
[----:B------:R-:W-:Y:S01]  /*f740*/  IMAD.HI.U32 R21, R0, R17, RZ ;  /* 0x0000001100157227 */ /* 0x000fe200078e00ff */
[----:B------:R-:W-:-:S03]  /*f750*/  ISETP.GT.U32.AND P2, PT, R55, R2, PT ;  /* 0x000000023700720c */ /* 0x000fc60003f44070 */
[----:B------:R-:W-:Y:S01]  /*f760*/  @!P1 IMAD.IADD R6, R6, 0x1, -R55 ;  /* 0x0000000106069824 */ /* 0x000fe200078e0a37 */
[----:B------:R0:W-:Y:S01]  /*f770*/  STL [R1+0xc8], R5 ;  /* 0x0000c80501007387 */ /* 0x0001e20000100800 */
[----:B------:R-:W-:-:S03]  /*f780*/  IMAD.MOV R21, RZ, RZ, -R21 ;  /* 0x000000ffff157224 */ /* 0x000fc600078e0a15 */
[----:B------:R-:W2:Y:S01]  /*f790*/  LDL.LU R42, [R1+0xb68] ;  /* 0x000b6800012a7983 */ /* 0x000ea20000300800 */
[C---:B------:R-:W-:Y:S02]  /*f7a0*/  IMAD R17, R55.reuse, R21, R17 ;  /* 0x0000001537117224 */ /* 0x040fe400078e0211 */
[----:B0-----:R-:W-:Y:S02]  /*f7b0*/  IMAD.MOV.U32 R5, RZ, RZ, R6 ;  /* 0x000000ffff057224 */ /* 0x001fe400078e0006 */
[----:B------:R-:W-:Y:S02]  /*f7c0*/  @!P6 IMAD.IADD R8, R8, 0x1, -R55 ;  /* 0x000000010808e824 */ /* 0x000fe400078e0a37 */
[----:B------:R-:W-:Y:S01]  /*f7d0*/  @!P4 IMAD.MOV R5, RZ, RZ, -R5 ;  /* 0x000000ffff05c224 */ /* 0x000fe200078e0a05 */
[----:B------:R-:W-:Y:S01]  /*f7e0*/  ISETP.GT.U32.AND P0, PT, R55, R17, PT ;  /* 0x000000113700720c */ /* 0x000fe20003f04070 */
[----:B------:R-:W-:Y:S01]  /*f7f0*/  @!P2 IMAD.IADD R2, R2, 0x1, -R55 ;  /* 0x000000010202a824 */ /* 0x000fe200078e0a37 */
[----:B------:R-:W-:-:S02]  /*f800*/  ISETP.GE.AND P1, PT, R37, RZ, PT ;  /* 0x000000ff2500720c */ /* 0x000fc40003f26270 */
[----:B------:R-:W-:Y:S01]  /*f810*/  ISETP.GT.U32.AND P6, PT, R55, R8, PT ;  /* 0x000000083700720c */ /* 0x000fe20003fc4070 */
[----:B------:R0:W-:Y:S04]  /*f820*/  STL [R1+0xa8], R5 ;  /* 0x0000a80501007387 */ /* 0x0001e80000100800 */
[----:B------:R-:W2:Y:S01]  /*f830*/  LDL.LU R37, [R1+0xb6c] ;  /* 0x000b6c0001257983 */ /* 0x000ea20000300800 */
[----:B0-----:R-:W-:-:S04]  /*f840*/  IMAD.MOV.U32 R5, RZ, RZ, R2 ;  /* 0x000000ffff057224 */ /* 0x001fc800078e0002 */
[----:B------:R-:W-:Y:S01]  /*f850*/  @!P5 IMAD.MOV R5, RZ, RZ, -R5 ;  /* 0x000000ffff05d224 */ /* 0x000fe200078e0a05 */
[----:B----4-:R-:W-:Y:S01]  /*f860*/  IABS R12, R34 ;  /* 0x00000022000c7213 */ /* 0x010fe20000000000 */
[--C-:B------:R-:W-:Y:S01]  /*f870*/  @!P0 IMAD.IADD R17, R17, 0x1, -R55.reuse ;  /* 0x0000000111118824 */ /* 0x100fe200078e0a37 */
[----:B------:R-:W-:Y:S01]  /*f880*/  ISETP.GE.AND P0, PT, R34, RZ, PT ;  /* 0x000000ff2200720c */ /* 0x000fe20003f06270 */
[----:B------:R-:W-:Y:S01]  /*f890*/  @!P6 IMAD.IADD R8, R8, 0x1, -R55 ;  /* 0x000000010808e824 */ /* 0x000fe200078e0a37 */
[----:B------:R0:W-:Y:S01]  /*f8a0*/  STL [R1+0xb0], R5 ;  /* 0x0000b00501007387 */ /* 0x0001e20000100800 */
[----:B-----5:R-:W-:Y:S02]  /*f8b0*/  IABS R21, R31 ;  /* 0x0000001f00157213 */ /* 0x020fe40000000000 */
[----:B------:R-:W-:Y:S01]  /*f8c0*/  ISETP.GE.AND P6, PT, R31, RZ, PT ;  /* 0x000000ff1f00720c */ /* 0x000fe20003fc6270 */
[----:B------:R-:W4:Y:S04]  /*f8d0*/  LDL.LU R34, [R1+0xb70] ;  /* 0x000b700001227983 */ /* 0x000f280000300800 */
[----:B------:R-:W5:Y:S01]  /*f8e0*/  LDL.LU R31, [R1+0xb74] ;  /* 0x000b7400011f7983 */ /* 0x000f620000300800 */
[----:B------:R-:W-:Y:S01]  /*f8f0*/  IMAD.HI.U32 R4, R0, R12, RZ ;  /* 0x0000000c00047227 */ /* 0x000fe200078e00ff */
[----:B------:R-:W-:-:S03]  /*f900*/  IABS R20, R54 ;  /* 0x0000003600147213 */ /* 0x000fc60000000000 */
[----:B------:R-:W-:Y:S01]  /*f910*/  IMAD.MOV R4, RZ, RZ, -R4 ;  /* 0x000000ffff047224 */ /* 0x000fe200078e0a04 */
[----:B------:R-:W-:Y:S01]  /*f920*/  ISETP.GT.U32.AND P4, PT, R55, R17, PT ;  /* 0x000000113700720c */ /* 0x000fe20003f84070 */
[----:B------:R-:W-:-:S04]  /*f930*/  IMAD.HI.U32 R18, R0, R21, RZ ;  /* 0x0000001500127227 */ /* 0x000fc800078e00ff */
[----:B------:R-:W-:Y:S02]  /*f940*/  IMAD R12, R55, R4, R12 ;  /* 0x00000004370c7224 */ /* 0x000fe400078e020c */
[----:B------:R-:W-:-:S04]  /*f950*/  IMAD.HI.U32 R4, R0, R20, RZ ;  /* 0x0000001400047227 */ /* 0x000fc800078e00ff */
[----:B------:R-:W-:Y:S02]  /*f960*/  IMAD.MOV R18, RZ, RZ, -R18 ;  /* 0x000000ffff127224 */ /* 0x000fe400078e0a12 */
[----:B------:R-:W-:Y:S02]  /*f970*/  IMAD.MOV R4, RZ, RZ, -R4 ;  /* 0x000000ffff047224 */ /* 0x000fe400078e0a04 */
[C---:B------:R-:W-:Y:S02]  /*f980*/  IMAD R21, R55.reuse, R18, R21 ;  /* 0x0000001237157224 */ /* 0x040fe400078e0215 */
[----:B------:R-:W-:Y:S02]  /*f990*/  IMAD R20, R55, R4, R20 ;  /* 0x0000000437147224 */ /* 0x000fe400078e0214 */
[----:B------:R-:W-:Y:S01]  /*f9a0*/  @!P4 IMAD.IADD R17, R17, 0x1, -R55 ;  /* 0x000000011111c824 */ /* 0x000fe200078e0a37 */
[C---:B------:R-:W-:Y:S02]  /*f9b0*/  ISETP.GT.U32.AND P5, PT, R55.reuse, R21, PT ;  /* 0x000000153700720c */ /* 0x040fe40003fa4070 */
[----:B------:R-:W-:Y:S01]  /*f9c0*/  ISETP.GT.U32.AND P4, PT, R55, R20, PT ;  /* 0x000000143700720c */ /* 0x000fe20003f84070 */
[----:B------:R-:W-:-:S02]  /*f9d0*/  IMAD.MOV.U32 R7, RZ, RZ, R17 ;  /* 0x000000ffff077224 */ /* 0x000fc400078e0011 */
[----:B0-----:R-:W-:Y:S02]  /*f9e0*/  IMAD.MOV.U32 R5, RZ, RZ, R8 ;  /* 0x000000ffff057224 */ /* 0x001fe400078e0008 */
[----:B------:R-:W-:Y:S02]  /*f9f0*/  @!P3 IMAD.MOV R7, RZ, RZ, -R7 ;  /* 0x000000ffff07b224 */ /* 0x000fe400078e0a07 */
[----:B------:R-:W-:-:S03]  /*fa00*/  @!P1 IMAD.MOV R5, RZ, RZ, -R5 ;  /* 0x000000ffff059224 */ /* 0x000fc600078e0a05 */
[----:B------:R-:W-:Y:S01]  /*fa10*/  STL [R1+0x88], R7 ;  /* 0x0000880701007387 */ /* 0x000fe20000100800 */
[--C-:B------:R-:W-:Y:S01]  /*fa20*/  @!P5 IMAD.IADD R21, R21, 0x1, -R55.reuse ;  /* 0x000000011515d824 */ /* 0x100fe200078e0a37 */
[----:B------:R-:W-:Y:S01]  /*fa30*/  ISETP.GE.AND P5, PT, R54, RZ, PT ;  /* 0x000000ff3600720c */ /* 0x000fe20003fa6270 */
[----:B------:R-:W-:Y:S01]  /*fa40*/  @!P4 IMAD.IADD R20, R20, 0x1, -R55 ;  /* 0x000000011414c824 */ /* 0x000fe200078e0a37 */
[----:B------:R0:W-:Y:S04]  /*fa50*/  STL [R1+0x84], R5 ;  /* 0x0000840501007387 */ /* 0x0001e80000100800 */
[----:B------:R-:W4:Y:S01]  /*fa60*/  LDL.LU R54, [R1+0xb78] ;  /* 0x000b780001367983 */ /* 0x000f220000300800 */
[----:B---3--:R-:W-:Y:S02]  /*fa70*/  IABS R18, R52 ;  /* 0x0000003400127213 */ /* 0x008fe40000000000 */
[----:B------:R-:W-:-:S02]  /*fa80*/  ISETP.GE.AND P4, PT, R52, RZ, PT ;  /* 0x000000ff3400720c */ /* 0x000fc40003f86270 */
[----:B------:R-:W3:Y:S01]  /*fa90*/  LDL.LU R52, [R1+0xb7c] ;  /* 0x000b7c0001347983 */ /* 0x000ee20000300800 */
[----:B------:R-:W-:Y:S01]  /*faa0*/  ISETP.GT.U32.AND P2, PT, R55, R12, PT ;  /* 0x0000000c3700720c */ /* 0x000fe20003f44070 */
[----:B------:R-:W-:-:S12]  /*fab0*/  IMAD.HI.U32 R2, R0, R18, RZ ;  /* 0x0000001200027227 */ /* 0x000fd800078e00ff */
[----:B------:R-:W-:-:S05]  /*fac0*/  @!P2 IMAD.IADD R12, R12, 0x1, -R55 ;  /* 0x000000010c0ca824 */ /* 0x000fca00078e0a37 */
[----:B------:R-:W-:Y:S01]  /*fad0*/  ISETP.GT.U32.AND P2, PT, R55, R12, PT ;  /* 0x0000000c3700720c */ /* 0x000fe20003f44070 */
[----:B------:R-:W-:-:S04]  /*fae0*/  IMAD.MOV R2, RZ, RZ, -R2 ;  /* 0x000000ffff027224 */ /* 0x000fc800078e0a02 */
[----:B------:R-:W-:-:S08]  /*faf0*/  IMAD R18, R55, R2, R18 ;  /* 0x0000000237127224 */ /* 0x000fd000078e0212 */
[----:B------:R-:W-:Y:S01]  /*fb00*/  @!P2 IMAD.IADD R12, R12, 0x1, -R55 ;  /* 0x000000010c0ca824 */ /* 0x000fe200078e0a37 */
[----:B------:R-:W-:Y:S02]  /*fb10*/  ISETP.GT.U32.AND P2, PT, R55, R18, PT ;  /* 0x000000123700720c */ /* 0x000fe40003f44070 */
[----:B--2---:R-:W-:-:S11]  /*fb20*/  IABS R6, R38 ;  /* 0x0000002600067213 */ /* 0x004fd60000000000 */
[----:B------:R-:W-:Y:S01]  /*fb30*/  @!P2 IMAD.IADD R18, R18, 0x1, -R55 ;  /* 0x000000011212a824 */ /* 0x000fe200078e0a37 */
[----:B------:R-:W-:Y:S01]  /*fb40*/  ISETP.GT.U32.AND P2, PT, R55, R21, PT ;  /* 0x000000153700720c */ /* 0x000fe20003f44070 */
[----:B------:R-:W-:Y:S01]  /*fb50*/  IMAD.HI.U32 R24, R0, R6, RZ ;  /* 0x0000000600187227 */ /* 0x000fe200078e00ff */
[----:B------:R-:W-:-:S03]  /*fb60*/  IABS R4, R56 ;  /* 0x0000003800047213 */ /* 0x000fc60000000000 */
[----:B------:R-:W-:Y:S02]  /*fb70*/  IMAD.MOV R24, RZ, RZ, -R24 ;  /* 0x000000ffff187224 */ /* 0x000fe400078e0a18 */
[----:B------:R-:W-:-:S04]  /*fb80*/  IMAD.HI.U32 R22, R0, R4, RZ ;  /* 0x0000000400167227 */ /* 0x000fc800078e00ff */
[C---:B------:R-:W-:Y:S02]  /*fb90*/  IMAD R6, R55.reuse, R24, R6 ;  /* 0x0000001837067224 */ /* 0x040fe400078e0206 */
[----:B------:R-:W-:Y:S02]  /*fba0*/  IMAD.MOV R22, RZ, RZ, -R22 ;  /* 0x000000ffff167224 */ /* 0x000fe400078e0a16 */
[----:B0-----:R-:W-:Y:S02]  /*fbb0*/  IMAD.MOV.U32 R5, RZ, RZ, R12 ;  /* 0x000000ffff057224 */ /* 0x001fe400078e000c */
[C---:B------:R-:W-:Y:S02]  /*fbc0*/  IMAD R4, R55.reuse, R22, R4 ;  /* 0x0000001637047224 */ /* 0x040fe400078e0204 */
[----:B------:R-:W-:Y:S01]  /*fbd0*/  @!P0 IMAD.MOV R5, RZ, RZ, -R5 ;  /* 0x000000ffff058224 */ /* 0x000fe200078e0a05 */
[----:B------:R-:W-:Y:S01]  /*fbe0*/  ISETP.GT.U32.AND P0, PT, R55, R6, PT ;  /* 0x000000063700720c */ /* 0x000fe20003f04070 */
[----:B------:R-:W-:Y:S01]  /*fbf0*/  @!P2 IMAD.IADD R21, R21, 0x1, -R55 ;  /* 0x000000011515a824 */ /* 0x000fe200078e0a37 */
[----:B------:R-:W-:-:S02]  /*fc00*/  ISETP.GT.U32.AND P2, PT, R55, R4, PT ;  /* 0x000000043700720c */ /* 0x000fc40003f44070 */
[----:B------:R-:W-:Y:S02]  /*fc10*/  ISETP.GT.U32.AND P3, PT, R55, R20, PT ;  /* 0x000000143700720c */ /* 0x000fe40003f64070 */
[----:B------:R-:W-:-:S05]  /*fc20*/  IABS R2, R42 ;  /* 0x0000002a00027213 */ /* 0x000fca0000000000 */
[----:B------:R-:W-:-:S04]  /*fc30*/  IMAD.HI.U32 R24, R0, R2, RZ ;  /* 0x0000000200187227 */ /* 0x000fc800078e00ff */
[----:B------:R-:W-:Y:S02]  /*fc40*/  IMAD.MOV R24, RZ, RZ, -R24 ;  /* 0x000000ffff187224 */ /* 0x000fe400078e0a18 */
[--C-:B------:R-:W-:Y:S02]  /*fc50*/  @!P0 IMAD.IADD R6, R6, 0x1, -R55.reuse ;  /* 0x0000000106068824 */ /* 0x100fe400078e0a37 */
[C---:B------:R-:W-:Y:S02]  /*fc60*/  IMAD R2, R55.reuse, R24, R2 ;  /* 0x0000001837027224 */ /* 0x040fe400078e0202 */
[--C-:B------:R-:W-:Y:S01]  /*fc70*/  @!P2 IMAD.IADD R4, R4, 0x1, -R55.reuse ;  /* 0x000000010404a824 */ /* 0x100fe200078e0a37 */
[C---:B------:R-:W-:Y:S02]  /*fc80*/  ISETP.GT.U32.AND P2, PT, R55.reuse, R6, PT ;  /* 0x000000063700720c */ /* 0x040fe40003f44070 */
[----:B------:R-:W-:Y:S01]  /*fc90*/  IABS R40, R37 ;  /* 0x0000002500287213 */ /* 0x000fe20000000000 */
[----:B------:R-:W-:Y:S01]  /*fca0*/  @!P3 IMAD.IADD R20, R20, 0x1, -R55 ;  /* 0x000000011414b824 */ /* 0x000fe200078e0a37 */
[----:B------:R-:W-:-:S03]  /*fcb0*/  ISETP.GT.U32.AND P3, PT, R55, R2, PT ;  /* 0x000000023700720c */ /* 0x000fc60003f64070 */
[----:B------:R-:W-:Y:S01]  /*fcc0*/  IMAD.HI.U32 R17, R0, R40, RZ ;  /* 0x0000002800117227 */ /* 0x000fe200078e00ff */
[----:B------:R0:W-:Y:S01]  /*fcd0*/  STL [R1+0x80], R5 ;  /* 0x0000800501007387 */ /* 0x0001e20000100800 */
[----:B------:R-:W-:Y:S02]  /*fce0*/  ISETP.GE.AND P0, PT, R56, RZ, PT ;  /* 0x000000ff3800720c */ /* 0x000fe40003f06270 */
[----:B------:R-:W-:Y:S01]  /*fcf0*/  IMAD.MOV R17, RZ, RZ, -R17 ;  /* 0x000000ffff117224 */ /* 0x000fe200078e0a11 */
[----:B------:R-:W2:Y:S03]  /*fd00*/  LDL.LU R56, [R1+0xb80] ;  /* 0x000b800001387983 */ /* 0x000ea60000300800 */
[----:B------:R-:W-:Y:S02]  /*fd10*/  IMAD R40, R55, R17, R40 ;  /* 0x0000001137287224 */ /* 0x000fe400078e0228 */
[----:B------:R-:W-:-:S02]  /*fd20*/  @!P2 IMAD.IADD R6, R6, 0x1, -R55 ;  /* 0x000000010606a824 */ /* 0x000fc400078e0a37 */
[----:B0-----:R-:W-:Y:S01]  /*fd30*/  IMAD.MOV.U32 R5, RZ, RZ, R20 ;  /* 0x000000ffff057224 */ /* 0x001fe200078e0014 */
[C---:B------:R-:W-:Y:S02]  /*fd40*/  ISETP.GT.U32.AND P2, PT, R55.reuse, R40, PT ;  /* 0x000000283700720c */ /* 0x040fe40003f44070 */
[----:B-----5:R-:W-:Y:S02]  /*fd50*/  IABS R8, R31 ;  /* 0x0000001f00087213 */ /* 0x020fe40000000000 */
[----:B----4-:R-:W-:Y:S01]  /*fd60*/  IABS R24, R34 ;  /* 0x0000002200187213 */ /* 0x010fe20000000000 */
[----:B------:R-:W-:Y:S02]  /*fd70*/  @!P3 IMAD.IADD R2, R2, 0x1, -R55 ;  /* 0x000000010202b824 */ /* 0x000fe400078e0a37 */
[C---:B------:R-:W-:Y:S01]  /*fd80*/  IMAD.HI.U32 R20, R0.reuse, R8, RZ ;  /* 0x0000000800147227 */ /* 0x040fe200078e00ff */
[C---:B------:R-:W-:Y:S02]  /*fd90*/  ISETP.GT.U32.AND P1, PT, R55.reuse, R18, PT ;  /* 0x000000123700720c */ /* 0x040fe40003f24070 */
[----:B------:R-:W-:Y:S01]  /*fda0*/  ISETP.GT.U32.AND P3, PT, R55, R4, PT ;  /* 0x000000043700720c */ /* 0x000fe20003f64070 */
[----:B------:R-:W-:-:S04]  /*fdb0*/  IMAD.HI.U32 R12, R0, R24, RZ ;  /* 0x00000018000c7227 */ /* 0x000fc800078e00ff */
[----:B------:R-:W-:Y:S02]  /*fdc0*/  IMAD.MOV R20, RZ, RZ, -R20 ;  /* 0x000000ffff147224 */ /* 0x000fe400078e0a14 */
[----:B------:R-:W-:Y:S02]  /*fdd0*/  IMAD.MOV R12, RZ, RZ, -R12 ;  /* 0x000000ffff0c7224 */ /* 0x000fe400078e0a0c */
[C---:B------:R-:W-:Y:S02]  /*fde0*/  IMAD R8, R55.reuse, R20, R8 ;  /* 0x0000001437087224 */ /* 0x040fe400078e0208 */
[----:B------:R-:W-:Y:S02]  /*fdf0*/  IMAD.MOV.U32 R7, RZ, RZ, R21 ;  /* 0x000000ffff077224 */ /* 0x000fe400078e0015 */
[C---:B------:R-:W-:Y:S02]  /*fe00*/  IMAD R24, R55.reuse, R12, R24 ;  /* 0x0000000c37187224 */ /* 0x040fe400078e0218 */
[--C-:B------:R-:W-:Y:S01]  /*fe10*/  @!P2 IMAD.IADD R40, R40, 0x1, -R55.reuse ;  /* 0x000000012828a824 */ /* 0x100fe200078e0a37 */
[C---:B------:R-:W-:Y:S01]  /*fe20*/  ISETP.GT.U32.AND P2, PT, R55.reuse, R8, PT ;  /* 0x000000083700720c */ /* 0x040fe20003f44070 */
[----:B------:R-:W-:Y:S01]  /*fe30*/  @!P1 IMAD.IADD R18, R18, 0x1, -R55 ;  /* 0x0000000112129824 */ /* 0x000fe200078e0a37 */
[----:B------:R-:W-:Y:S01]  /*fe40*/  ISETP.GE.AND P1, PT, R38, RZ, PT ;  /* 0x000000ff2600720c */ /* 0x000fe20003f26270 */
[----:B------:R-:W-:Y:S01]  /*fe50*/  @!P6 IMAD.MOV R7, RZ, RZ, -R7 ;  /* 0x000000ffff07e224 */ /* 0x000fe200078e0a07 */
[C---:B------:R-:W-:Y:S01]  /*fe60*/  ISETP.GT.U32.AND P6, PT, R55.reuse, R2, PT ;  /* 0x000000023700720c */ /* 0x040fe20003fc4070 */
[----:B------:R-:W-:Y:S01]  /*fe70*/  @!P3 IMAD.IADD R4, R4, 0x1, -R55 ;  /* 0x000000010404b824 */ /* 0x000fe200078e0a37 */
[----:B------:R-:W-:Y:S01]  /*fe80*/  ISETP.GT.U32.AND P3, PT, R55, R24, PT ;  /* 0x000000183700720c */ /* 0x000fe20003f64070 */
[----:B------:R-:W-:Y:S01]  /*fe90*/  @!P5 IMAD.MOV R5, RZ, RZ, -R5 ;  /* 0x000000ffff05d224 */ /* 0x000fe200078e0a05 */
[----:B------:R-:W4:Y:S01]  /*fea0*/  LDL.LU R38, [R1+0xb84] ;  /* 0x000b840001267983 */ /* 0x000f220000300800 */
[----:B------:R-:W-:-:S03]  /*feb0*/  ISETP.GE.AND P5, PT, R42, RZ, PT ;  /* 0x000000ff2a00720c */ /* 0x000fc60003fa6270 */
[----:B------:R0:W-:Y:S01]  /*fec0*/  STL [R1+0x48], R7 ;  /* 0x0000480701007387 */ /* 0x0001e20000100800 */
[----:B------:R-:W-:-:S03]  /*fed0*/  @!P2 IMAD.IADD R8, R8, 0x1, -R55 ;  /* 0x000000010808a824 */ /* 0x000fc600078e0a37 */
[----:B------:R1:W-:Y:S01]  /*fee0*/  STL [R1+0x50], R5 ;  /* 0x0000500501007387 */ /* 0x0003e20000100800 */
[----:B------:R-:W-:Y:S02]  /*fef0*/  @!P6 IMAD.IADD R2, R2, 0x1, -R55 ;  /* 0x000000010202e824 */ /* 0x000fe400078e0a37 */
[----:B0-----:R-:W-:Y:S02]  /*ff00*/  IMAD.MOV.U32 R7, RZ, RZ, R18 ;  /* 0x000000ffff077224 */ /* 0x001fe400078e0012 */
[----:B-1----:R-:W-:Y:S02]  /*ff10*/  IMAD.MOV.U32 R5, RZ, RZ, R6 ;  /* 0x000000ffff057224 */ /* 0x002fe400078e0006 */
[----:B------:R-:W-:Y:S01]  /*ff20*/  @!P4 IMAD.MOV R7, RZ, RZ, -R7 ;  /* 0x000000ffff07c224 */ /* 0x000fe200078e0a07 */
[----:B------:R-:W-:Y:S01]  /*ff30*/  ISETP.GE.AND P6, PT, R37, RZ, PT ;  /* 0x000000ff2500720c */ /* 0x000fe20003fc6270 */
[----:B------:R-:W-:Y:S01]  /*ff40*/  @!P1 IMAD.MOV R5, RZ, RZ, -R5 ;  /* 0x000000ffff059224 */ /* 0x000fe200078e0a05 */
[----:B------:R-:W5:Y:S01]  /*ff50*/  LDL.LU R37, [R1+0xb88] ;  /* 0x000b880001257983 */ /* 0x000f620000300800 */
[----:B------:R-:W-:Y:S01]  /*ff60*/  @!P3 IMAD.IADD R24, R24, 0x1, -R55 ;  /* 0x000000011818b824 */ /* 0x000fe200078e0a37 */
[----:B------:R-:W-:-:S02]  /*ff70*/  ISETP.GE.AND P3, PT, R34, RZ, PT ;  /* 0x000000ff2200720c */ /* 0x000fc40003f66270 */
[----:B------:R-:W-:Y:S01]  /*ff80*/  ISETP.GT.U32.AND P1, PT, R55, R8, PT ;  /* 0x000000083700720c */ /* 0x000fe20003f24070 */
[----:B------:R-:W5:Y:S04]  /*ff90*/  LDL.LU R34, [R1+0xb8c] ;  /* 0x000b8c0001227983 */ /* 0x000f680000300800 */
[----:B------:R-:W-:Y:S04]  /*ffa0*/  STL [R1+0x40], R7 ;  /* 0x0000400701007387 */ /* 0x000fe80000100800 */
[----:B------:R0:W-:Y:S01]  /*ffb0*/  STL [R1+0x38], R5 ;  /* 0x0000380501007387 */ /* 0x0001e20000100800 */
[----:B------:R-:W-:-:S02]  /*ffc0*/  @!P0 IMAD.MOV R4, RZ, RZ, -R4 ;  /* 0x000000ffff048224 */ /* 0x000fc400078e0a04 */
[----:B0-----:R-:W-:-:S04]  /*ffd0*/  IMAD.MOV.U32 R5, RZ, RZ, R2 ;  /* 0x000000ffff057224 */ /* 0x001fc800078e0002 */
[----:B------:R-:W-:Y:S01]  /*ffe0*/  @!P5 IMAD.MOV R5, RZ, RZ, -R5 ;  /* 0x000000ffff05d224 */ /* 0x000fe200078e0a05 */
[----:B------:R0:W-:Y:S01]  /*fff0*/  STL [R1+0x34], R4 ;  /* 0x0000340401007387 */ /* 0x0001e20000100800 */
[----:B------:R-:W-:Y:S01]  /*10000*/  ISETP.GE.AND P5, PT, R31, RZ, PT ;  /* 0x000000ff1f00720c */ /* 0x000fe20003fa6270 */
[----:B------:R-:W-:Y:S02]  /*10010*/  @!P1 IMAD.IADD R8, R8, 0x1, -R55 ;  /* 0x0000000108089824 */ /* 0x000fe400078e0a37 */
[----:B------:R1:W-:Y:S04]  /*10020*/  STL [R1+0x30], R5 ;  /* 0x0000300501007387 */ /* 0x0003e80000100800 */
[----:B------:R-:W4:Y:S01]  /*10030*/  LDL.LU R31, [R1+0xb90] ;  /* 0x000b9000011f7983 */ /* 0x000f220000300800 */
[----:B---3--:R-:W-:-:S02]  /*10040*/  IABS R17, R52 ;  /* 0x0000003400117213 */ /* 0x008fc40000000000 */
[----:B------:R-:W-:Y:S02]  /*10050*/  ISETP.GE.AND P1, PT, R52, RZ, PT ;  /* 0x000000ff3400720c */ /* 0x000fe40003f26270 */
[----:B------:R-:W3:Y:S01]  /*10060*/  LDL.LU R52, [R1+0xb94] ;  /* 0x000b940001347983 */ /* 0x000ee20000300800 */
[----:B------:R-:W-:-:S05]  /*10070*/  IABS R12, R54 ;  /* 0x00000036000c7213 */ /* 0x000fca0000000000 */
[----:B------:R-:W-:-:S04]  /*10080*/  IMAD.HI.U32 R26, R0, R12, RZ ;  /* 0x0000000c001a7227 */ /* 0x000fc800078e00ff */
[----:B------:R-:W-:-:S04]  /*10090*/  IMAD.MOV R26, RZ, RZ, -R26 ;  /* 0x000000ffff1a7224 */ /* 0x000fc800078e0a1a */
[C---:B------:R-:W-:Y:S01]  /*100a0*/  IMAD R12, R55.reuse, R26, R12 ;  /* 0x0000001a370c7224 */ /* 0x040fe200078e020c */
[----:B------:R-:W-:Y:S01]  /*100b0*/  ISETP.GT.U32.AND P2, PT, R55, R40, PT ;  /* 0x000000283700720c */ /* 0x000fe20003f44070 */
[----:B------:R-:W-:-:S03]  /*100c0*/  IMAD.HI.U32 R22, R0, R17, RZ ;  /* 0x0000001100167227 */ /* 0x000fc600078e00ff */
[C---:B------:R-:W-:Y:S01]  /*100d0*/  ISETP.GT.U32.AND P0, PT, R55.reuse, R12, PT ;  /* 0x0000000c3700720c */ /* 0x040fe20003f04070 */
[----:B------:R-:W-:Y:S01]  /*100e0*/  IMAD.MOV R22, RZ, RZ, -R22 ;  /* 0x000000ffff167224 */ /* 0x000fe200078e0a16 */
[----:B------:R-:W-:-:S03]  /*100f0*/  ISETP.GT.U32.AND P4, PT, R55, R24, PT ;  /* 0x000000183700720c */ /* 0x000fc60003f84070 */
[----:B------:R-:W-:-:S04]  /*10100*/  IMAD R17, R55, R22, R17 ;  /* 0x0000001637117224 */ /* 0x000fc800078e0211 */
[----:B------:R-:W-:Y:S01]  /*10110*/  @!P2 IMAD.IADD R40, R40, 0x1, -R55 ;  /* 0x000000012828a824 */ /* 0x000fe200078e0a37 */
[----:B------:R-:W-:-:S03]  /*10120*/  ISETP.GT.U32.AND P2, PT, R55, R17, PT ;  /* 0x000000113700720c */ /* 0x000fc60003f44070 */
[--C-:B------:R-:W-:Y:S02]  /*10130*/  @!P0 IMAD.IADD R12, R12, 0x1, -R55.reuse ;  /* 0x000000010c0c8824 */ /* 0x100fe400078e0a37 */
[--C-:B------:R-:W-:Y:S01]  /*10140*/  @!P4 IMAD.IADD R24, R24, 0x1, -R55.reuse ;  /* 0x000000011818c824 */ /* 0x100fe200078e0a37 */
[----:B------:R-:W-:Y:S02]  /*10150*/  ISETP.GE.AND P4, PT, R54, RZ, PT ;  /* 0x000000ff3600720c */ /* 0x000fe40003f86270 */
[----:B------:R-:W5:Y:S05]  /*10160*/  LDL.LU R54, [R1+0xb98] ;  /* 0x000b980001367983 */ /* 0x000f6a0000300800 */
[----:B------:R-:W-:-:S02]  /*10170*/  @!P2 IMAD.IADD R17, R17, 0x1, -R55 ;  /* 0x000000011111a824 */ /* 0x000fc400078e0a37 */
[----:B------:R-:W-:-:S03]  /*10180*/  @!P5 IMAD.MOV R8, RZ, RZ, -R8 ;  /* 0x000000ffff08d224 */ /* 0x000fc600078e0a08 */
[----:B------:R-:W-:-:S13]  /*10190*/  ISETP.GT.U32.AND P2, PT, R55, R17, PT ;  /* 0x000000113700720c */ /* 0x000fda0003f44070 */
[----:B------:R-:W-:Y:S01]  /*101a0*/  @!P2 IMAD.IADD R17, R17, 0x1, -R55 ;  /* 0x000000011111a824 */ /* 0x000fe200078e0a37 */
[----:B--2---:R-:W-:-:S05]  /*101b0*/  IABS R21, R56 ;  /* 0x0000003800157213 */ /* 0x004fca0000000000 */
[----:B------:R-:W-:-:S04]  /*101c0*/  IMAD.HI.U32 R18, R0, R21, RZ ;  /* 0x0000001500127227 */ /* 0x000fc800078e00ff */
[----:B------:R-:W-:-:S04]  /*101d0*/  IMAD.MOV R18, RZ, RZ, -R18 ;  /* 0x000000ffff127224 */ /* 0x000fc800078e0a12 */
[----:B------:R-:W-:-:S05]  /*101e0*/  IMAD R18, R55, R18, R21 ;  /* 0x0000001237127224 */ /* 0x000fca00078e0215 */
[----:B------:R-:W-:-:S13]  /*101f0*/  ISETP.GT.U32.AND P0, PT, R55, R18, PT ;  /* 0x000000123700720c */ /* 0x000fda0003f04070 */
[----:B------:R-:W-:Y:S01]  /*10200*/  @!P0 IMAD.IADD R18, R18, 0x1, -R55 ;  /* 0x0000000112128824 */ /* 0x000fe200078e0a37 */
[----:B------:R-:W-:Y:S01]  /*10210*/  ISETP.GE.AND P0, PT, R56, RZ, PT ;  /* 0x000000ff3800720c */ /* 0x000fe20003f06270 */
[----:B------:R-:W-:Y:S01]  /*10220*/  @!P1 IMAD.MOV R17, RZ, RZ, -R17 ;  /* 0x000000ffff119224 */ /* 0x000fe200078e0a11 */
[----:B------:R-:W2:Y:S02]  /*10230*/  LDL.LU R56, [R1+0xb9c] ;  /* 0x000b9c0001387983 */ /* 0x000ea40000300800 */
[----:B------:R-:W-:-:S13]  /*10240*/  ISETP.GT.U32.AND P5, PT, R55, R18, PT ;  /* 0x000000123700720c */ /* 0x000fda0003fa4070 */
[----:B------:R-:W-:-:S04]  /*10250*/  @!P5 IMAD.IADD R18, R18, 0x1, -R55 ;  /* 0x000000011212d824 */ /* 0x000fc800078e0a37 */
[----:B------:R-:W-:Y:S01]  /*10260*/  @!P0 IMAD.MOV R18, RZ, RZ, -R18 ;  /* 0x000000ffff128224 */ /* 0x000fe200078e0a12 */
[----:B----4-:R-:W-:Y:S02]  /*10270*/  ISETP.GE.AND P1, PT, R31, RZ, PT ;  /* 0x000000ff1f00720c */ /* 0x010fe40003f26270 */
[----:B------:R-:W-:Y:S02]  /*10280*/  IABS R29, R31 ;  /* 0x0000001f001d7213 */ /* 0x000fe40000000000 */
[----:B---3--:R-:W-:Y:S02]  /*10290*/  ISETP.GE.AND P0, PT, R52, RZ, PT ;  /* 0x000000ff3400720c */ /* 0x008fe40003f06270 */
[----:B------:R-:W-:Y:S02]  /*102a0*/  IABS R31, R52 ;  /* 0x00000034001f7213 */ /* 0x000fe40000000000 */
[----:B------:R-:W3:Y:S04]  /*102b0*/  LDL.LU R52, [R1+0xba0] ;  /* 0x000ba00001347983 */ /* 0x000ee80000300800 */
[----:B------:R-:W4:Y:S04]  /*102c0*/  LDL.LU R53, [R1+0xba4] ;  /* 0x000ba40001357983 */ /* 0x000f280000300800 */
[----:B------:R-:W3:Y:S04]  /*102d0*/  LDL.LU R50, [R1+0xba8] ;  /* 0x000ba80001327983 */ /* 0x000ee80000300800 */
[----:B------:R-:W3:Y:S04]  /*102e0*/  LDL.LU R47, [R1+0xbac] ;  /* 0x000bac00012f7983 */ /* 0x000ee80000300800 */
[----:B------:R-:W3:Y:S04]  /*102f0*/  LDL.LU R44, [R1+0xbb0] ;  /* 0x000bb000012c7983 */ /* 0x000ee80000300800 */
[----:B------:R-:W3:Y:S04]  /*10300*/  LDL.LU R39, [R1+0xbb4] ;  /* 0x000bb40001277983 */ /* 0x000ee80000300800 */
[----:B------:R-:W3:Y:S04]  /*10310*/  LDL.LU R57, [R1+0xbb8] ;  /* 0x000bb80001397983 */ /* 0x000ee80000300800 */
[----:B------:R-:W3:Y:S04]  /*10320*/  LDL.LU R58, [R1+0xbbc] ;  /* 0x000bbc00013a7983 */ /* 0x000ee80000300800 */
[----:B------:R-:W3:Y:S04]  /*10330*/  LDL.LU R59, [R1+0xbc0] ;  /* 0x000bc000013b7983 */ /* 0x000ee80000300800 */
[----:B------:R-:W3:Y:S04]  /*10340*/  LDL.LU R61, [R1+0xbc4] ;  /* 0x000bc400013d7983 */ /* 0x000ee80000300800 */
[----:B------:R-:W3:Y:S01]  /*10350*/  LDL.LU R60, [R1+0xbc8] ;  /* 0x000bc800013c7983 */ /* 0x000ee20000300800 */
[----:B------:R-:W-:-:S05]  /*10360*/  IABS R20, R38 ;  /* 0x0000002600147213 */ /* 0x000fca0000000000 */
[----:B------:R-:W-:-:S04]  /*10370*/  IMAD.HI.U32 R2, R0, R20, RZ ;  /* 0x0000001400027227 */ /* 0x000fc800078e00ff */
[----:B------:R-:W-:-:S04]  /*10380*/  IMAD.MOV R2, RZ, RZ, -R2 ;  /* 0x000000ffff027224 */ /* 0x000fc800078e0a02 */
[----:B------:R-:W-:Y:S02]  /*10390*/  IMAD R20, R55, R2, R20 ;  /* 0x0000000237147224 */ /* 0x000fe400078e0214 */
[----:B------:R-:W-:-:S03]  /*103a0*/  @!P3 IMAD.MOV R24, RZ, RZ, -R24 ;  /* 0x000000ffff18b224 */ /* 0x000fc600078e0a18 */
[----:B------:R-:W-:Y:S02]  /*103b0*/  ISETP.GT.U32.AND P3, PT, R55, R20, PT ;  /* 0x000000143700720c */ /* 0x000fe40003f64070 */
[----:B-----5:R-:W-:-:S05]  /*103c0*/  IABS R22, R37 ;  /* 0x0000002500167213 */ /* 0x020fca0000000000 */
[----:B------:R-:W-:Y:S01]  /*103d0*/  IMAD.HI.U32 R2, R0, R22, RZ ;  /* 0x0000001600027227 */ /* 0x000fe200078e00ff */
[----:B------:R-:W-:-:S03]  /*103e0*/  IABS R26, R34 ;  /* 0x00000022001a7213 */ /* 0x000fc60000000000 */
[----:B------:R-:W-:Y:S02]  /*103f0*/  IMAD.MOV R2, RZ, RZ, -R2 ;  /* 0x000000ffff027224 */ /* 0x000fe400078e0a02 */
[----:B------:R-:W-:Y:S02]  /*10400*/  @!P3 IMAD.IADD R20, R20, 0x1, -R55 ;  /* 0x000000011414b824 */ /* 0x000fe400078e0a37 */
[C---:B------:R-:W-:Y:S02]  /*10410*/  IMAD R22, R55.reuse, R2, R22 ;  /* 0x0000000237167224 */ /* 0x040fe400078e0216 */
[----:B------:R-:W-:Y:S01]  /*10420*/  IMAD.HI.U32 R2, R0, R26, RZ ;  /* 0x0000001a00027227 */ /* 0x000fe200078e00ff */
[----:B------:R-:W-:-:S03]  /*10430*/  ISETP.GT.U32.AND P3, PT, R55, R20, PT ;  /* 0x000000143700720c */ /* 0x000fc60003f64070 */
[----:B------:R-:W-:-:S04]  /*10440*/  IMAD.MOV R2, RZ, RZ, -R2 ;  /* 0x000000ffff027224 */ /* 0x000fc800078e0a02 */
[----:B------:R-:W-:-:S06]  /*10450*/  IMAD R26, R55, R2, R26 ;  /* 0x00000002371a7224 */ /* 0x000fcc00078e021a */
[----:B------:R-:W-:Y:S01]  /*10460*/  @!P3 IMAD.IADD R20, R20, 0x1, -R55 ;  /* 0x000000011414b824 */ /* 0x000fe200078e0a37 */
[----:B------:R-:W-:Y:S01]  /*10470*/  ISETP.GT.U32.AND P3, PT, R55, R26, PT ;  /* 0x0000001a3700720c */ /* 0x000fe20003f64070 */
[----:B------:R-:W-:-:S12]  /*10480*/  IMAD.HI.U32 R2, R0, R29, RZ ;  /* 0x0000001d00027227 */ /* 0x000fd800078e00ff */
[----:B------:R-:W-:-:S05]  /*10490*/  @!P3 IMAD.IADD R26, R26, 0x1, -R55 ;  /* 0x000000011a1ab824 */ /* 0x000fca00078e0a37 */
[----:B------:R-:W-:Y:S01]  /*104a0*/  ISETP.GT.U32.AND P3, PT, R55, R26, PT ;  /* 0x0000001a3700720c */ /* 0x000fe20003f64070 */
[----:B------:R-:W-:-:S04]  /*104b0*/  IMAD.MOV R2, RZ, RZ, -R2 ;  /* 0x000000ffff027224 */ /* 0x000fc800078e0a02 */
[----:B------:R-:W-:-:S08]  /*104c0*/  IMAD R29, R55, R2, R29 ;  /* 0x00000002371d7224 */ /* 0x000fd000078e021d */
[----:B------:R-:W-:Y:S01]  /*104d0*/  @!P3 IMAD.IADD R26, R26, 0x1, -R55 ;  /* 0x000000011a1ab824 */ /* 0x000fe200078e0a37 */
[C---:B------:R-:W-:Y:S01]  /*104e0*/  ISETP.GT.U32.AND P3, PT, R55.reuse, R29, PT ;  /* 0x0000001d3700720c */ /* 0x040fe20003f64070 */
[----:B------:R-:W-:Y:S01]  /*104f0*/  @!P6 IMAD.MOV R40, RZ, RZ, -R40 ;  /* 0x000000ffff28e224 */ /* 0x000fe200078e0a28 */
[----:B------:R-:W-:Y:S02]  /*10500*/  ISETP.GT.U32.AND P6, PT, R55, R12, PT ;  /* 0x0000000c3700720c */ /* 0x000fe40003fc4070 */
[----:B------:R-:W-:Y:S02]  /*10510*/  ISETP.GE.AND P5, PT, R34, RZ, PT ;  /* 0x000000ff2200720c */ /* 0x000fe40003fa6270 */
[----:B------:R-:W-:Y:S01]  /*10520*/  IABS R34, R54 ;  /* 0x0000003600227213 */ /* 0x000fe20000000000 */
[----:B------:R-:W-:-:S06]  /*10530*/  IMAD.HI.U32 R21, R0, R31, RZ ;  /* 0x0000001f00157227 */ /* 0x000fcc00078e00ff */
[----:B------:R-:W-:Y:S02]  /*10540*/  @!P3 IMAD.IADD R29, R29, 0x1, -R55 ;  /* 0x000000011d1db824 */ /* 0x000fe400078e0a37 */
[----:B------:R-:W-:-:S03]  /*10550*/  IMAD.HI.U32 R6, R0, R34, RZ ;  /* 0x0000002200067227 */ /* 0x000fc600078e00ff */
[C---:B------:R-:W-:Y:S01]  /*10560*/  ISETP.GT.U32.AND P3, PT, R55.reuse, R29, PT ;  /* 0x0000001d3700720c */ /* 0x040fe20003f64070 */
[----:B------:R-:W-:Y:S02]  /*10570*/  @!P6 IMAD.IADD R12, R12, 0x1, -R55 ;  /* 0x000000010c0ce824 */ /* 0x000fe400078e0a37 */
[----:B------:R-:W-:Y:S02]  /*10580*/  IMAD.MOV R21, RZ, RZ, -R21 ;  /* 0x000000ffff157224 */ /* 0x000fe400078e0a15 */
[----:B------:R-:W-:Y:S02]  /*10590*/  IMAD.MOV R6, RZ, RZ, -R6 ;  /* 0x000000ffff067224 */ /* 0x000fe400078e0a06 */
[----:B------:R-:W-:Y:S01]  /*105a0*/  @!P4 IMAD.MOV R12, RZ, RZ, -R12 ;  /* 0x000000ffff0cc224 */ /* 0x000fe200078e0a0c */
[C---:B------:R-:W-:Y:S01]  /*105b0*/  ISETP.GT.U32.AND P4, PT, R55.reuse, R22, PT ;  /* 0x000000163700720c */ /* 0x040fe20003f84070 */
[C---:B------:R-:W-:Y:S02]  /*105c0*/  IMAD R31, R55.reuse, R21, R31 ;  /* 0x00000015371f7224 */ /* 0x040fe400078e021f */
[----:B------:R-:W-:-:S02]  /*105d0*/  IMAD R34, R55, R6, R34 ;  /* 0x0000000637227224 */ /* 0x000fc400078e0222 */
[----:B------:R-:W-:Y:S01]  /*105e0*/  @!P5 IMAD.MOV R26, RZ, RZ, -R26 ;  /* 0x000000ffff1ad224 */ /* 0x000fe200078e0a1a */
[----:B------:R-:W-:Y:S01]  /*105f0*/  ISETP.GT.U32.AND P5, PT, R55, R31, PT ;  /* 0x0000001f3700720c */ /* 0x000fe20003fa4070 */
[----:B------:R-:W-:Y:S01]  /*10600*/  @!P3 IMAD.IADD R29, R29, 0x1, -R55 ;  /* 0x000000011d1db824 */ /* 0x000fe200078e0a37 */
[----:B------:R-:W-:-:S05]  /*10610*/  ISETP.GT.U32.AND P3, PT, R55, R34, PT ;  /* 0x000000223700720c */ /* 0x000fca0003f64070 */
[----:B------:R-:W-:Y:S01]  /*10620*/  @!P4 IMAD.IADD R22, R22, 0x1, -R55 ;  /* 0x000000011616c824 */ /* 0x000fe200078e0a37 */
[----:B------:R-:W-:-:S04]  /*10630*/  ISETP.GE.AND P2, PT, R37, RZ, PT ;  /* 0x000000ff2500720c */ /* 0x000fc80003f46270 */
[----:B------:R-:W-:Y:S01]  /*10640*/  ISETP.GT.U32.AND P4, PT, R55, R22, PT ;  /* 0x000000163700720c */ /* 0x000fe20003f84070 */
[--C-:B------:R-:W-:Y:S02]  /*10650*/  @!P5 IMAD.IADD R31, R31, 0x1, -R55.reuse ;  /* 0x000000011f1fd824 */ /* 0x100fe400078e0a37 */
[----:B------:R-:W-:-:S03]  /*10660*/  @!P3 IMAD.IADD R34, R34, 0x1, -R55 ;  /* 0x000000012222b824 */ /* 0x000fc600078e0a37 */
[C---:B------:R-:W-:Y:S02]  /*10670*/  ISETP.GT.U32.AND P5, PT, R55.reuse, R31, PT ;  /* 0x0000001f3700720c */ /* 0x040fe40003fa4070 */
[----:B------:R-:W-:Y:S02]  /*10680*/  ISETP.GT.U32.AND P3, PT, R55, R34, PT ;  /* 0x000000223700720c */ /* 0x000fe40003f64070 */
[----:B--2---:R-:W-:Y:S02]  /*10690*/  IABS R37, R56 ;  /* 0x0000003800257213 */ /* 0x004fe40000000000 */
[----:B------:R-:W-:Y:S01]  /*106a0*/  ISETP.GE.AND P6, PT, R38, RZ, PT ;  /* 0x000000ff2600720c */ /* 0x000fe20003fc6270 */
[----:B------:R-:W-:Y:S02]  /*106b0*/  @!P4 IMAD.IADD R22, R22, 0x1, -R55 ;  /* 0x000000011616c824 */ /* 0x000fe400078e0a37 */
[----:B0-----:R-:W-:-:S04]  /*106c0*/  IMAD.HI.U32 R4, R0, R37, RZ ;  /* 0x0000002500047227 */ /* 0x001fc800078e00ff */
[----:B------:R-:W-:Y:S02]  /*106d0*/  IMAD.MOV R4, RZ, RZ, -R4 ;  /* 0x000000ffff047224 */ /* 0x000fe400078e0a04 */
[----:B------:R-:W-:Y:S02]  /*106e0*/  @!P2 IMAD.MOV R22, RZ, RZ, -R22 ;  /* 0x000000ffff16a224 */ /* 0x000fe400078e0a16 */
[--C-:B------:R-:W-:Y:S02]  /*106f0*/  @!P5 IMAD.IADD R31, R31, 0x1, -R55.reuse ;  /* 0x000000011f1fd824 */ /* 0x100fe400078e0a37 */
[----:B------:R-:W-:Y:S02]  /*10700*/  @!P3 IMAD.IADD R34, R34, 0x1, -R55 ;  /* 0x000000012222b824 */ /* 0x000fe400078e0a37 */
[C---:B------:R-:W-:Y:S02]  /*10710*/  IMAD R37, R55.reuse, R4, R37 ;  /* 0x0000000437257224 */ /* 0x040fe400078e0225 */
[----:B------:R-:W-:Y:S01]  /*10720*/  @!P6 IMAD.MOV R20, RZ, RZ, -R20 ;  /* 0x000000ffff14e224 */ /* 0x000fe200078e0a14 */
[----:B------:R-:W-:Y:S01]  /*10730*/  ISETP.GE.AND P6, PT, R54, RZ, PT ;  /* 0x000000ff3600720c */ /* 0x000fe20003fc6270 */
[----:B------:R-:W-:Y:S01]  /*10740*/  @!P0 IMAD.MOV R31, RZ, RZ, -R31 ;  /* 0x000000ffff1f8224 */ /* 0x000fe200078e0a1f */
[----:B------:R-:W-:Y:S01]  /*10750*/  ISETP.GT.U32.AND P5, PT, R55, R37, PT ;  /* 0x000000253700720c */ /* 0x000fe20003fa4070 */
[----:B------:R-:W-:Y:S01]  /*10760*/  @!P1 IMAD.MOV R29, RZ, RZ, -R29 ;  /* 0x000000ffff1d9224 */ /* 0x000fe200078e0a1d */
[----:B------:R-:W-:-:S09]  /*10770*/  ISETP.GE.AND P4, PT, R56, RZ, PT ;  /* 0x000000ff3800720c */ /* 0x000fd20003f86270 */
[----:B------:R-:W-:Y:S02]  /*10780*/  @!P6 IMAD.MOV R34, RZ, RZ, -R34 ;  /* 0x000000ffff22e224 */ /* 0x000fe400078e0a22 */
[----:B------:R-:W-:Y:S01]  /*10790*/  @!P5 IMAD.IADD R37, R37, 0x1, -R55 ;  /* 0x000000012525d824 */ /* 0x000fe200078e0a37 */
[----:B----4-:R-:W-:Y:S02]  /*107a0*/  IABS R42, R53 ;  /* 0x00000035002a7213 */ /* 0x010fe40000000000 */
[----:B---3--:R-:W-:-:S03]  /*107b0*/  IABS R45, R50 ;  /* 0x00000032002d7213 */ /* 0x008fc60000000000 */
[----:B------:R-:W-:-:S04]  /*107c0*/  IMAD.HI.U32 R21, R0, R42, RZ ;  /* 0x0000002a00157227 */ /* 0x000fc800078e00ff */
[----:B------:R-:W-:Y:S01]  /*107d0*/  IMAD.HI.U32 R6, R0, R45, RZ ;  /* 0x0000002d00067227 */ /* 0x000fe200078e00ff */
[----:B------:R-:W-:-:S03]  /*107e0*/  IABS R38, R52 ;  /* 0x0000003400267213 */ /* 0x000fc60000000000 */
[----:B------:R-:W-:Y:S02]  /*107f0*/  IMAD.MOV R6, RZ, RZ, -R6 ;  /* 0x000000ffff067224 */ /* 0x000fe400078e0a06 */
[----:B------:R-:W-:Y:S02]  /*10800*/  IMAD.MOV R21, RZ, RZ, -R21 ;  /* 0x000000ffff157224 */ /* 0x000fe400078e0a15 */
[C---:B------:R-:W-:Y:S02]  /*10810*/  IMAD R45, R55.reuse, R6, R45 ;  /* 0x00000006372d7224 */ /* 0x040fe400078e022d */
[----:B------:R-:W-:Y:S01]  /*10820*/  IMAD.HI.U32 R2, R0, R38, RZ ;  /* 0x0000002600027227 */ /* 0x000fe200078e00ff */
[----:B------:R-:W-:Y:S02]  /*10830*/  IABS R48, R47 ;  /* 0x0000002f00307213 */ /* 0x000fe40000000000 */
[----:B------:R-:W-:Y:S01]  /*10840*/  ISETP.GE.AND P2, PT, R52, RZ, PT ;  /* 0x000000ff3400720c */ /* 0x000fe20003f46270 */
[C---:B------:R-:W-:Y:S01]  /*10850*/  IMAD R42, R55.reuse, R21, R42 ;  /* 0x00000015372a7224 */ /* 0x040fe200078e022a */
[----:B------:R-:W-:Y:S01]  /*10860*/  IABS R52, R44 ;  /* 0x0000002c00347213 */ /* 0x000fe20000000000 */
[----:B------:R-:W-:Y:S01]  /*10870*/  IMAD.MOV R2, RZ, RZ, -R2 ;  /* 0x000000ffff027224 */ /* 0x000fe200078e0a02 */
[C---:B------:R-:W-:Y:S01]  /*10880*/  ISETP.GT.U32.AND P3, PT, R55.reuse, R45, PT ;  /* 0x0000002d3700720c */ /* 0x040fe20003f64070 */
[----:B------:R-:W-:Y:S01]  /*10890*/  IMAD.HI.U32 R4, R0, R48, RZ ;  /* 0x0000003000047227 */ /* 0x000fe200078e00ff */
[----:B------:R-:W-:-:S03]  /*108a0*/  ISETP.GT.U32.AND P0, PT, R55, R42, PT ;  /* 0x0000002a3700720c */ /* 0x000fc60003f04070 */
[----:B------:R-:W-:Y:S02]  /*108b0*/  IMAD R38, R55, R2, R38 ;  /* 0x0000000237267224 */ /* 0x000fe400078e0226 */
[----:B------:R-:W-:Y:S01]  /*108c0*/  IMAD.HI.U32 R2, R0, R52, RZ ;  /* 0x0000003400027227 */ /* 0x000fe200078e00ff */
[----:B------:R-:W-:-:S03]  /*108d0*/  IABS R6, R57 ;  /* 0x0000003900067213 */ /* 0x000fc60000000000 */
[----:B------:R-:W-:Y:S02]  /*108e0*/  IMAD.MOV R4, RZ, RZ, -R4 ;  /* 0x000000ffff047224 */ /* 0x000fe400078e0a04 */
[----:B------:R-:W-:Y:S01]  /*108f0*/  IMAD.MOV R2, RZ, RZ, -R2 ;  /* 0x000000ffff027224 */ /* 0x000fe200078e0a02 */
[----:B------:R-:W-:Y:S01]  /*10900*/  IABS R21, R59 ;  /* 0x0000003b00157213 */ /* 0x000fe20000000000 */
[C---:B------:R-:W-:Y:S01]  /*10910*/  IMAD R48, R55.reuse, R4, R48 ;  /* 0x0000000437307224 */ /* 0x040fe200078e0230 */
[----:B------:R-:W-:Y:S01]  /*10920*/  IABS R4, R39 ;  /* 0x0000002700047213 */ /* 0x000fe20000000000 */
[C---:B------:R-:W-:Y:S01]  /*10930*/  IMAD R52, R55.reuse, R2, R52 ;  /* 0x0000000237347224 */ /* 0x040fe200078e0234 */
[----:B------:R-:W-:Y:S01]  /*10940*/  ISETP.GT.U32.AND P1, PT, R55, R38, PT ;  /* 0x000000263700720c */ /* 0x000fe20003f24070 */
[----:B------:R-:W-:Y:S01]  /*10950*/  @!P3 IMAD.IADD R45, R45, 0x1, -R55 ;  /* 0x000000012d2db824 */ /* 0x000fe200078e0a37 */
[----:B------:R-:W-:Y:S01]  /*10960*/  IABS R43, R58 ;  /* 0x0000003a002b7213 */ /* 0x000fe20000000000 */
[----:B------:R-:W-:-:S02]  /*10970*/  IMAD.MOV.U32 R2, RZ, RZ, R6 ;  /* 0x000000ffff027224 */ /* 0x000fc400078e0006 */
[----:B------:R-:W-:Y:S01]  /*10980*/  IMAD.MOV.U32 R6, RZ, RZ, R21 ;  /* 0x000000ffff067224 */ /* 0x000fe200078e0015 */
[----:B------:R-:W-:Y:S01]  /*10990*/  ISETP.GT.U32.AND P6, PT, R55, R45, PT ;  /* 0x0000002d3700720c */ /* 0x000fe20003fc4070 */
[----:B------:R-:W-:-:S04]  /*109a0*/  IMAD.HI.U32 R54, R0, R4, RZ ;  /* 0x0000000400367227 */ /* 0x000fc800078e00ff */
[----:B------:R-:W-:Y:S02]  /*109b0*/  @!P0 IMAD.IADD R42, R42, 0x1, -R55 ;  /* 0x000000012a2a8824 */ /* 0x000fe400078e0a37 */
[----:B------:R-:W-:-:S04]  /*109c0*/  IMAD.HI.U32 R21, R0, R2, RZ ;  /* 0x0000000200157227 */ /* 0x000fc800078e00ff */
[----:B------:R-:W-:Y:S01]  /*109d0*/  IMAD.HI.U32 R7, R0, R43, RZ ;  /* 0x0000002b00077227 */ /* 0x000fe200078e00ff */
[----:B------:R-:W-:-:S03]  /*109e0*/  ISETP.GT.U32.AND P3, PT, R55, R42, PT ;  /* 0x0000002a3700720c */ /* 0x000fc60003f64070 */
[----:B------:R-:W-:Y:S02]  /*109f0*/  IMAD.MOV R56, RZ, RZ, -R54 ;  /* 0x000000ffff387224 */ /* 0x000fe400078e0a36 */
[----:B------:R-:W-:Y:S02]  /*10a00*/  IMAD.MOV R54, RZ, RZ, -R21 ;  /* 0x000000ffff367224 */ /* 0x000fe400078e0a15 */
[----:B------:R-:W-:Y:S02]  /*10a10*/  IMAD.MOV R21, RZ, RZ, -R7 ;  /* 0x000000ffff157224 */ /* 0x000fe400078e0a07 */
[----:B------:R-:W-:Y:S01]  /*10a20*/  @!P1 IMAD.IADD R38, R38, 0x1, -R55 ;  /* 0x0000000126269824 */ /* 0x000fe200078e0a37 */
[C---:B------:R-:W-:Y:S01]  /*10a30*/  ISETP.GT.U32.AND P1, PT, R55.reuse, R37, PT ;  /* 0x000000253700720c */ /* 0x040fe20003f24070 */
[C---:B------:R-:W-:Y:S01]  /*10a40*/  IMAD R2, R55.reuse, R54, R2 ;  /* 0x0000003637027224 */ /* 0x040fe200078e0202 */
[C---:B------:R-:W-:Y:S01]  /*10a50*/  ISETP.GT.U32.AND P5, PT, R55.reuse, R48, PT ;  /* 0x000000303700720c */ /* 0x040fe20003fa4070 */
[----:B------:R-:W-:Y:S01]  /*10a60*/  IMAD R43, R55, R21, R43 ;  /* 0x00000015372b7224 */ /* 0x000fe200078e022b */
[----:B------:R-:W-:Y:S01]  /*10a70*/  IABS R54, R61 ;  /* 0x0000003d00367213 */ /* 0x000fe20000000000 */
[----:B------:R-:W-:Y:S01]  /*10a80*/  @!P6 IMAD.IADD R45, R45, 0x1, -R55 ;  /* 0x000000012d2de824 */ /* 0x000fe200078e0a37 */
[----:B------:R-:W0:Y:S01]  /*10a90*/  LDC R7, c[0x0][0x23c] ;  /* 0x00008f00ff077b82 */ /* 0x000e220000000800 */
[C---:B------:R-:W-:Y:S01]  /*10aa0*/  IMAD R4, R55.reuse, R56, R4 ;  /* 0x0000003837047224 */ /* 0x040fe200078e0204 */
[----:B------:R-:W-:Y:S01]  /*10ab0*/  ISETP.GT.U32.AND P6, PT, R55, R43, PT ;  /* 0x0000002b3700720c */ /* 0x000fe20003fc4070 */
[----:B------:R-:W-:-:S04]  /*10ac0*/  IMAD.HI.U32 R56, R0, R54, RZ ;  /* 0x0000003600387227 */ /* 0x000fc800078e00ff */
[--C-:B------:R-:W-:Y:S01]  /*10ad0*/  @!P3 IMAD.IADD R42, R42, 0x1, -R55.reuse ;  /* 0x000000012a2ab824 */ /* 0x100fe200078e0a37 */
[----:B------:R-:W-:Y:S01]  /*10ae0*/  ISETP.GT.U32.AND P3, PT, R55, R2, PT ;  /* 0x000000023700720c */ /* 0x000fe20003f64070 */
[----:B------:R-:W-:Y:S02]  /*10af0*/  IMAD.MOV R56, RZ, RZ, -R56 ;  /* 0x000000ffff387224 */ /* 0x000fe400078e0a38 */
[--C-:B------:R-:W-:Y:S01]  /*10b00*/  @!P1 IMAD.IADD R37, R37, 0x1, -R55.reuse ;  /* 0x0000000125259824 */ /* 0x100fe200078e0a37 */
[C---:B------:R-:W-:Y:S01]  /*10b10*/  ISETP.GT.U32.AND P1, PT, R55.reuse, R52, PT ;  /* 0x000000343700720c */ /* 0x040fe20003f24070 */
[--C-:B------:R-:W-:Y:S02]  /*10b20*/  @!P5 IMAD.IADD R48, R48, 0x1, -R55.reuse ;  /* 0x000000013030d824 */ /* 0x100fe400078e0a37 */
[----:B------:R-:W-:Y:S02]  /*10b30*/  IMAD R54, R55, R56, R54 ;  /* 0x0000003837367224 */ /* 0x000fe400078e0236 */
[----:B------:R-:W-:Y:S01]  /*10b40*/  @!P6 IMAD.IADD R43, R43, 0x1, -R55 ;  /* 0x000000012b2be824 */ /* 0x000fe200078e0a37 */
[----:B------:R-:W-:-:S02]  /*10b50*/  ISETP.GT.U32.AND P5, PT, R55, R48, PT ;  /* 0x000000303700720c */ /* 0x000fc40003fa4070 */
[----:B------:R-:W-:Y:S01]  /*10b60*/  ISETP.GT.U32.AND P6, PT, R55, R54, PT ;  /* 0x000000363700720c */ /* 0x000fe20003fc4070 */
[--C-:B------:R-:W-:Y:S01]  /*10b70*/  @!P3 IMAD.IADD R2, R2, 0x1, -R55.reuse ;  /* 0x000000010202b824 */ /* 0x100fe200078e0a37 */
[----:B------:R-:W-:Y:S02]  /*10b80*/  ISETP.GE.AND P3, PT, R47, RZ, PT ;  /* 0x000000ff2f00720c */ /* 0x000fe40003f66270 */
[----:B------:R-:W-:Y:S01]  /*10b90*/  IABS R21, R60 ;  /* 0x0000003c00157213 */ /* 0x000fe20000000000 */
[----:B------:R-:W-:Y:S02]  /*10ba0*/  @!P1 IMAD.IADD R52, R52, 0x1, -R55 ;  /* 0x0000000134349824 */ /* 0x000fe400078e0a37 */
[----:B------:R-:W-:Y:S02]  /*10bb0*/  @!P4 IMAD.MOV R37, RZ, RZ, -R37 ;  /* 0x000000ffff25c224 */ /* 0x000fe400078e0a25 */
[----:B-1----:R-:W-:Y:S01]  /*10bc0*/  IMAD.HI.U32 R5, R0, R6, RZ ;  /* 0x0000000600057227 */ /* 0x002fe200078e00ff */
[----:B------:R-:W-:-:S03]  /*10bd0*/  ISETP.GT.U32.AND P4, PT, R55, R52, PT ;  /* 0x000000343700720c */ /* 0x000fc60003f84070 */
[----:B------:R-:W-:-:S04]  /*10be0*/  IMAD.HI.U32 R0, R0, R21, RZ ;  /* 0x0000001500007227 */ /* 0x000fc800078e00ff */
[--C-:B------:R-:W-:Y:S02]  /*10bf0*/  @!P5 IMAD.IADD R48, R48, 0x1, -R55.reuse ;  /* 0x000000013030d824 */ /* 0x100fe400078e0a37 */
[----:B------:R-:W-:Y:S02]  /*10c00*/  @!P6 IMAD.IADD R54, R54, 0x1, -R55 ;  /* 0x000000013636e824 */ /* 0x000fe400078e0a37 */
[----:B------:R-:W-:Y:S02]  /*10c10*/  IMAD.MOV R0, RZ, RZ, -R0 ;  /* 0x000000ffff007224 */ /* 0x000fe400078e0a00 */
[----:B------:R-:W-:Y:S01]  /*10c20*/  @!P3 IMAD.MOV R48, RZ, RZ, -R48 ;  /* 0x000000ffff30b224 */ /* 0x000fe200078e0a30 */
[C---:B------:R-:W-:Y:S01]  /*10c30*/  ISETP.GT.U32.AND P3, PT, R55.reuse, R54, PT ;  /* 0x000000363700720c */ /* 0x040fe20003f64070 */
[----:B------:R-:W-:Y:S02]  /*10c40*/  IMAD R21, R55, R0, R21 ;  /* 0x0000000037157224 */ /* 0x000fe400078e0215 */
[----:B------:R-:W-:-:S03]  /*10c50*/  @!P4 IMAD.IADD R52, R52, 0x1, -R55 ;  /* 0x000000013434c824 */ /* 0x000fc600078e0a37 */
[----:B------:R-:W-:-:S07]  /*10c60*/  ISETP.GT.U32.AND P4, PT, R55, R21, PT ;  /* 0x000000153700720c */ /* 0x000fce0003f84070 */
[--C-:B------:R-:W-:Y:S01]  /*10c70*/  @!P3 IMAD.IADD R54, R54, 0x1, -R55.reuse ;  /* 0x000000013636b824 */ /* 0x100fe200078e0a37 */
[----:B------:R-:W-:Y:S02]  /*10c80*/  ISETP.GE.AND P3, PT, R61, RZ, PT ;  /* 0x000000ff3d00720c */ /* 0x000fe40003f66270 */
[----:B------:R-:W1:Y:S03]  /*10c90*/  S2R R61, SR_TID.X ;  /* 0x00000000003d7919 */ /* 0x000e660000002100 */
[----:B------:R-:W-:Y:S01]  /*10ca0*/  @!P4 IMAD.IADD R21, R21, 0x1, -R55 ;  /* 0x000000011515c824 */ /* 0x000fe200078e0a37 */
[----:B------:R-:W-:Y:S02]  /*10cb0*/  ISETP.GE.AND P4, PT, R60, RZ, PT ;  /* 0x000000ff3c00720c */ /* 0x000fe40003f86270 */
[----:B------:R-:W2:Y:S01]  /*10cc0*/  LDC R60, c[0x0][0x230] ;  /* 0x00008c00ff3c7b82 */ /* 0x000ea20000000800 */
[----:B------:R-:W-:Y:S01]  /*10cd0*/  ISETP.GT.U32.AND P0, PT, R55, R38, PT ;  /* 0x000000263700720c */ /* 0x000fe20003f04070 */
[----:B------:R-:W-:-:S04]  /*10ce0*/  IMAD.MOV R5, RZ, RZ, -R5 ;  /* 0x000000ffff057224 */ /* 0x000fc800078e0a05 */
[----:B------:R-:W-:-:S08]  /*10cf0*/  IMAD R6, R55, R5, R6 ;  /* 0x0000000537067224 */ /* 0x000fd000078e0206 */
[----:B------:R-:W-:Y:S01]  /*10d00*/  @!P0 IMAD.IADD R38, R38, 0x1, -R55 ;  /* 0x0000000126268824 */ /* 0x000fe200078e0a37 */
[C---:B------:R-:W-:Y:S02]  /*10d10*/  ISETP.GT.U32.AND P0, PT, R55.reuse, R4, PT ;  /* 0x000000043700720c */ /* 0x040fe40003f04070 */
[----:B------:R-:W-:Y:S01]  /*10d20*/  ISETP.GT.U32.AND P5, PT, R55, R6, PT ;  /* 0x000000063700720c */ /* 0x000fe20003fa4070 */
[----:B--2---:R-:W-:Y:S01]  /*10d30*/  VIADD R60, R60, 0x3f ;  /* 0x0000003f3c3c7836 */ /* 0x004fe20000000000 */
[----:B-1----:R-:W-:Y:S02]  /*10d40*/  LOP3.LUT R9, R61, 0x3, RZ, 0xc0, !PT ;  /* 0x000000033d097812 */ /* 0x002fe400078ec0ff */
[----:B------:R-:W-:Y:S02]  /*10d50*/  SHF.R.U32.HI R10, RZ, 0x2, R61 ;  /* 0x00000002ff0a7819 */ /* 0x000fe4000001163d */
[----:B------:R-:W-:Y:S01]  /*10d60*/  SHF.R.S32.HI R0, RZ, 0x1f, R60 ;  /* 0x0000001fff007819 */ /* 0x000fe2000001143c */
[----:B------:R-:W-:Y:S01]  /*10d70*/  IMAD R9, R9, 0x110, RZ ;  /* 0x0000011009097824 */ /* 0x000fe200078e02ff */
[----:B------:R-:W-:-:S03]  /*10d80*/  SGXT.U32 R10, R10, 0x3 ;  /* 0x000000030a0a781a */ /* 0x000fc60000000000 */
[----:B------:R-:W-:Y:S01]  /*10d90*/  @!P0 IMAD.IADD R4, R4, 0x1, -R55 ;  /* 0x0000000104048824 */ /* 0x000fe200078e0a37 */
[----:B------:R-:W-:Y:S02]  /*10da0*/  ISETP.GE.AND P1, PT, R53, RZ, PT ;  /* 0x000000ff3500720c */ /* 0x000fe40003f26270 */
[----:B------:R-:W-:Y:S02]  /*10db0*/  ISETP.GE.AND P0, PT, R50, RZ, PT ;  /* 0x000000ff3200720c */ /* 0x000fe40003f06270 */
[----:B------:R-:W-:Y:S02]  /*10dc0*/  LEA.HI R11, R0, R60, RZ, 0x6 ;  /* 0x0000003c000b7211 */ /* 0x000fe400078f30ff */
[----:B------:R-:W-:Y:S01]  /*10dd0*/  LOP3.LUT R0, R9, R10, RZ, 0xfc, !PT ;  /* 0x0000000a09007212 */ /* 0x000fe200078efcff */
[----:B------:R-:W-:Y:S01]  /*10de0*/  @!P2 IMAD.MOV R38, RZ, RZ, -R38 ;  /* 0x000000ffff26a224 */ /* 0x000fe200078e0a26 */
[----:B------:R-:W-:-:S03]  /*10df0*/  ISETP.GT.U32.AND P2, PT, R55, R4, PT ;  /* 0x000000043700720c */ /* 0x000fc60003f44070 */
[----:B------:R1:W-:Y:S01]  /*10e00*/  STL [R1+0x258c], R0 ;  /* 0x00258c0001007387 */ /* 0x0003e20000100800 */
[----:B------:R-:W-:-:S03]  /*10e10*/  @!P5 IMAD.IADD R6, R6, 0x1, -R55 ;  /* 0x000000010606d824 */ /* 0x000fc600078e0a37 */
[----:B------:R-:W2:Y:S01]  /*10e20*/  LDL.LU R16, [R1+0x2f4] ;  /* 0x0002f40001107983 */ /* 0x000ea20000300800 */
[C---:B------:R-:W-:Y:S01]  /*10e30*/  ISETP.GT.U32.AND P5, PT, R55.reuse, R2, PT ;  /* 0x000000023700720c */ /* 0x040fe20003fa4070 */
[----:B------:R-:W-:Y:S02]  /*10e40*/  @!P1 IMAD.MOV R42, RZ, RZ, -R42 ;  /* 0x000000ffff2a9224 */ /* 0x000fe400078e0a2a */
[----:B------:R-:W3:Y:S01]  /*10e50*/  LDL.LU R33, [R1+0x2fc] ;  /* 0x0002fc0001217983 */ /* 0x000ee20000300800 */
[C---:B------:R-:W-:Y:S01]  /*10e60*/  ISETP.GT.U32.AND P1, PT, R55.reuse, R43, PT ;  /* 0x0000002b3700720c */ /* 0x040fe20003f24070 */
[----:B------:R-:W-:Y:S02]  /*10e70*/  @!P0 IMAD.MOV R45, RZ, RZ, -R45 ;  /* 0x000000ffff2d8224 */ /* 0x000fe400078e0a2d */
[----:B------:R-:W4:Y:S01]  /*10e80*/  LDL.LU R15, [R1+0x300] ;  /* 0x00030000010f7983 */ /* 0x000f220000300800 */
[----:B------:R-:W-:-:S03]  /*10e90*/  ISETP.GT.U32.AND P0, PT, R55, R6, PT ;  /* 0x000000063700720c */ /* 0x000fc60003f04070 */
[----:B------:R-:W5:Y:S01]  /*10ea0*/  LDL.LU R23, [R1+0x304] ;  /* 0x0003040001177983 */ /* 0x000f620000300800 */
[----:B------:R-:W-:-:S03]  /*10eb0*/  IMAD.SHL.U32 R56, R61, 0x40, RZ ;  /* 0x000000403d387824 */ /* 0x000fc600078e00ff */
[----:B------:R-:W5:Y:S01]  /*10ec0*/  LDL.LU R53, [R1+0x30c] ;  /* 0x00030c0001357983 */ /* 0x000f620000300800 */
[----:B------:R-:W-:-:S03]  /*10ed0*/  ISETP.GE.AND P6, PT, R44, RZ, PT ;  /* 0x000000ff2c00720c */ /* 0x000fc60003fc6270 */
[----:B------:R-:W5:Y:S01]  /*10ee0*/  LDL.LU R50, [R1+0x310] ;  /* 0x0003100001327983 */ /* 0x000f620000300800 */
[----:B------:R-:W-:Y:S01]  /*10ef0*/  IMAD.SHL.U32 R5, R61, 0x8, RZ ;  /* 0x000000083d057824 */ /* 0x000fe200078e00ff */
[----:B------:R-:W-:Y:S02]  /*10f00*/  LOP3.LUT R56, R56, 0x1c0, RZ, 0xc0, !PT ;  /* 0x000001c038387812 */ /* 0x000fe400078ec0ff */
[----:B------:R-:W5:Y:S01]  /*10f10*/  LDL.LU R47, [R1+0x314] ;  /* 0x00031400012f7983 */ /* 0x000f620000300800 */
[--C-:B------:R-:W-:Y:S01]  /*10f20*/  @!P2 IMAD.IADD R4, R4, 0x1, -R55.reuse ;  /* 0x000000010404a824 */ /* 0x100fe200078e0a37 */
[----:B------:R-:W-:Y:S02]  /*10f30*/  ISETP.GE.AND P2, PT, R39, RZ, PT ;  /* 0x000000ff2700720c */ /* 0x000fe40003f46270 */
[----:B------:R-:W5:Y:S01]  /*10f40*/  LDL.LU R44, [R1+0x31c] ;  /* 0x00031c00012c7983 */ /* 0x000f620000300800 */
[----:B------:R-:W-:Y:S01]  /*10f50*/  @!P5 IMAD.IADD R2, R2, 0x1, -R55 ;  /* 0x000000010202d824 */ /* 0x000fe200078e0a37 */
[----:B------:R-:W-:-:S02]  /*10f60*/  ISETP.GE.AND P5, PT, R57, RZ, PT ;  /* 0x000000ff3900720c */ /* 0x000fc40003fa6270 */
[----:B------:R-:W5:Y:S01]  /*10f70*/  LDL.LU R39, [R1+0x320] ;  /* 0x0003200001277983 */ /* 0x000f620000300800 */
[----:B------:R-:W-:Y:S01]  /*10f80*/  @!P1 IMAD.IADD R43, R43, 0x1, -R55 ;  /* 0x000000012b2b9824 */ /* 0x000fe200078e0a37 */
[----:B------:R-:W-:Y:S01]  /*10f90*/  LOP3.LUT R56, R56, 0x30, R5, 0xf8, !PT ;  /* 0x0000003038387812 */ /* 0x000fe200078ef805 */
[C---:B------:R-:W-:Y:S01]  /*10fa0*/  IMAD.SHL.U32 R5, R61.reuse, 0x2, RZ ;  /* 0x000000023d057824 */ /* 0x040fe200078e00ff */
[----:B------:R-:W5:Y:S01]  /*10fb0*/  LDL.LU R57, [R1+0x324] ;  /* 0x0003240001397983 */ /* 0x000f620000300800 */
[----:B------:R-:W-:Y:S01]  /*10fc0*/  ISETP.GE.AND P1, PT, R58, RZ, PT ;  /* 0x000000ff3a00720c */ /* 0x000fe20003f26270 */
[----:B------:R-:W-:Y:S01]  /*10fd0*/  @!P0 IMAD.IADD R6, R6, 0x1, -R55 ;  /* 0x0000000106068824 */ /* 0x000fe200078e0a37 */
[----:B------:R-:W-:Y:S01]  /*10fe0*/  LOP3.LUT R61, R61, 0x1f, RZ, 0xc0, !PT ;  /* 0x0000001f3d3d7812 */ /* 0x000fe200078ec0ff */
[----:B------:R-:W5:Y:S01]  /*10ff0*/  LDL.LU R58, [R1+0x328] ;  /* 0x00032800013a7983 */ /* 0x000f620000300800 */
[----:B------:R-:W-:-:S03]  /*11000*/  ISETP.GE.AND P0, PT, R59, RZ, PT ;  /* 0x000000ff3b00720c */ /* 0x000fc60003f06270 */
[----:B------:R-:W5:Y:S01]  /*11010*/  LDL.LU R59, [R1+0x32c] ;  /* 0x00032c00013b7983 */ /* 0x000f620000300800 */
[----:B-1----:R-:W-:Y:S01]  /*11020*/  LOP3.LUT R0, R56, 0x30, R5, 0x78, !PT ;  /* 0x0000003038007812 */ /* 0x002fe200078e7805 */
[----:B0-----:R-:W-:Y:S02]  /*11030*/  IMAD R5, R61, R7, RZ ;  /* 0x000000073d057224 */ /* 0x001fe400078e02ff */
[----:B------:R-:W5:Y:S04]  /*11040*/  LDL.LU R60, [R1+0x318] ;  /* 0x00031800013c7983 */ /* 0x000f680000300800 */
[----:B------:R-:W5:Y:S01]  /*11050*/  LDL.LU R61, [R1+0x308] ;  /* 0x00030800013d7983 */ /* 0x000f620000300800 */
[----:B------:R-:W-:Y:S01]  /*11060*/  @!P6 IMAD.MOV R52, RZ, RZ, -R52 ;  /* 0x000000ffff34e224 */ /* 0x000fe200078e0a34 */
[----:B------:R-:W-:Y:S01]  /*11070*/  ISETP.GT.U32.AND P6, PT, R55, R21, PT ;  /* 0x000000153700720c */ /* 0x000fe20003fc4070 */
[----:B------:R-:W-:Y:S01]  /*11080*/  @!P2 IMAD.MOV R4, RZ, RZ, -R4 ;  /* 0x000000ffff04a224 */ /* 0x000fe200078e0a04 */
[----:B------:R-:W-:Y:S01]  /*11090*/  ISETP.NE.AND P2, PT, R3, RZ, PT ;  /* 0x000000ff0300720c */ /* 0x000fe20003f45270 */
[----:B------:R-:W-:Y:S01]  /*110a0*/  IMAD R0, R7, 0x20, R5 ;  /* 0x0000002007007824 */ /* 0x000fe200078e0205 */
[----:B------:R-:W-:Y:S01]  /*110b0*/  LOP3.LUT R56, RZ, R3, RZ, 0x33, !PT ;  /* 0x00000003ff387212 */ /* 0x000fe200078e33ff */
[----:B------:R-:W-:Y:S01]  /*110c0*/  @!P5 IMAD.MOV R2, RZ, RZ, -R2 ;  /* 0x000000ffff02d224 */ /* 0x000fe200078e0a02 */
[----:B------:R-:W-:-:S07]  /*110d0*/  IADD3 R3, P5, R5, UR6, RZ ;  /* 0x0000000605037c10 */ /* 0x000fce000ffbe0ff */
[----:B------:R-:W-:Y:S01]  /*110e0*/  @!P6 IMAD.IADD R21, R21, 0x1, -R55 ;  /* 0x000000011515e824 */ /* 0x000fe200078e0a37 */
[----:B------:R-:W-:Y:S01]  /*110f0*/  IADD3 R55, P6, R0, UR6, RZ ;  /* 0x0000000600377c10 */ /* 0x000fe2000ffde0ff */
[----:B------:R3:W-:Y:S04]  /*11100*/  STL [R1+0x25ac], R3 ;  /* 0x0025ac0301007387 */ /* 0x0007e80000100800 */
[----:B------:R-:W-:Y:S01]  /*11110*/  STL [R1+0x25b0], R55 ;  /* 0x0025b03701007387 */ /* 0x000fe20000100800 */
[C---:B--2---:R-:W-:Y:S02]  /*11120*/  SEL R5, R56.reuse, R16, !P2 ;  /* 0x0000001038057207 */ /* 0x044fe40005000000 */
[----:B---3--:R-:W-:-:S03]  /*11130*/  SEL R3, R56, R33, !P2 ;  /* 0x0000002138037207 */ /* 0x008fc60005000000 */
[----:B------:R5:W-:Y:S01]  /*11140*/  STL [R1+0x2f4], R5 ;  /* 0x0002f40501007387 */ /* 0x000be20000100800 */
[----:B----4-:R-:W-:-:S03]  /*11150*/  SEL R7, R56, R15, !P2 ;  /* 0x0000000f38077207 */ /* 0x010fc60005000000 */
[----:B------:R0:W-:Y:S01]  /*11160*/  STL [R1+0x2fc], R3 ;  /* 0x0002fc0301007387 */ /* 0x0001e20000100800 */
[----:B-----5:R-:W-:-:S03]  /*11170*/  SEL R5, R56, R23, !P2 ;  /* 0x0000001738057207 */ /* 0x020fc60005000000 */
[----:B------:R1:W-:Y:S01]  /*11180*/  STL [R1+0x300], R7 ;  /* 0x0003000701007387 */ /* 0x0003e20000100800 */
[----:B0-----:R-:W-:-:S03]  /*11190*/  SEL R3, R56, R53, !P2 ;  /* 0x0000003538037207 */ /* 0x001fc60005000000 */
[----:B------:R0:W-:Y:S01]  /*111a0*/  STL [R1+0x304], R5 ;  /* 0x0003040501007387 */ /* 0x0001e20000100800 */
[----:B-1----:R-:W-:-:S03]  /*111b0*/  SEL R7, R56, R50, !P2 ;  /* 0x0000003238077207 */ /* 0x002fc60005000000 */
        /* <DEDUP_REMOVED lines=14> */
[----:B------:R0:W-:Y:S04]  /*112a0*/  STL [R1+0x330], R7 ;  /* 0x0003300701007387 */ /* 0x0001e80000100800 */
[----:B------:R-:W2:Y:S01]  /*112b0*/  LDL.LU R11, [R1+0x2f8] ;  /* 0x0002f800010b7983 */ /* 0x000ea20000300800 */
[----:B-1----:R-:W-:-:S03]  /*112c0*/  SEL R3, R56, R61, !P2 ;  /* 0x0000003d38037207 */ /* 0x002fc60005000000 */
[----:B------:R1:W-:Y:S04]  /*112d0*/  STL [R1+0x338], R5 ;  /* 0x0003380501007387 */ /* 0x0003e80000100800 */
[----:B------:R-:W3:Y:S04]  /*112e0*/  LDL.LU R10, [R1+0x2f0] ;  /* 0x0002f000010a7983 */ /* 0x000ee80000300800 */
[----:B------:R4:W-:Y:S04]  /*112f0*/  STL [R1+0x33c], R3 ;  /* 0x00033c0301007387 */ /* 0x0009e80000100800 */
[----:B0-----:R-:W5:Y:S04]  /*11300*/  LDL.LU R7, [R1+0x2ec] ;  /* 0x0002ec0001077983 */ /* 0x001f680000300800 */
[----:B-1----:R-:W5:Y:S04]  /*11310*/  LDL.LU R5, [R1+0x2e8] ;  /* 0x0002e80001057983 */ /* 0x002f680000300800 */
[----:B------:R-:W5:Y:S04]  /*11320*/  LDL.LU R32, [R1+0x2e4] ;  /* 0x0002e40001207983 */ /* 0x000f680000300800 */
        /* <DEDUP_REMOVED lines=25> */
[----:B----4-:R-:W4:Y:S01]  /*114c0*/  LDL.LU R3, [R1] ;  /* 0x0000000001037983 */ /* 0x010f220000300800 */
[----:B--2---:R-:W-:-:S05]  /*114d0*/  SEL R11, R56, R11, !P2 ;  /* 0x0000000b380b7207 */ /* 0x004fca0005000000 */
[----:B------:R0:W-:Y:S01]  /*114e0*/  STL [R1+0x340], R11 ;  /* 0x0003400b01007387 */ /* 0x0001e20000100800 */
[----:B---3--:R-:W-:-:S03]  /*114f0*/  SEL R10, R56, R10, !P2 ;  /* 0x0000000a380a7207 */ /* 0x008fc60005000000 */
[----:B0-----:R-:W2:Y:S01]  /*11500*/  LDL.LU R11, [R1+0x2704] ;  /* 0x00270400010b7983 */ /* 0x001ea20000300800 */
[----:B-----5:R-:W-:-:S03]  /*11510*/  SEL R7, R56, R7, !P2 ;  /* 0x0000000738077207 */ /* 0x020fc60005000000 */
[----:B------:R0:W-:Y:S01]  /*11520*/  STL [R1+0x348], R10 ;  /* 0x0003480a01007387 */ /* 0x0001e20000100800 */
[C---:B------:R-:W-:Y:S02]  /*11530*/  SEL R5, R56.reuse, R5, !P2 ;  /* 0x0000000538057207 */ /* 0x040fe40005000000 */
[C---:B------:R-:W-:Y:S01]  /*11540*/  SEL R32, R56.reuse, R32, !P2 ;  /* 0x0000002038207207 */ /* 0x040fe20005000000 */
[----:B0-----:R-:W3:Y:S01]  /*11550*/  LDL.LU R10, [R1+0x2700] ;  /* 0x00270000010a7983 */ /* 0x001ee20000300800 */
[----:B------:R-:W-:-:S03]  /*11560*/  SEL R27, R56, R27, !P2 ;  /* 0x0000001b381b7207 */ /* 0x000fc60005000000 */
[----:B------:R0:W-:Y:S01]  /*11570*/  STL [R1+0x350], R7 ;  /* 0x0003500701007387 */ /* 0x0001e20000100800 */
[C---:B------:R-:W-:Y:S02]  /*11580*/  SEL R30, R56.reuse, R30, !P2 ;  /* 0x0000001e381e7207 */ /* 0x040fe40005000000 */
[C---:B------:R-:W-:Y:S01]  /*11590*/  SEL R46, R56.reuse, R46, !P2 ;  /* 0x0000002e382e7207 */ /* 0x040fe20005000000 */
[----:B0-----:R-:W5:Y:S04]  /*115a0*/  LDL.LU R7, [R1+0x26fc] ;  /* 0x0026fc0001077983 */ /* 0x001f680000300800 */
[----:B------:R0:W-:Y:S01]  /*115b0*/  STL [R1+0x354], R5 ;  /* 0x0003540501007387 */ /* 0x0001e20000100800 */
[C---:B------:R-:W-:Y:S02]  /*115c0*/  SEL R35, R56.reuse, R35, !P2 ;  /* 0x0000002338237207 */ /* 0x040fe40005000000 */
[C---:B------:R-:W-:Y:S01]  /*115d0*/  SEL R25, R56.reuse, R25, !P2 ;  /* 0x0000001938197207 */ /* 0x040fe20005000000 */
[----:B0-----:R-:W2:Y:S04]  /*115e0*/  LDL.LU R5, [R1+0x26f8] ;  /* 0x0026f80001057983 */ /* 0x001ea80000300800 */
[----:B------:R0:W-:Y:S01]  /*115f0*/  STL [R1+0x358], R32 ;  /* 0x0003582001007387 */ /* 0x0001e20000100800 */
[----:B------:R-:W-:-:S03]  /*11600*/  SEL R14, R56, R14, !P2 ;  /* 0x0000000e380e7207 */ /* 0x000fc60005000000 */
[----:B0-----:R-:W3:Y:S04]  /*11610*/  LDL.LU R32, [R1+0x26f4] ;  /* 0x0026f40001207983 */ /* 0x001ee80000300800 */
[----:B------:R0:W-:Y:S01]  /*11620*/  STL [R1+0x35c], R27 ;  /* 0x00035c1b01007387 */ /* 0x0001e20000100800 */
[----:B------:R-:W-:-:S03]  /*11630*/  SEL R51, R56, R51, !P2 ;  /* 0x0000003338337207 */ /* 0x000fc60005000000 */
[----:B0-----:R-:W5:Y:S04]  /*11640*/  LDL.LU R27, [R1+0x26f0] ;  /* 0x0026f000011b7983 */ /* 0x001f680000300800 */
[----:B------:R0:W-:Y:S01]  /*11650*/  STL [R1+0x360], R30 ;  /* 0x0003601e01007387 */ /* 0x0001e20000100800 */
[----:B------:R-:W-:-:S03]  /*11660*/  SEL R9, R56, R9, !P2 ;  /* 0x0000000938097207 */ /* 0x000fc60005000000 */
        /* <DEDUP_REMOVED lines=45> */
[----:B0-----:R-:W3:Y:S04]  /*11940*/  LDL.LU R47, [R1+0x26b0] ;  /* 0x0026b000012f7983 */ /* 0x001ee80000300800 */
[----:B------:R0:W-:Y:S01]  /*11950*/  STL [R1+0x3e0], R44 ;  /* 0x0003e02c01007387 */ /* 0x0001e20000100800 */
[----:B------:R-:W-:-:S03]  /*11960*/  SEL R61, R56, R61, !P2 ;  /* 0x0000003d383d7207 */ /* 0x000fc60005000000 */
[----:B0-----:R-:W5:Y:S04]  /*11970*/  LDL.LU R44, [R1+0x26ac] ;  /* 0x0026ac00012c7983 */ /* 0x001f680000300800 */
[----:B------:R0:W-:Y:S04]  /*11980*/  STL [R1+0x3dc], R39 ;  /* 0x0003dc2701007387 */ /* 0x0001e80000100800 */
[----:B0-----:R-:W3:Y:S04]  /*11990*/  LDL.LU R39, [R1+0x26a8] ;  /* 0x0026a80001277983 */ /* 0x001ee80000300800 */
[----:B------:R0:W-:Y:S04]  /*119a0*/  STL [R1+0x3d8], R57 ;  /* 0x0003d83901007387 */ /* 0x0001e80000100800 */
[----:B0-----:R-:W5:Y:S04]  /*119b0*/  LDL.LU R57, [R1+0x26a4] ;  /* 0x0026a40001397983 */ /* 0x001f680000300800 */
[----:B------:R0:W-:Y:S04]  /*119c0*/  STL [R1+0x3d4], R58 ;  /* 0x0003d43a01007387 */ /* 0x0001e80000100800 */
[----:B0-----:R-:W3:Y:S04]  /*119d0*/  LDL.LU R58, [R1+0x26a0] ;  /* 0x0026a000013a7983 */ /* 0x001ee80000300800 */
[----:B------:R0:W-:Y:S04]  /*119e0*/  STL [R1+0x3d0], R59 ;  /* 0x0003d03b01007387 */ /* 0x0001e80000100800 */
[----:B0-----:R-:W5:Y:S04]  /*119f0*/  LDL.LU R59, [R1+0x269c] ;  /* 0x00269c00013b7983 */ /* 0x001f680000300800 */
[----:B------:R0:W-:Y:S04]  /*11a00*/  STL [R1+0x3cc], R60 ;  /* 0x0003cc3c01007387 */ /* 0x0001e80000100800 */
[----:B0-----:R-:W5:Y:S04]  /*11a10*/  LDL.LU R60, [R1+0x2698] ;  /* 0x00269800013c7983 */ /* 0x001f680000300800 */
[----:B------:R0:W-:Y:S04]  /*11a20*/  STL [R1+0x3c8], R61 ;  /* 0x0003c83d01007387 */ /* 0x0001e80000100800 */
[----:B0-----:R-:W5:Y:S01]  /*11a30*/  LDL.LU R61, [R1+0x2694] ;  /* 0x00269400013d7983 */ /* 0x001f620000300800 */
[----:B------:R-:W-:-:S02]  /*11a40*/  SEL R55, R56, R55, !P2 ;  /* 0x0000003738377207 */ /* 0x000fc40005000000 */
[----:B----4-:R-:W-:-:S03]  /*11a50*/  SEL R3, R56, R3, !P2 ;  /* 0x0000000338037207 */ /* 0x010fc60005000000 */
[----:B------:R-:W-:Y:S04]  /*11a60*/  STL [R1+0x3c4], R55 ;  /* 0x0003c43701007387 */ /* 0x000fe80000100800 */
[----:B------:R5:W-:Y:S01]  /*11a70*/  STL [R1+0x3c0], R3 ;  /* 0x0003c00301007387 */ /* 0x000be20000100800 */
[C---:B--2---:R-:W-:Y:S02]  /*11a80*/  SEL R23, R56.reuse, R23, !P2 ;  /* 0x0000001738177207 */ /* 0x044fe40005000000 */
[C---:B---3--:R-:W-:Y:S02]  /*11a90*/  SEL R58, R56.reuse, R58, !P2 ;  /* 0x0000003a383a7207 */ /* 0x048fe40005000000 */
[C---:B-----5:R-:W-:Y:S02]  /*11aa0*/  SEL R3, R56.reuse, R59, !P2 ;  /* 0x0000003b38037207 */ /* 0x060fe40005000000 */
[----:B------:R-:W-:-:S02]  /*11ab0*/  SEL R55, R56, R60, !P2 ;  /* 0x0000003c38377207 */ /* 0x000fc40005000000 */
[----:B------:R-:W-:-:S05]  /*11ac0*/  SEL R61, R56, R61, !P2 ;  /* 0x0000003d383d7207 */ /* 0x000fca0005000000 */
[----:B------:R-:W-:Y:S04]  /*11ad0*/  STL [R1+0x3bc], R61 ;  /* 0x0003bc3d01007387 */ /* 0x000fe80000100800 */
[----:B------:R0:W-:Y:S04]  /*11ae0*/  STL [R1+0x3b8], R55 ;  /* 0x0003b83701007387 */ /* 0x0001e80000100800 */
[----:B------:R1:W-:Y:S01]  /*11af0*/  STL [R1+0x3b4], R3 ;  /* 0x0003b40301007387 */ /* 0x0003e20000100800 */
[----:B0-----:R-:W-:-:S03]  /*11b00*/  SEL R55, R56, R57, !P2 ;  /* 0x0000003938377207 */ /* 0x001fc60005000000 */
[----:B------:R-:W-:Y:S01]  /*11b10*/  STL [R1+0x3b0], R58 ;  /* 0x0003b03a01007387 */ /* 0x000fe20000100800 */
[C---:B-1----:R-:W-:Y:S02]  /*11b20*/  SEL R3, R56.reuse, R39, !P2 ;  /* 0x0000002738037207 */ /* 0x042fe40005000000 */
[C---:B------:R-:W-:Y:S01]  /*11b30*/  SEL R39, R56.reuse, R44, !P2 ;  /* 0x0000002c38277207 */ /* 0x040fe20005000000 */
[----:B------:R-:W-:Y:S01]  /*11b40*/  STL [R1+0x3ac], R55 ;  /* 0x0003ac3701007387 */ /* 0x000fe20000100800 */
[----:B------:R-:W-:-:S03]  /*11b50*/  SEL R44, R56, R47, !P2 ;  /* 0x0000002f382c7207 */ /* 0x000fc60005000000 */
[----:B------:R0:W-:Y:S04]  /*11b60*/  STL [R1+0x3a8], R3 ;  /* 0x0003a80301007387 */ /* 0x0001e80000100800 */
[----:B------:R1:W-:Y:S01]  /*11b70*/  STL [R1+0x3a4], R39 ;  /* 0x0003a42701007387 */ /* 0x0003e20000100800 */
[----:B0-----:R-:W-:-:S03]  /*11b80*/  SEL R3, R56, R50, !P2 ;  /* 0x0000003238037207 */ /* 0x001fc60005000000 */
[----:B------:R-:W-:Y:S01]  /*11b90*/  STL [R1+0x394], R44 ;  /* 0x0003942c01007387 */ /* 0x000fe20000100800 */
[----:B-1----:R-:W-:-:S03]  /*11ba0*/  SEL R39, R56, R53, !P2 ;  /* 0x0000003538277207 */ /* 0x002fc60005000000 */
[----:B------:R0:W-:Y:S04]  /*11bb0*/  STL [R1+0x380], R3 ;  /* 0x0003800301007387 */ /* 0x0001e80000100800 */
[----:B------:R-:W-:Y:S04]  /*11bc0*/  STL [R1+0x374], R39 ;  /* 0x0003742701007387 */ /* 0x000fe80000100800 */
[----:B------:R-:W-:Y:S01]  /*11bd0*/  STL [R1+0x364], R23 ;  /* 0x0003641701007387 */ /* 0x000fe20000100800 */
[C---:B0-----:R-:W-:Y:S02]  /*11be0*/  SEL R3, R56.reuse, R15, !P2 ;  /* 0x0000000f38037207 */ /* 0x041fe40005000000 */
[C---:B------:R-:W-:Y:S01]  /*11bf0*/  SEL R15, R56.reuse, R33, !P2 ;  /* 0x00000021380f7207 */ /* 0x040fe20005000000 */
[----:B------:R-:W2:Y:S04]  /*11c00*/  LDL.LU R57, [R1+0x280] ;  /* 0x0002800001397983 */ /* 0x000ea80000300800 */
[----:B------:R0:W-:Y:S04]  /*11c10*/  STL [R1+0x34c], R3 ;  /* 0x00034c0301007387 */ /* 0x0001e80000100800 */
[----:B------:R1:W-:Y:S01]  /*11c20*/  STL [R1+0x344], R15 ;  /* 0x0003440f01007387 */ /* 0x0003e20000100800 */
[----:B0-----:R-:W-:-:S03]  /*11c30*/  SEL R3, R56, R16, !P2 ;  /* 0x0000001038037207 */ /* 0x001fc60005000000 */
[----:B-1----:R-:W3:Y:S04]  /*11c40*/  LDL.LU R15, [R1+0x28c] ;  /* 0x00028c00010f7983 */ /* 0x002ee80000300800 */
[----:B------:R-:W4:Y:S04]  /*11c50*/  LDL.LU R23, [R1+0x2a4] ;  /* 0x0002a40001177983 */ /* 0x000f280000300800 */
[----:B------:R0:W-:Y:S04]  /*11c60*/  STL [R1+0x334], R3 ;  /* 0x0003340301007387 */ /* 0x0001e80000100800 */
[----:B------:R-:W5:Y:S01]  /*11c70*/  LDL.LU R47, [R1+0x290] ;  /* 0x00029000012f7983 */ /* 0x000f620000300800 */
[----:B------:R-:W-:-:S03]  /*11c80*/  SEL R16, R56, R19, !P2 ;  /* 0x0000001338107207 */ /* 0x000fc60005000000 */
[----:B------:R-:W5:Y:S01]  /*11c90*/  LDL.LU R44, [R1+0x294] ;  /* 0x00029400012c7983 */ /* 0x000f620000300800 */
[----:B0-----:R-:W-:-:S03]  /*11ca0*/  SEL R3, R56, R41, !P2 ;  /* 0x0000002938037207 */ /* 0x001fc60005000000 */
[----:B------:R0:W-:Y:S04]  /*11cb0*/  STL [R1+0x32c], R16 ;  /* 0x00032c1001007387 */ /* 0x0001e80000100800 */
[----:B------:R-:W5:Y:S04]  /*11cc0*/  LDL.LU R53, [R1+0x29c] ;  /* 0x00029c0001357983 */ /* 0x000f680000300800 */
[----:B------:R-:W5:Y:S04]  /*11cd0*/  LDL.LU R50, [R1+0x298] ;  /* 0x0002980001327983 */ /* 0x000f680000300800 */
[----:B------:R1:W-:Y:S04]  /*11ce0*/  STL [R1+0x318], R3 ;  /* 0x0003180301007387 */ /* 0x0003e80000100800 */
[----:B------:R-:W5:Y:S01]  /*11cf0*/  LDL.LU R39, [R1+0x284] ;  /* 0x0002840001277983 */ /* 0x000f620000300800 */
[----:B0-----:R-:W-:-:S05]  /*11d00*/  SEL R16, R56, R9, !P2 ;  /* 0x0000000938107207 */ /* 0x001fca0005000000 */
[----:B------:R-:W-:Y:S04]  /*11d10*/  STL [R1+0x308], R16 ;  /* 0x0003081001007387 */ /* 0x000fe80000100800 */
[----:B------:R-:W5:Y:S01]  /*11d20*/  LDL.LU R55, [R1+0x288] ;  /* 0x0002880001377983 */ /* 0x000f620000300800 */
[C---:B------:R-:W-:Y:S02]  /*11d30*/  SEL R9, R56.reuse, R51, !P2 ;  /* 0x0000003338097207 */ /* 0x040fe40005000000 */
[----:B-1----:R-:W-:-:S03]  /*11d40*/  SEL R3, R56, R14, !P2 ;  /* 0x0000000e38037207 */ /* 0x002fc60005000000 */
[----:B------:R-:W-:Y:S04]  /*11d50*/  STL [R1+0x2f8], R9 ;  /* 0x0002f80901007387 */ /* 0x000fe80000100800 */
[----:B------:R0:W-:Y:S04]  /*11d60*/  STL [R1+0x2f0], R3 ;  /* 0x0002f00301007387 */ /* 0x0001e80000100800 */
[----:B0-----:R-:W5:Y:S01]  /*11d70*/  LDL.LU R3, [R1+0x1d4] ;  /* 0x0001d40001037983 */ /* 0x001f620000300800 */
[C---:B------:R-:W-:Y:S02]  /*11d80*/  SEL R14, R56.reuse, R25, !P2 ;  /* 0x00000019380e7207 */ /* 0x040fe40005000000 */
[----:B------:R-:W-:-:S03]  /*11d90*/  SEL R9, R56, R35, !P2 ;  /* 0x0000002338097207 */ /* 0x000fc60005000000 */
[----:B------:R0:W-:Y:S04]  /*11da0*/  STL [R1+0x2ec], R14 ;  /* 0x0002ec0e01007387 */ /* 0x0001e80000100800 */
[----:B------:R-:W5:Y:S04]  /*11db0*/  LDL.LU R61, [R1+0x27c] ;  /* 0x00027c00013d7983 */ /* 0x000f680000300800 */
[----:B------:R1:W-:Y:S01]  /*11dc0*/  STL [R1+0x2e8], R9 ;  /* 0x0002e80901007387 */ /* 0x0003e20000100800 */
[----:B0-----:R-:W-:-:S03]  /*11dd0*/  SEL R14, R56, R46, !P2 ;  /* 0x0000002e380e7207 */ /* 0x001fc60005000000 */
[----:B------:R-:W5:Y:S04]  /*11de0*/  LDL.LU R60, [R1+0x258] ;  /* 0x00025800013c7983 */ /* 0x000f680000300800 */
[----:B------:R0:W-:Y:S01]  /*11df0*/  STL [R1+0x2e4], R14 ;  /* 0x0002e40e01007387 */ /* 0x0001e20000100800 */
[----:B-1----:R-:W-:-:S03]  /*11e00*/  SEL R9, R56, R30, !P2 ;  /* 0x0000001e38097207 */ /* 0x002fc60005000000 */
[----:B------:R-:W5:Y:S01]  /*11e10*/  LDL.LU R59, [R1+0x25c] ;  /* 0x00025c00013b7983 */ /* 0x000f620000300800 */
[----:B------:R-:W-:-:S03]  /*11e20*/  SEL R16, R56, R27, !P2 ;  /* 0x0000001b38107207 */ /* 0x000fc60005000000 */
[----:B------:R1:W-:Y:S01]  /*11e30*/  STL [R1+0x2e0], R9 ;  /* 0x0002e00901007387 */ /* 0x0003e20000100800 */
[----:B0-----:R-:W-:-:S03]  /*11e40*/  SEL R14, R56, R32, !P2 ;  /* 0x00000020380e7207 */ /* 0x001fc60005000000 */
[----:B------:R-:W-:Y:S01]  /*11e50*/  STL [R1+0x2d8], R16 ;  /* 0x0002d81001007387 */ /* 0x000fe20000100800 */
[C---:B------:R-:W-:Y:S02]  /*11e60*/  SEL R7, R56.reuse, R7, !P2 ;  /* 0x0000000738077207 */ /* 0x040fe40005000000 */
[C---:B-1----:R-:W-:Y:S01]  /*11e70*/  SEL R9, R56.reuse, R5, !P2 ;  /* 0x0000000538097207 */ /* 0x042fe20005000000 */
[----:B------:R-:W-:Y:S01]  /*11e80*/  STL [R1+0x2d4], R14 ;  /* 0x0002d40e01007387 */ /* 0x000fe20000100800 */
[----:B------:R-:W-:-:S03]  /*11e90*/  SEL R5, R56, R10, !P2 ;  /* 0x0000000a38057207 */ /* 0x000fc60005000000 */
[----:B------:R0:W-:Y:S04]  /*11ea0*/  STL [R1+0x2d0], R9 ;  /* 0x0002d00901007387 */ /* 0x0001e80000100800 */
[----:B------:R-:W5:Y:S01]  /*11eb0*/  LDL.LU R58, [R1+0x274] ;  /* 0x00027400013a7983 */ /* 0x000f620000300800 */
[----:B0-----:R-:W-:-:S03]  /*11ec0*/  SEL R9, R56, R11, !P2 ;  /* 0x0000000b38097207 */ /* 0x001fc60005000000 */
[----:B------:R0:W-:Y:S04]  /*11ed0*/  STL [R1+0x2cc], R7 ;  /* 0x0002cc0701007387 */ /* 0x0001e80000100800 */
[----:B------:R2:W-:Y:S04]  /*11ee0*/  STL [R1+0x2c8], R5 ;  /* 0x0002c80501007387 */ /* 0x0005e80000100800 */
[----:B------:R3:W-:Y:S01]  /*11ef0*/  STL [R1+0x2c4], R9 ;  /* 0x0002c40901007387 */ /* 0x0007e20000100800 */
[C---:B0-----:R-:W-:Y:S02]  /*11f00*/  SEL R7, R56.reuse, R13, !P2 ;  /* 0x0000000d38077207 */ /* 0x041fe40005000000 */
[----:B--2---:R-:W-:-:S02]  /*11f10*/  SEL R5, R56, R57, !P2 ;  /* 0x0000003938057207 */ /* 0x004fc40005000000 */
[----:B------:R-:W2:Y:S04]  /*11f20*/  LDL.LU R57, [R1+0x278] ;  /* 0x0002780001397983 */ /* 0x000ea80000300800 */
[----:B------:R-:W-:Y:S04]  /*11f30*/  STL [R1+0x2c0], R7 ;  /* 0x0002c00701007387 */ /* 0x000fe80000100800 */
[----:B------:R4:W-:Y:S01]  /*11f40*/  STL [R1+0x2bc], R5 ;  /* 0x0002bc0501007387 */ /* 0x0009e20000100800 */
[C---:B---3--:R-:W-:Y:S02]  /*11f50*/  SEL R9, R56.reuse, R15, !P2 ;  /* 0x0000000f38097207 */ /* 0x048fe40005000000 */
[----:B----4-:R-:W-:-:S03]  /*11f60*/  SEL R5, R56, R23, !P2 ;  /* 0x0000001738057207 */ /* 0x010fc60005000000 */
[----:B------:R-:W-:Y:S01]  /*11f70*/  STL [R1+0x2b8], R9 ;  /* 0x0002b80901007387 */ /* 0x000fe20000100800 */
[----:B-----5:R-:W-:-:S03]  /*11f80*/  SEL R7, R56, R47, !P2 ;  /* 0x0000002f38077207 */ /* 0x020fc60005000000 */
[----:B------:R-:W3:Y:S04]  /*11f90*/  LDL.LU R47, [R1+0x260] ;  /* 0x00026000012f7983 */ /* 0x000ee80000300800 */
[----:B------:R0:W-:Y:S04]  /*11fa0*/  STL [R1+0x2b4], R5 ;  /* 0x0002b40501007387 */ /* 0x0001e80000100800 */
[----:B------:R1:W-:Y:S01]  /*11fb0*/  STL [R1+0x2b0], R7 ;  /* 0x0002b00701007387 */ /* 0x0003e20000100800 */
[----:B0-----:R-:W-:-:S03]  /*11fc0*/  SEL R5, R56, R44, !P2 ;  /* 0x0000002c38057207 */ /* 0x001fc60005000000 */
[----:B------:R-:W4:Y:S01]  /*11fd0*/  LDL.LU R44, [R1+0x270] ;  /* 0x00027000012c7983 */ /* 0x000f220000300800 */
[C---:B------:R-:W-:Y:S02]  /*11fe0*/  SEL R9, R56.reuse, R53, !P2 ;  /* 0x0000003538097207 */ /* 0x040fe40005000000 */
[C---:B-1----:R-:W-:Y:S01]  /*11ff0*/  SEL R7, R56.reuse, R50, !P2 ;  /* 0x0000003238077207 */ /* 0x042fe20005000000 */
[----:B------:R0:W-:Y:S04]  /*12000*/  STL [R1+0x2ac], R5 ;  /* 0x0002ac0501007387 */ /* 0x0001e80000100800 */
[----:B------:R-:W-:Y:S04]  /*12010*/  STL [R1+0x2a8], R9 ;  /* 0x0002a80901007387 */ /* 0x000fe80000100800 */
[----:B------:R-:W5:Y:S01]  /*12020*/  LDL.LU R25, [R1+0x264] ;  /* 0x0002640001197983 */ /* 0x000f620000300800 */
[----:B0-----:R-:W-:-:S03]  /*12030*/  SEL R5, R56, R39, !P2 ;  /* 0x0000002738057207 */ /* 0x001fc60005000000 */
[----:B------:R-:W-:Y:S04]  /*12040*/  STL [R1+0x2a4], R7 ;  /* 0x0002a40701007387 */ /* 0x000fe80000100800 */
[----:B------:R-:W5:Y:S04]  /*12050*/  LDL.LU R14, [R1+0x26c] ;  /* 0x00026c00010e7983 */ /* 0x000f680000300800 */
[----:B------:R0:W-:Y:S04]  /*12060*/  STL [R1+0x29c], R5 ;  /* 0x00029c0501007387 */ /* 0x0001e80000100800 */
[----:B------:R-:W5:Y:S01]  /*12070*/  LDL.LU R39, [R1+0x268] ;  /* 0x0002680001277983 */ /* 0x000f620000300800 */
[----:B0-----:R-:W-:-:S03]  /*12080*/  SEL R5, R56, R55, !P2 ;  /* 0x0000003738057207 */ /* 0x001fc60005000000 */
[----:B------:R-:W5:Y:S01]  /*12090*/  LDL.LU R55, [R1+0x250] ;  /* 0x0002500001377983 */ /* 0x000f620000300800 */
        /* <DEDUP_REMOVED lines=8> */
[----:B------:R-:W5:Y:S04]  /*12120*/  LDL.LU R60, [R1+0x248] ;  /* 0x00024800013c7983 */ /* 0x000f680000300800 */
[----:B------:R-:W-:Y:S01]  /*12130*/  STL [R1+0x28c], R7 ;  /* 0x00028c0701007387 */ /* 0x000fe20000100800 */
[----:B0-----:R-:W-:-:S03]  /*12140*/  SEL R5, R56, R59, !P2 ;  /* 0x0000003b38057207 */ /* 0x001fc60005000000 */
[----:B------:R-:W5:Y:S04]  /*12150*/  LDL.LU R51, [R1+0x244] ;  /* 0x0002440001337983 */ /* 0x000f680000300800 */
[----:B------:R-:W5:Y:S04]  /*12160*/  LDL.LU R9, [R1+0x23c] ;  /* 0x00023c0001097983 */ /* 0x000f680000300800 */
[----:B------:R0:W-:Y:S04]  /*12170*/  STL [R1+0x288], R5 ;  /* 0x0002880501007387 */ /* 0x0001e80000100800 */
[----:B------:R-:W5:Y:S04]  /*12180*/  LDL.LU R41, [R1+0x230] ;  /* 0x0002300001297983 */ /* 0x000f680000300800 */
[----:B------:R-:W5:Y:S01]  /*12190*/  LDL.LU R19, [R1+0x22c] ;  /* 0x00022c0001137983 */ /* 0x000f620000300800 */
[----:B0-----:R-:W-:-:S03]  /*121a0*/  SEL R5, R56, R58, !P2 ;  /* 0x0000003a38057207 */ /* 0x001fc60005000000 */
[----:B------:R-:W5:Y:S04]  /*121b0*/  LDL.LU R59, [R1+0x228] ;  /* 0x00022800013b7983 */ /* 0x000f680000300800 */
[----:B------:R-:W5:Y:S04]  /*121c0*/  LDL.LU R16, [R1+0x224] ;  /* 0x0002240001107983 */ /* 0x000f680000300800 */
[----:B------:R-:W5:Y:S04]  /*121d0*/  LDL.LU R33, [R1+0x220] ;  /* 0x0002200001217983 */ /* 0x000f680000300800 */
[----:B------:R2:W-:Y:S04]  /*121e0*/  STL [R1+0x284], R5 ;  /* 0x0002840501007387 */ /* 0x0005e80000100800 */
[----:B------:R-:W5:Y:S04]  /*121f0*/  LDL.LU R58, [R1+0x21c] ;  /* 0x00021c00013a7983 */ /* 0x000f680000300800 */
[----:B------:R-:W5:Y:S04]  /*12200*/  LDL.LU R15, [R1+0x218] ;  /* 0x00021800010f7983 */ /* 0x000f680000300800 */
[----:B------:R-:W5:Y:S01]  /*12210*/  LDL.LU R23, [R1+0x210] ;  /* 0x0002100001177983 */ /* 0x000f620000300800 */
[----:B--2---:R-:W-:-:S05]  /*12220*/  SEL R5, R56, R57, !P2 ;  /* 0x0000003938057207 */ /* 0x004fca0005000000 */
[----:B------:R4:W-:Y:S04]  /*12230*/  STL [R1+0x280], R5 ;  /* 0x0002800501007387 */ /* 0x0009e80000100800 */
[----:B------:R-:W2:Y:S01]  /*12240*/  LDL.LU R57, [R1+0x214] ;  /* 0x0002140001397983 */ /* 0x000ea20000300800 */
[----:B---3--:R-:W-:-:S03]  /*12250*/  SEL R7, R56, R47, !P2 ;  /* 0x0000002f38077207 */ /* 0x008fc60005000000 */
[----:B------:R-:W3:Y:S04]  /*12260*/  LDL.LU R47, [R1+0x20c] ;  /* 0x00020c00012f7983 */ /* 0x000ee80000300800 */
[----:B------:R0:W-:Y:S04]  /*12270*/  STL [R1+0x27c], R7 ;  /* 0x00027c0701007387 */ /* 0x0001e80000100800 */
[----:B------:R-:W3:Y:S04]  /*12280*/  LDL.LU R53, [R1+0x208] ;  /* 0x0002080001357983 */ /* 0x000ee80000300800 */
[----:B------:R-:W3:Y:S01]  /*12290*/  LDL.LU R50, [R1+0x204] ;  /* 0x0002040001327983 */ /* 0x000ee20000300800 */
[----:B----4-:R-:W-:-:S05]  /*122a0*/  SEL R5, R56, R44, !P2 ;  /* 0x0000002c38057207 */ /* 0x010fca0005000000 */
[----:B------:R1:W-:Y:S04]  /*122b0*/  STL [R1+0x278], R5 ;  /* 0x0002780501007387 */ /* 0x0003e80000100800 */
[----:B------:R-:W4:Y:S01]  /*122c0*/  LDL.LU R44, [R1+0x200] ;  /* 0x00020000012c7983 */ /* 0x000f220000300800 */
[----:B-----5:R-:W-:-:S05]  /*122d0*/  SEL R10, R56, R25, !P2 ;  /* 0x00000019380a7207 */ /* 0x020fca0005000000 */
[----:B------:R-:W-:Y:S01]  /*122e0*/  STL [R1+0x274], R10 ;  /* 0x0002740a01007387 */ /* 0x000fe20000100800 */
[C---:B0-----:R-:W-:Y:S02]  /*122f0*/  SEL R7, R56.reuse, R14, !P2 ;  /* 0x0000000e38077207 */ /* 0x041fe40005000000 */
[C---:B-1----:R-:W-:Y:S02]  /*12300*/  SEL R5, R56.reuse, R39, !P2 ;  /* 0x0000002738057207 */ /* 0x042fe40005000000 */
[----:B------:R-:W5:Y:S04]  /*12310*/  LDL.LU R39, [R1+0x1fc] ;  /* 0x0001fc0001277983 */ /* 0x000f680000300800 */
[----:B------:R0:W-:Y:S04]  /*12320*/  STL [R1+0x270], R7 ;  /* 0x0002700701007387 */ /* 0x0001e80000100800 */
[----:B------:R1:W-:Y:S01]  /*12330*/  STL [R1+0x26c], R5 ;  /* 0x00026c0501007387 */ /* 0x0003e20000100800 */
[----:B0-----:R-:W-:-:S03]  /*12340*/  SEL R7, R56, R55, !P2 ;  /* 0x0000003738077207 */ /* 0x001fc60005000000 */
[----:B------:R-:W5:Y:S01]  /*12350*/  LDL.LU R55, [R1+0x1f8] ;  /* 0x0001f80001377983 */ /* 0x000f620000300800 */
[----:B-1----:R-:W-:-:S03]  /*12360*/  SEL R5, R56, R3, !P2 ;  /* 0x0000000338057207 */ /* 0x002fc60005000000 */
        /* <DEDUP_REMOVED lines=8> */
[----:B------:R1:W-:Y:S01]  /*123f0*/  STL [R1+0x25c], R5 ;  /* 0x00025c0501007387 */ /* 0x0003e20000100800 */
[C---:B0-----:R-:W-:Y:S02]  /*12400*/  SEL R7, R56.reuse, R51, !P2 ;  /* 0x0000003338077207 */ /* 0x041fe40005000000 */
[C---:B-1----:R-:W-:Y:S02]  /*12410*/  SEL R5, R56.reuse, R9, !P2 ;  /* 0x0000000938057207 */ /* 0x042fe40005000000 */
[C---:B------:R-:W-:Y:S01]  /*12420*/  SEL R9, R56.reuse, R41, !P2 ;  /* 0x0000002938097207 */ /* 0x040fe20005000000 */
[----:B------:R0:W-:Y:S04]  /*12430*/  STL [R1+0x258], R7 ;  /* 0x0002580701007387 */ /* 0x0001e80000100800 */
[----:B------:R1:W-:Y:S04]  /*12440*/  STL [R1+0x254], R5 ;  /* 0x0002540501007387 */ /* 0x0003e80000100800 */
[----:B------:R1:W-:Y:S01]  /*12450*/  STL [R1+0x250], R9 ;  /* 0x0002500901007387 */ /* 0x0003e20000100800 */
[----:B0-----:R-:W-:-:S02]  /*12460*/  SEL R7, R56, R19, !P2 ;  /* 0x0000001338077207 */ /* 0x001fc40005000000 */
[C---:B-1----:R-:W-:Y:S02]  /*12470*/  SEL R5, R56.reuse, R59, !P2 ;  /* 0x0000003b38057207 */ /* 0x042fe40005000000 */
[----:B------:R-:W5:Y:S01]  /*12480*/  LDL.LU R59, [R1+0x1e4] ;  /* 0x0001e400013b7983 */ /* 0x000f620000300800 */
[----:B------:R-:W-:-:S03]  /*12490*/  SEL R9, R56, R16, !P2 ;  /* 0x0000001038097207 */ /* 0x000fc60005000000 */
[----:B------:R0:W-:Y:S04]  /*124a0*/  STL [R1+0x24c], R7 ;  /* 0x00024c0701007387 */ /* 0x0001e80000100800 */
[----:B------:R1:W-:Y:S01]  /*124b0*/  STL [R1+0x248], R5 ;  /* 0x0002480501007387 */ /* 0x0003e20000100800 */
[----:B0-----:R-:W-:-:S03]  /*124c0*/  SEL R7, R56, R33, !P2 ;  /* 0x0000002138077207 */ /* 0x001fc60005000000 */
[----:B------:R0:W-:Y:S01]  /*124d0*/  STL [R1+0x244], R9 ;  /* 0x0002440901007387 */ /* 0x0001e20000100800 */
[----:B-1----:R-:W-:-:S03]  /*124e0*/  SEL R5, R56, R58, !P2 ;  /* 0x0000003a38057207 */ /* 0x002fc60005000000 */
[----:B------:R-:W5:Y:S04]  /*124f0*/  LDL.LU R58, [R1+0x1e0] ;  /* 0x0001e000013a7983 */ /* 0x000f680000300800 */
[----:B------:R-:W-:Y:S01]  /*12500*/  STL [R1+0x23c], R7 ;  /* 0x00023c0701007387 */ /* 0x000fe20000100800 */
[----:B0-----:R-:W-:-:S03]  /*12510*/  SEL R9, R56, R15, !P2 ;  /* 0x0000000f38097207 */ /* 0x001fc60005000000 */
[----:B------:R0:W-:Y:S04]  /*12520*/  STL [R1+0x230], R5 ;  /* 0x0002300501007387 */ /* 0x0001e80000100800 */
[----:B------:R-:W-:Y:S01]  /*12530*/  STL [R1+0x22c], R9 ;  /* 0x00022c0901007387 */ /* 0x000fe20000100800 */
[C---:B0-----:R-:W-:Y:S02]  /*12540*/  SEL R5, R56.reuse, R23, !P2 ;  /* 0x0000001738057207 */ /* 0x041fe40005000000 */
[C---:B--2---:R-:W-:Y:S02]  /*12550*/  SEL R7, R56.reuse, R57, !P2 ;  /* 0x0000003938077207 */ /* 0x044fe40005000000 */
[----:B------:R-:W2:Y:S04]  /*12560*/  LDL.LU R57, [R1+0x1d8] ;  /* 0x0001d80001397983 */ /* 0x000ea80000300800 */
[----:B------:R3:W-:Y:S04]  /*12570*/  STL [R1+0x228], R5 ;  /* 0x0002280501007387 */ /* 0x0007e80000100800 */
[----:B------:R0:W-:Y:S01]  /*12580*/  STL [R1+0x224], R7 ;  /* 0x0002240701007387 */ /* 0x0001e20000100800 */
[----:B---3--:R-:W-:-:S03]  /*12590*/  SEL R5, R56, R47, !P2 ;  /* 0x0000002f38057207 */ /* 0x008fc60005000000 */
[----:B------:R-:W3:Y:S01]  /*125a0*/  LDL.LU R47, [R1+0x1dc] ;  /* 0x0001dc00012f7983 */ /* 0x000ee20000300800 */
[----:B------:R-:W-:-:S03]  /*125b0*/  SEL R9, R56, R53, !P2 ;  /* 0x0000003538097207 */ /* 0x000fc60005000000 */
[----:B------:R4:W-:Y:S01]  /*125c0*/  STL [R1+0x220], R5 ;  /* 0x0002200501007387 */ /* 0x0009e20000100800 */
[----:B0-----:R-:W-:-:S03]  /*125d0*/  SEL R7, R56, R50, !P2 ;  /* 0x0000003238077207 */ /* 0x001fc60005000000 */
[----:B------:R-:W-:Y:S04]  /*125e0*/  STL [R1+0x21c], R9 ;  /* 0x00021c0901007387 */ /* 0x000fe80000100800 */
[----:B------:R-:W3:Y:S01]  /*125f0*/  LDL.LU R14, [R1+0x1d0] ;  /* 0x0001d000010e7983 */ /* 0x000ee20000300800 */
[----:B----4-:R-:W-:-:S03]  /*12600*/  SEL R5, R56, R44, !P2 ;  /* 0x0000002c38057207 */ /* 0x010fc60005000000 */
[----:B------:R-:W-:Y:S04]  /*12610*/  STL [R1+0x218], R7 ;  /* 0x0002180701007387 */ /* 0x000fe80000100800 */
[----:B------:R-:W4:Y:S04]  /*12620*/  LDL.LU R51, [R1+0x1a8] ;  /* 0x0001a80001337983 */ /* 0x000f280000300800 */
[----:B------:R5:W-:Y:S04]  /*12630*/  STL [R1+0x214], R5 ;  /* 0x0002140501007387 */ /* 0x000be80000100800 */
[----:B------:R-:W4:Y:S01]  /*12640*/  LDL.LU R44, [R1+0x1ac] ;  /* 0x0001ac00012c7983 */ /* 0x000f220000300800 */
[----:B-----5:R-:W-:-:S03]  /*12650*/  SEL R5, R56, R39, !P2 ;  /* 0x0000002738057207 */ /* 0x020fc60005000000 */
[----:B------:R-:W5:Y:S04]  /*12660*/  LDL.LU R39, [R1+0x1c8] ;  /* 0x0001c80001277983 */ /* 0x000f680000300800 */
[----:B------:R0:W-:Y:S01]  /*12670*/  STL [R1+0x210], R5 ;  /* 0x0002100501007387 */ /* 0x0001e20000100800 */
[----:B------:R-:W-:-:S03]  /*12680*/  SEL R7, R56, R55, !P2 ;  /* 0x0000003738077207 */ /* 0x000fc60005000000 */
        /* <DEDUP_REMOVED lines=13> */
[----:B------:R-:W5:Y:S04]  /*12760*/  LDL.LU R16, [R1+0x1a0] ;  /* 0x0001a00001107983 */ /* 0x000f680000300800 */
[----:B------:R-:W5:Y:S04]  /*12770*/  LDL.LU R60, [R1+0x1a4] ;  /* 0x0001a400013c7983 */ /* 0x000f680000300800 */
[----:B------:R-:W5:Y:S04]  /*12780*/  LDL.LU R33, [R1+0x19c] ;  /* 0x00019c0001217983 */ /* 0x000f680000300800 */
[----:B------:R-:W5:Y:S01]  /*12790*/  LDL.LU R15, [R1+0x198] ;  /* 0x00019800010f7983 */ /* 0x000f620000300800 */
[----:B0-----:R-:W-:-:S05]  /*127a0*/  SEL R5, R56, R59, !P2 ;  /* 0x0000003b38057207 */ /* 0x001fca0005000000 */
[----:B------:R0:W-:Y:S04]  /*127b0*/  STL [R1+0x1fc], R5 ;  /* 0x0001fc0501007387 */ /* 0x0001e80000100800 */
[----:B------:R-:W5:Y:S04]  /*127c0*/  LDL.LU R59, [R1+0x194] ;  /* 0x00019400013b7983 */ /* 0x000f680000300800 */
[----:B------:R-:W5:Y:S04]  /*127d0*/  LDL.LU R23, [R1+0x190] ;  /* 0x0001900001177983 */ /* 0x000f680000300800 */
[----:B------:R-:W5:Y:S01]  /*127e0*/  LDL.LU R53, [R1+0x18c] ;  /* 0x00018c0001357983 */ /* 0x000f620000300800 */
[----:B0-----:R-:W-:-:S05]  /*127f0*/  SEL R5, R56, R58, !P2 ;  /* 0x0000003a38057207 */ /* 0x001fca0005000000 */
[----:B------:R2:W-:Y:S04]  /*12800*/  STL [R1+0x1f8], R5 ;  /* 0x0001f80501007387 */ /* 0x0005e80000100800 */
[----:B------:R-:W5:Y:S01]  /*12810*/  LDL.LU R58, [R1+0x188] ;  /* 0x00018800013a7983 */ /* 0x000f620000300800 */
[----:B--2---:R-:W-:-:S03]  /*12820*/  SEL R5, R56, R57, !P2 ;  /* 0x0000003938057207 */ /* 0x004fc60005000000 */
[----:B------:R-:W2:Y:S04]  /*12830*/  LDL.LU R57, [R1+0x184] ;  /* 0x0001840001397983 */ /* 0x000ea80000300800 */
[----:B------:R0:W-:Y:S04]  /*12840*/  STL [R1+0x1f4], R5 ;  /* 0x0001f40501007387 */ /* 0x0001e80000100800 */
[----:B------:R-:W2:Y:S01]  /*12850*/  LDL.LU R50, [R1+0x180] ;  /* 0x0001800001327983 */ /* 0x000ea20000300800 */
[----:B---3--:R-:W-:-:S05]  /*12860*/  SEL R7, R56, R47, !P2 ;  /* 0x0000002f38077207 */ /* 0x008fca0005000000 */
[----:B------:R4:W-:Y:S01]  /*12870*/  STL [R1+0x1f0], R7 ;  /* 0x0001f00701007387 */ /* 0x0009e20000100800 */
[----:B0-----:R-:W-:-:S03]  /*12880*/  SEL R5, R56, R28, !P2 ;  /* 0x0000001c38057207 */ /* 0x001fc60005000000 */
[----:B------:R-:W3:Y:S01]  /*12890*/  LDL.LU R47, [R1+0x17c] ;  /* 0x00017c00012f7983 */ /* 0x000ee20000300800 */
[----:B------:R-:W-:-:S03]  /*128a0*/  SEL R10, R56, R14, !P2 ;  /* 0x0000000e380a7207 */ /* 0x000fc60005000000 */
[----:B------:R0:W-:Y:S04]  /*128b0*/  STL [R1+0x1e8], R5 ;  /* 0x0001e80501007387 */ /* 0x0001e80000100800 */
[----:B------:R-:W-:Y:S01]  /*128c0*/  STL [R1+0x1e4], R10 ;  /* 0x0001e40a01007387 */ /* 0x000fe20000100800 */
[C---:B----4-:R-:W-:Y:S02]  /*128d0*/  SEL R7, R56.reuse, R51, !P2 ;  /* 0x0000003338077207 */ /* 0x050fe40005000000 */
[C---:B0-----:R-:W-:Y:S02]  /*128e0*/  SEL R5, R56.reuse, R44, !P2 ;  /* 0x0000002c38057207 */ /* 0x041fe40005000000 */
[----:B------:R-:W4:Y:S04]  /*128f0*/  LDL.LU R44, [R1+0x178] ;  /* 0x00017800012c7983 */ /* 0x000f280000300800 */
[----:B------:R5:W-:Y:S04]  /*12900*/  STL [R1+0x1e0], R7 ;  /* 0x0001e00701007387 */ /* 0x000be80000100800 */
[----:B------:R0:W-:Y:S01]  /*12910*/  STL [R1+0x1dc], R5 ;  /* 0x0001dc0501007387 */ /* 0x0001e20000100800 */
[----:B-----5:R-:W-:-:S03]  /*12920*/  SEL R7, R56, R39, !P2 ;  /* 0x0000002738077207 */ /* 0x020fc60005000000 */
[----:B------:R-:W5:Y:S04]  /*12930*/  LDL.LU R39, [R1+0x174] ;  /* 0x0001740001277983 */ /* 0x000f680000300800 */
[----:B------:R1:W-:Y:S01]  /*12940*/  STL [R1+0x1d8], R7 ;  /* 0x0001d80701007387 */ /* 0x0003e20000100800 */
[----:B0-----:R-:W-:-:S03]  /*12950*/  SEL R5, R56, R55, !P2 ;  /* 0x0000003738057207 */ /* 0x001fc60005000000 */
[----:B------:R-:W5:Y:S04]  /*12960*/  LDL.LU R55, [R1+0x16c] ;  /* 0x00016c0001377983 */ /* 0x000f680000300800 */
[----:B------:R0:W-:Y:S01]  /*12970*/  STL [R1+0x1d4], R5 ;  /* 0x0001d40501007387 */ /* 0x0001e20000100800 */
[----:B-1----:R-:W-:-:S03]  /*12980*/  SEL R7, R56, R3, !P2 ;  /* 0x0000000338077207 */ /* 0x002fc60005000000 */
[----:B------:R-:W5:Y:S01]  /*12990*/  LDL.LU R3, [R1+0x170] ;  /* 0x0001700001037983 */ /* 0x000f620000300800 */
[----:B0-----:R-:W-:-:S03]  /*129a0*/  SEL R5, R56, R61, !P2 ;  /* 0x0000003d38057207 */ /* 0x001fc60005000000 */
[----:B------:R0:W-:Y:S04]  /*129b0*/  STL [R1+0x1d0], R7 ;  /* 0x0001d00701007387 */ /* 0x0001e80000100800 */
[----:B------:R-:W5:Y:S04]  /*129c0*/  LDL.LU R61, [R1+0x168] ;  /* 0x00016800013d7983 */ /* 0x000f680000300800 */
[----:B------:R1:W-:Y:S01]  /*129d0*/  STL [R1+0x1cc], R5 ;  /* 0x0001cc0501007387 */ /* 0x0003e20000100800 */
[C---:B0-----:R-:W-:Y:S02]  /*129e0*/  SEL R7, R56.reuse, R9, !P2 ;  /* 0x0000000938077207 */ /* 0x041fe40005000000 */
[----:B-1----:R-:W-:-:S02]  /*129f0*/  SEL R5, R56, R41, !P2 ;  /* 0x0000002938057207 */ /* 0x002fc40005000000 */
        /* <DEDUP_REMOVED lines=14> */
[----:B------:R1:W-:Y:S01]  /*12ae0*/  STL [R1+0x1ac], R7 ;  /* 0x0001ac0701007387 */ /* 0x0003e20000100800 */
[----:B0-----:R-:W-:-:S03]  /*12af0*/  SEL R9, R56, R23, !P2 ;  /* 0x0000001738097207 */ /* 0x001fc60005000000 */
[----:B------:R0:W-:Y:S04]  /*12b00*/  STL [R1+0x1a8], R5 ;  /* 0x0001a80501007387 */ /* 0x0001e80000100800 */
[----:B------:R-:W-:Y:S01]  /*12b10*/  STL [R1+0x1a4], R9 ;  /* 0x0001a40901007387 */ /* 0x000fe20000100800 */
[----:B-1----:R-:W-:-:S03]  /*12b20*/  SEL R7, R56, R58, !P2 ;  /* 0x0000003a38077207 */ /* 0x002fc60005000000 */
[----:B------:R-:W5:Y:S01]  /*12b30*/  LDL.LU R58, [R1+0x150] ;  /* 0x00015000013a7983 */ /* 0x000f620000300800 */
[----:B0-----:R-:W-:-:S05]  /*12b40*/  SEL R5, R56, R53, !P2 ;  /* 0x0000003538057207 */ /* 0x001fca0005000000 */
[----:B------:R2:W-:Y:S04]  /*12b50*/  STL [R1+0x1a0], R5 ;  /* 0x0001a00501007387 */ /* 0x0005e80000100800 */
[----:B------:R0:W-:Y:S01]  /*12b60*/  STL [R1+0x19c], R7 ;  /* 0x00019c0701007387 */ /* 0x0001e20000100800 */
[----:B--2---:R-:W-:-:S03]  /*12b70*/  SEL R5, R56, R57, !P2 ;  /* 0x0000003938057207 */ /* 0x004fc60005000000 */
[----:B------:R-:W2:Y:S04]  /*12b80*/  LDL.LU R57, [R1+0x14c] ;  /* 0x00014c0001397983 */ /* 0x000ea80000300800 */
[----:B------:R3:W-:Y:S01]  /*12b90*/  STL [R1+0x198], R5 ;  /* 0x0001980501007387 */ /* 0x0007e20000100800 */
[----:B0-----:R-:W-:-:S03]  /*12ba0*/  SEL R7, R56, R50, !P2 ;  /* 0x0000003238077207 */ /* 0x001fc60005000000 */
[----:B------:R-:W2:Y:S04]  /*12bb0*/  LDL.LU R50, [R1+0x144] ;  /* 0x0001440001327983 */ /* 0x000ea80000300800 */
[----:B------:R-:W-:Y:S04]  /*12bc0*/  STL [R1+0x194], R7 ;  /* 0x0001940701007387 */ /* 0x000fe80000100800 */
[----:B------:R-:W2:Y:S04]  /*12bd0*/  LDL.LU R14, [R1+0x140] ;  /* 0x00014000010e7983 */ /* 0x000ea80000300800 */
[----:B------:R-:W2:Y:S01]  /*12be0*/  LDL.LU R51, [R1+0x13c] ;  /* 0x00013c0001337983 */ /* 0x000ea20000300800 */
[----:B---3--:R-:W-:-:S05]  /*12bf0*/  SEL R5, R56, R47, !P2 ;  /* 0x0000002f38057207 */ /* 0x008fca0005000000 */
[----:B------:R4:W-:Y:S04]  /*12c00*/  STL [R1+0x190], R5 ;  /* 0x0001900501007387 */ /* 0x0009e80000100800 */
[----:B------:R-:W3:Y:S01]  /*12c10*/  LDL.LU R47, [R1+0x138] ;  /* 0x00013800012f7983 */ /* 0x000ee20000300800 */
[----:B----4-:R-:W-:-:S03]  /*12c20*/  SEL R5, R56, R44, !P2 ;  /* 0x0000002c38057207 */ /* 0x010fc60005000000 */
[----:B------:R-:W4:Y:S04]  /*12c30*/  LDL.LU R44, [R1+0x11c] ;  /* 0x00011c00012c7983 */ /* 0x000f280000300800 */
        /* <DEDUP_REMOVED lines=8> */
[----:B------:R-:W5:Y:S04]  /*12cc0*/  LDL.LU R3, [R1+0x134] ;  /* 0x0001340001037983 */ /* 0x000f680000300800 */
[----:B------:R-:W-:Y:S04]  /*12cd0*/  STL [R1+0x180], R7 ;  /* 0x0001800701007387 */ /* 0x000fe80000100800 */
[----:B------:R-:W5:Y:S01]  /*12ce0*/  LDL.LU R9, [R1+0x12c] ;  /* 0x00012c0001097983 */ /* 0x000f620000300800 */
[----:B0-----:R-:W-:-:S03]  /*12cf0*/  SEL R5, R56, R61, !P2 ;  /* 0x0000003d38057207 */ /* 0x001fc60005000000 */
        /* <DEDUP_REMOVED lines=15> */
[----:B0-----:R-:W-:-:S03]  /*12df0*/  SEL R5, R56, R58, !P2 ;  /* 0x0000003a38057207 */ /* 0x001fc60005000000 */
[----:B------:R-:W5:Y:S04]  /*12e00*/  LDL.LU R58, [R1+0xf4] ;  /* 0x0000f400013a7983 */ /* 0x000f680000300800 */
[----:B------:R0:W-:Y:S01]  /*12e10*/  STL [R1+0x170], R5 ;  /* 0x0001700501007387 */ /* 0x0001e20000100800 */
[----:B--2---:R-:W-:-:S03]  /*12e20*/  SEL R7, R56, R57, !P2 ;  /* 0x0000003938077207 */ /* 0x004fc60005000000 */
[----:B------:R-:W2:Y:S04]  /*12e30*/  LDL.LU R57, [R1+0xec] ;  /* 0x0000ec0001397983 */ /* 0x000ea80000300800 */
[----:B------:R1:W-:Y:S01]  /*12e40*/  STL [R1+0x16c], R7 ;  /* 0x00016c0701007387 */ /* 0x0003e20000100800 */
[----:B0-----:R-:W-:-:S03]  /*12e50*/  SEL R5, R56, R50, !P2 ;  /* 0x0000003238057207 */ /* 0x001fc60005000000 */
[----:B------:R-:W2:Y:S04]  /*12e60*/  LDL.LU R50, [R1+0xe4] ;  /* 0x0000e40001327983 */ /* 0x000ea80000300800 */
[----:B------:R3:W-:Y:S01]  /*12e70*/  STL [R1+0x168], R5 ;  /* 0x0001680501007387 */ /* 0x0007e20000100800 */
[C---:B------:R-:W-:Y:S02]  /*12e80*/  SEL R10, R56.reuse, R14, !P2 ;  /* 0x0000000e380a7207 */ /* 0x040fe40005000000 */
[----:B-1----:R-:W-:-:S03]  /*12e90*/  SEL R7, R56, R51, !P2 ;  /* 0x0000003338077207 */ /* 0x002fc60005000000 */
[----:B------:R-:W-:Y:S01]  /*12ea0*/  STL [R1+0x164], R10 ;  /* 0x0001640a01007387 */ /* 0x000fe20000100800 */
[----:B---3--:R-:W-:-:S03]  /*12eb0*/  SEL R5, R56, R47, !P2 ;  /* 0x0000002f38057207 */ /* 0x008fc60005000000 */
[----:B------:R-:W3:Y:S04]  /*12ec0*/  LDL.LU R47, [R1+0xcc] ;  /* 0x0000cc00012f7983 */ /* 0x000ee80000300800 */
[----:B------:R4:W-:Y:S04]  /*12ed0*/  STL [R1+0x15c], R7 ;  /* 0x00015c0701007387 */ /* 0x0009e80000100800 */
[----:B------:R5:W-:Y:S01]  /*12ee0*/  STL [R1+0x150], R5 ;  /* 0x0001500501007387 */ /* 0x000be20000100800 */
        /* <DEDUP_REMOVED lines=13> */
[----:B-1----:R-:W-:-:S03]  /*12fc0*/  SEL R5, R56, R41, !P2 ;  /* 0x0000002938057207 */ /* 0x002fc60005000000 */
[----:B------:R0:W-:Y:S01]  /*12fd0*/  STL [R1+0x138], R7 ;  /* 0x0001380701007387 */ /* 0x0001e20000100800 */
[----:B------:R-:W-:-:S03]  /*12fe0*/  SEL R9, R56, R19, !P2 ;  /* 0x0000001338097207 */ /* 0x000fc60005000000 */
[----:B------:R1:W-:Y:S01]  /*12ff0*/  STL [R1+0x134], R5 ;  /* 0x0001340501007387 */ /* 0x0003e20000100800 */
[----:B0-----:R-:W-:-:S03]  /*13000*/  SEL R7, R56, R16, !P2 ;  /* 0x0000001038077207 */ /* 0x001fc60005000000 */
[----:B------:R0:W-:Y:S01]  /*13010*/  STL [R1+0x12c], R9 ;  /* 0x00012c0901007387 */ /* 0x0001e20000100800 */
[----:B-1----:R-:W-:-:S03]  /*13020*/  SEL R5, R56, R61, !P2 ;  /* 0x0000003d38057207 */ /* 0x002fc60005000000 */
[----:B------:R-:W5:Y:S04]  /*13030*/  LDL.LU R61, [R1+0x6c] ;  /* 0x00006c00013d7983 */ /* 0x000f680000300800 */
[----:B------:R1:W-:Y:S01]  /*13040*/  STL [R1+0x128], R7 ;  /* 0x0001280701007387 */ /* 0x0003e20000100800 */
[----:B0-----:R-:W-:-:S03]  /*13050*/  SEL R9, R56, R33, !P2 ;  /* 0x0000002138097207 */ /* 0x001fc60005000000 */
[----:B------:R0:W-:Y:S01]  /*13060*/  STL [R1+0x124], R5 ;  /* 0x0001240501007387 */ /* 0x0001e20000100800 */
[----:B-1----:R-:W-:-:S03]  /*13070*/  SEL R7, R56, R15, !P2 ;  /* 0x0000000f38077207 */ /* 0x002fc60005000000 */
[----:B------:R1:W-:Y:S01]  /*13080*/  STL [R1+0x120], R9 ;  /* 0x0001200901007387 */ /* 0x0003e20000100800 */
[----:B0-----:R-:W-:-:S03]  /*13090*/  SEL R5, R56, R60, !P2 ;  /* 0x0000003c38057207 */ /* 0x001fc60005000000 */
[----:B------:R-:W5:Y:S04]  /*130a0*/  LDL.LU R60, [R1+0xac] ;  /* 0x0000ac00013c7983 */ /* 0x000f680000300800 */
[----:B------:R-:W-:Y:S01]  /*130b0*/  STL [R1+0x11c], R7 ;  /* 0x00011c0701007387 */ /* 0x000fe20000100800 */
[----:B-1----:R-:W-:-:S03]  /*130c0*/  SEL R9, R56, R23, !P2 ;  /* 0x0000001738097207 */ /* 0x002fc60005000000 */
[----:B------:R0:W-:Y:S04]  /*130d0*/  STL [R1+0x118], R5 ;  /* 0x0001180501007387 */ /* 0x0001e80000100800 */
[----:B------:R-:W-:Y:S01]  /*130e0*/  STL [R1+0x114], R9 ;  /* 0x0001140901007387 */ /* 0x000fe20000100800 */
[C---:B0-----:R-:W-:Y:S02]  /*130f0*/  SEL R5, R56.reuse, R53, !P2 ;  /* 0x0000003538057207 */ /* 0x041fe40005000000 */
[C---:B------:R-:W-:Y:S02]  /*13100*/  SEL R7, R56.reuse, R59, !P2 ;  /* 0x0000003b38077207 */ /* 0x040fe40005000000 */
[----:B------:R-:W5:Y:S04]  /*13110*/  LDL.LU R59, [R1+0xb4] ;  /* 0x0000b400013b7983 */ /* 0x000f680000300800 */
[----:B------:R0:W-:Y:S04]  /*13120*/  STL [R1+0x104], R5 ;  /* 0x0001040501007387 */ /* 0x0001e80000100800 */
[----:B------:R2:W-:Y:S01]  /*13130*/  STL [R1+0x100], R7 ;  /* 0x0001000701007387 */ /* 0x0005e20000100800 */
        /* <DEDUP_REMOVED lines=8> */
[----:B------:R-:W2:Y:S04]  /*131c0*/  LDL.LU R51, [R1+0x7c] ;  /* 0x00007c0001337983 */ /* 0x000ea80000300800 */
[----:B------:R4:W-:Y:S04]  /*131d0*/  STL [R1+0xf4], R5 ;  /* 0x0000f40501007387 */ /* 0x0009e80000100800 */
[----:B------:R-:W2:Y:S01]  /*131e0*/  LDL.LU R50, [R1+0x9c] ;  /* 0x00009c0001327983 */ /* 0x000ea20000300800 */
[----:B---3--:R-:W-:-:S03]  /*131f0*/  SEL R7, R56, R47, !P2 ;  /* 0x0000002f38077207 */ /* 0x008fc60005000000 */
[----:B------:R-:W3:Y:S04]  /*13200*/  LDL.LU R47, [R1+0xa4] ;  /* 0x0000a400012f7983 */ /* 0x000ee80000300800 */
[----:B------:R5:W-:Y:S01]  /*13210*/  STL [R1+0xf0], R7 ;  /* 0x0000f00701007387 */ /* 0x000be20000100800 */
[----:B----4-:R-:W-:-:S03]  /*13220*/  SEL R5, R56, R44, !P2 ;  /* 0x0000002c38057207 */ /* 0x010fc60005000000 */
[----:B------:R-:W4:Y:S04]  /*13230*/  LDL.LU R44, [R1+0xa0] ;  /* 0x0000a000012c7983 */ /* 0x000f280000300800 */
[----:B------:R0:W-:Y:S01]  /*13240*/  STL [R1+0xec], R5 ;  /* 0x0000ec0501007387 */ /* 0x0001e20000100800 */
[----:B-----5:R-:W-:-:S03]  /*13250*/  SEL R7, R56, R39, !P2 ;  /* 0x0000002738077207 */ /* 0x020fc60005000000 */
[----:B------:R-:W5:Y:S04]  /*13260*/  LDL.LU R39, [R1+0x8c] ;  /* 0x00008c0001277983 */ /* 0x000f680000300800 */
[----:B------:R-:W-:Y:S01]  /*13270*/  STL [R1+0xe4], R7 ;  /* 0x0000e40701007387 */ /* 0x000fe20000100800 */
[----:B0-----:R-:W-:-:S03]  /*13280*/  SEL R5, R56, R55, !P2 ;  /* 0x0000003738057207 */ /* 0x001fc60005000000 */
[----:B------:R-:W5:Y:S04]  /*13290*/  LDL.LU R55, [R1+0x98] ;  /* 0x0000980001377983 */ /* 0x000f680000300800 */
[----:B------:R-:W-:Y:S01]  /*132a0*/  STL [R1+0xdc], R5 ;  /* 0x0000dc0501007387 */ /* 0x000fe20000100800 */
[----:B------:R-:W-:-:S03]  /*132b0*/  SEL R3, R56, R3, !P2 ;  /* 0x0000000338037207 */ /* 0x000fc60005000000 */
[----:B------:R-:W5:Y:S04]  /*132c0*/  LDL.LU R9, [R1+0x94] ;  /* 0x0000940001097983 */ /* 0x000f680000300800 */
[----:B------:R-:W5:Y:S04]  /*132d0*/  LDL.LU R41, [R1+0x240] ;  /* 0x0002400001297983 */ /* 0x000f680000300800 */
[----:B------:R0:W-:Y:S04]  /*132e0*/  STL [R1+0xd8], R3 ;  /* 0x0000d80301007387 */ /* 0x0001e80000100800 */
[----:B------:R-:W5:Y:S04]  /*132f0*/  LDL.LU R19, [R1+0x234] ;  /* 0x0002340001137983 */ /* 0x000f680000300800 */
[----:B------:R-:W5:Y:S04]  /*13300*/  LDL.LU R16, [R1+0x238] ;  /* 0x0002380001107983 */ /* 0x000f680000300800 */
[----:B0-----:R-:W5:Y:S04]  /*13310*/  LDL.LU R3, [R1+0x78] ;  /* 0x0000780001037983 */ /* 0x001f680000300800 */
[----:B------:R-:W5:Y:S04]  /*13320*/  LDL.LU R33, [R1+0x74] ;  /* 0x0000740001217983 */ /* 0x000f680000300800 */
[----:B------:R-:W5:Y:S01]  /*13330*/  LDL.LU R15, [R1+0x70] ;  /* 0x00007000010f7983 */ /* 0x000f620000300800 */
[----:B------:R-:W-:-:S05]  /*13340*/  SEL R5, R56, R61, !P2 ;  /* 0x0000003d38057207 */ /* 0x000fca0005000000 */
        /* <DEDUP_REMOVED lines=10> */
[----:B------:R-:W-:-:S03]  /*133f0*/  SEL R7, R56, R58, !P2 ;  /* 0x0000003a38077207 */ /* 0x000fc60005000000 */
[----:B------:R-:W5:Y:S04]  /*13400*/  LDL.LU R58, [R1+0x1b8] ;  /* 0x0001b800013a7983 */ /* 0x000f680000300800 */
[----:B------:R0:W-:Y:S01]  /*13410*/  STL [R1+0xc4], R7 ;  /* 0x0000c40701007387 */ /* 0x0001e20000100800 */
[----:B--2---:R-:W-:-:S03]  /*13420*/  SEL R5, R56, R57, !P2 ;  /* 0x0000003938057207 */ /* 0x004fc60005000000 */
[----:B------:R-:W2:Y:S01]  /*13430*/  LDL.LU R57, [R1+0x54] ;  /* 0x0000540001397983 */ /* 0x000ea20000300800 */
[----:B------:R-:W-:-:S03]  /*13440*/  SEL R10, R56, R14, !P2 ;  /* 0x0000000e380a7207 */ /* 0x000fc60005000000 */
[----:B------:R1:W-:Y:S01]  /*13450*/  STL [R1+0xc0], R5 ;  /* 0x0000c00501007387 */ /* 0x0003e20000100800 */
[----:B0-----:R-:W-:-:S03]  /*13460*/  SEL R7, R56, R51, !P2 ;  /* 0x0000003338077207 */ /* 0x001fc60005000000 */
[----:B------:R-:W-:Y:S01]  /*13470*/  STL [R1+0xbc], R10 ;  /* 0x0000bc0a01007387 */ /* 0x000fe20000100800 */
[----:B-1----:R-:W-:-:S03]  /*13480*/  SEL R5, R56, R50, !P2 ;  /* 0x0000003238057207 */ /* 0x002fc60005000000 */
[----:B------:R-:W2:Y:S04]  /*13490*/  LDL.LU R50, [R1+0x130] ;  /* 0x0001300001327983 */ /* 0x000ea80000300800 */
[----:B------:R3:W-:Y:S04]  /*134a0*/  STL [R1+0xb8], R7 ;  /* 0x0000b80701007387 */ /* 0x0007e80000100800 */
[----:B------:R4:W-:Y:S01]  /*134b0*/  STL [R1+0xb4], R5 ;  /* 0x0000b40501007387 */ /* 0x0009e20000100800 */
        /* <DEDUP_REMOVED lines=12> */
[C---:B-1----:R-:W-:Y:S02]  /*13580*/  SEL R7, R56.reuse, R9, !P2 ;  /* 0x0000000938077207 */ /* 0x042fe40005000000 */
[----:B0-----:R-:W-:-:S03]  /*13590*/  SEL R5, R56, R41, !P2 ;  /* 0x0000002938057207 */ /* 0x001fc60005000000 */
[----:B------:R-:W-:Y:S01]  /*135a0*/  STL [R1+0x98], R7 ;  /* 0x0000980701007387 */ /* 0x000fe20000100800 */
[----:B------:R-:W-:-:S03]  /*135b0*/  SEL R9, R56, R19, !P2 ;  /* 0x0000001338097207 */ /* 0x000fc60005000000 */
[----:B------:R0:W-:Y:S04]  /*135c0*/  STL [R1+0x94], R5 ;  /* 0x0000940501007387 */ /* 0x0001e80000100800 */
[----:B------:R1:W-:Y:S01]  /*135d0*/  STL [R1+0x8c], R9 ;  /* 0x00008c0901007387 */ /* 0x0003e20000100800 */
[----:B0-----:R-:W-:-:S03]  /*135e0*/  SEL R5, R56, R3, !P2 ;  /* 0x0000000338057207 */ /* 0x001fc60005000000 */
[----:B------:R-:W5:Y:S01]  /*135f0*/  LDL.LU R3, [R1+0xe8] ;  /* 0x0000e80001037983 */ /* 0x000f620000300800 */
[C---:B------:R-:W-:Y:S02]  /*13600*/  SEL R7, R56.reuse, R16, !P2 ;  /* 0x0000001038077207 */ /* 0x040fe40005000000 */
[----:B-1----:R-:W-:-:S03]  /*13610*/  SEL R9, R56, R33, !P2 ;  /* 0x0000002138097207 */ /* 0x002fc60005000000 */
        /* <DEDUP_REMOVED lines=15> */
[----:B0-----:R-:W-:-:S03]  /*13710*/  SEL R5, R56, R59, !P2 ;  /* 0x0000003b38057207 */ /* 0x001fc60005000000 */
[----:B------:R-:W5:Y:S04]  /*13720*/  LDL.LU R59, [R1+0x10c] ;  /* 0x00010c00013b7983 */ /* 0x000f680000300800 */
[----:B------:R-:W-:Y:S01]  /*13730*/  STL [R1+0x5c], R5 ;  /* 0x00005c0501007387 */ /* 0x000fe20000100800 */
[----:B-1----:R-:W-:-:S03]  /*13740*/  SEL R7, R56, R58, !P2 ;  /* 0x0000003a38077207 */ /* 0x002fc60005000000 */
[----:B------:R-:W5:Y:S04]  /*13750*/  LDL.LU R58, [R1+0xe0] ;  /* 0x0000e000013a7983 */ /* 0x000f680000300800 */
[----:B------:R0:W-:Y:S02]  /*13760*/  STL [R1+0x58], R7 ;  /* 0x0000580701007387 */ /* 0x0001e40000100800 */
[C---:B0-----:R-:W-:Y:S02]  /*13770*/  SEL R7, R56.reuse, R49, !P2 ;  /* 0x0000003138077207 */ /* 0x041fe40005000000 */
[C---:B--2---:R-:W-:Y:S02]  /*13780*/  SEL R5, R56.reuse, R57, !P2 ;  /* 0x0000003938057207 */ /* 0x044fe40005000000 */
[----:B------:R-:W2:Y:S04]  /*13790*/  LDL.LU R57, [R1+0x90] ;  /* 0x0000900001397983 */ /* 0x000ea80000300800 */
[----:B------:R0:W-:Y:S04]  /*137a0*/  STL [R1+0x54], R5 ;  /* 0x0000540501007387 */ /* 0x0001e80000100800 */
[----:B------:R-:W2:Y:S04]  /*137b0*/  LDL.LU R9, [R1+0xc8] ;  /* 0x0000c80001097983 */ /* 0x000ea80000300800 */
[----:B------:R3:W-:Y:S04]  /*137c0*/  STL [R1+0x4c], R7 ;  /* 0x00004c0701007387 */ /* 0x0007e80000100800 */
[----:B------:R-:W2:Y:S01]  /*137d0*/  LDL.LU R41, [R1+0xa8] ;  /* 0x0000a80001297983 */ /* 0x000ea20000300800 */
[----:B0-----:R-:W-:-:S05]  /*137e0*/  SEL R5, R56, R50, !P2 ;  /* 0x0000003238057207 */ /* 0x001fca0005000000 */
[----:B------:R4:W-:Y:S04]  /*137f0*/  STL [R1+0x2c], R5 ;  /* 0x00002c0501007387 */ /* 0x0009e80000100800 */
[----:B------:R-:W2:Y:S01]  /*13800*/  LDL.LU R33, [R1+0xb0] ;  /* 0x0000b00001217983 */ /* 0x000ea20000300800 */
[----:B---3--:R-:W-:-:S05]  /*13810*/  SEL R7, R56, R47, !P2 ;  /* 0x0000002f38077207 */ /* 0x008fca0005000000 */
[----:B------:R5:W-:Y:S04]  /*13820*/  STL [R1+0x28], R7 ;  /* 0x0000280701007387 */ /* 0x000be80000100800 */
[----:B------:R-:W3:Y:S01]  /*13830*/  LDL.LU R19, [R1+0x88] ;  /* 0x0000880001137983 */ /* 0x000ee20000300800 */
[----:B----4-:R-:W-:-:S05]  /*13840*/  SEL R5, R56, R44, !P2 ;  /* 0x0000002c38057207 */ /* 0x010fca0005000000 */
[----:B------:R0:W-:Y:S04]  /*13850*/  STL [R1+0x24], R5 ;  /* 0x0000240501007387 */ /* 0x0001e80000100800 */
[----:B------:R-:W4:Y:S01]  /*13860*/  LDL.LU R16, [R1+0x84] ;  /* 0x0000840001107983 */ /* 0x000f220000300800 */
[----:B-----5:R-:W-:-:S05]  /*13870*/  SEL R7, R56, R39, !P2 ;  /* 0x0000002738077207 */ /* 0x020fca0005000000 */
[----:B------:R-:W-:Y:S04]  /*13880*/  STL [R1+0x20], R7 ;  /* 0x0000200701007387 */ /* 0x000fe80000100800 */
[----:B------:R-:W5:Y:S01]  /*13890*/  LDL.LU R23, [R1+0x80] ;  /* 0x0000800001177983 */ /* 0x000f620000300800 */
[C---:B0-----:R-:W-:Y:S02]  /*138a0*/  SEL R5, R56.reuse, R55, !P2 ;  /* 0x0000003738057207 */ /* 0x041fe40005000000 */
[C---:B------:R-:W-:Y:S01]  /*138b0*/  SEL R55, R56.reuse, R36, !P2 ;  /* 0x0000002438377207 */ /* 0x040fe20005000000 */
[----:B------:R-:W5:Y:S04]  /*138c0*/  LDL.LU R39, [R1+0x48] ;  /* 0x0000480001277983 */ /* 0x000f680000300800 */
[----:B------:R0:W-:Y:S04]  /*138d0*/  STL [R1+0x1c], R5 ;  /* 0x00001c0501007387 */ /* 0x0001e80000100800 */
[----:B------:R-:W5:Y:S04]  /*138e0*/  LDL.LU R15, [R1+0x50] ;  /* 0x00005000010f7983 */ /* 0x000f680000300800 */
[----:B------:R-:W-:Y:S04]  /*138f0*/  STL [R1+0x261c], R55 ;  /* 0x00261c3701007387 */ /* 0x000fe80000100800 */
[----:B------:R-:W5:Y:S04]  /*13900*/  LDL.LU R53, [R1+0x40] ;  /* 0x0000400001357983 */ /* 0x000f680000300800 */
[----:B------:R-:W5:Y:S01]  /*13910*/  LDL.LU R50, [R1+0x38] ;  /* 0x0000380001327983 */ /* 0x000f620000300800 */
[----:B------:R-:W-:-:S05]  /*13920*/  SEL R3, R56, R3, !P2 ;  /* 0x0000000338037207 */ /* 0x000fca0005000000 */
[----:B------:R-:W-:Y:S04]  /*13930*/  STL [R1+0x2620], R3 ;  /* 0x0026200301007387 */ /* 0x000fe80000100800 */
[----:B------:R-:W5:Y:S04]  /*13940*/  LDL.LU R47, [R1+0x34] ;  /* 0x00003400012f7983 */ /* 0x000f680000300800 */
[----:B------:R-:W5:Y:S01]  /*13950*/  LDL.LU R44, [R1+0x30] ;  /* 0x00003000012c7983 */ /* 0x000f620000300800 */
[----:B------:R-:W-:-:S05]  /*13960*/  SEL R61, R56, R61, !P2 ;  /* 0x0000003d383d7207 */ /* 0x000fca0005000000 */
[----:B------:R-:W-:Y:S01]  /*13970*/  STL [R1+0x2624], R61 ;  /* 0x0026243d01007387 */ /* 0x000fe20000100800 */
[----:B------:R-:W-:-:S05]  /*13980*/  SEL R60, R56, R60, !P2 ;  /* 0x0000003c383c7207 */ /* 0x000fca0005000000 */
[----:B------:R-:W-:Y:S01]  /*13990*/  STL [R1+0x2628], R60 ;  /* 0x0026283c01007387 */ /* 0x000fe20000100800 */
[----:B------:R-:W-:-:S05]  /*139a0*/  SEL R59, R56, R59, !P2 ;  /* 0x0000003b383b7207 */ /* 0x000fca0005000000 */
[----:B------:R-:W-:Y:S01]  /*139b0*/  STL [R1+0x262c], R59 ;  /* 0x00262c3b01007387 */ /* 0x000fe20000100800 */
[----:B------:R-:W-:-:S05]  /*139c0*/  SEL R58, R56, R58, !P2 ;  /* 0x0000003a383a7207 */ /* 0x000fca0005000000 */
[----:B------:R-:W-:Y:S01]  /*139d0*/  STL [R1+0x2630], R58 ;  /* 0x0026303a01007387 */ /* 0x000fe20000100800 */
[C---:B------:R-:W-:Y:S02]  /*139e0*/  SEL R40, R56.reuse, R40, !P2 ;  /* 0x0000002838287207 */ /* 0x040fe40005000000 */
[C---:B------:R-:W-:Y:S02]  /*139f0*/  SEL R24, R56.reuse, R24, !P2 ;  /* 0x0000001838187207 */ /* 0x040fe40005000000 */
[C---:B------:R-:W-:Y:S02]  /*13a00*/  SEL R46, R56.reuse, R12, !P2 ;  /* 0x0000000c382e7207 */ /* 0x040fe40005000000 */
[C---:B------:R-:W-:Y:S02]  /*13a10*/  SEL R49, R56.reuse, R18, !P2 ;  /* 0x0000001238317207 */ /* 0x040fe40005000000 */
[C---:B------:R-:W-:Y:S02]  /*13a20*/  SEL R20, R56.reuse, R20, !P2 ;  /* 0x0000001438147207 */ /* 0x040fe40005000000 */
[----:B------:R-:W-:-:S02]  /*13a30*/  SEL R22, R56, R22, !P2 ;  /* 0x0000001638167207 */ /* 0x000fc40005000000 */
[C---:B------:R-:W-:Y:S02]  /*13a40*/  SEL R26, R56.reuse, R26, !P2 ;  /* 0x0000001a381a7207 */ /* 0x040fe40005000000 */
[C---:B------:R-:W-:Y:S02]  /*13a50*/  SEL R29, R56.reuse, R29, !P2 ;  /* 0x0000001d381d7207 */ /* 0x040fe40005000000 */
[----:B------:R-:W-:Y:S02]  /*13a60*/  SEL R31, R56, R31, !P2 ;  /* 0x0000001f381f7207 */ /* 0x000fe40005000000 */
[----:B0-----:R-:W-:Y:S02]  /*13a70*/  LEA.HI.X.SX32 R5, R0, UR7, 0x1, P6 ;  /* 0x0000000700057c11 */ /* 0x001fe4000b0f0eff */
[C---:B--2---:R-:W-:Y:S02]  /*13a80*/  SEL R57, R56.reuse, R57, !P2 ;  /* 0x0000003938397207 */ /* 0x044fe40005000000 */
[----:B------:R-:W-:-:S03]  /*13a90*/  SEL R28, R56, R9, !P2 ;  /* 0x00000009381c7207 */ /* 0x000fc60005000000 */
[----:B------:R-:W-:Y:S01]  /*13aa0*/  STL [R1+0x2634], R57 ;  /* 0x0026343901007387 */ /* 0x000fe20000100800 */
[----:B------:R-:W-:-:S03]  /*13ab0*/  SEL R30, R56, R41, !P2 ;  /* 0x00000029381e7207 */ /* 0x000fc60005000000 */
[----:B------:R-:W-:Y:S01]  /*13ac0*/  STL [R1+0x2638], R28 ;  /* 0x0026381c01007387 */ /* 0x000fe20000100800 */
[C---:B---3--:R-:W-:Y:S02]  /*13ad0*/  SEL R36, R56.reuse, R19, !P2 ;  /* 0x0000001338247207 */ /* 0x048fe40005000000 */
[C---:B------:R-:W-:Y:S01]  /*13ae0*/  SEL R33, R56.reuse, R33, !P2 ;  /* 0x0000002138217207 */ /* 0x040fe20005000000 */
[----:B------:R-:W-:Y:S04]  /*13af0*/  STL [R1+0x263c], R30 ;  /* 0x00263c1e01007387 */ /* 0x000fe80000100800 */
[----:B------:R-:W-:Y:S04]  /*13b00*/  STL [R1+0x2640], R33 ;  /* 0x0026402101007387 */ /* 0x000fe80000100800 */
[----:B------:R-:W-:Y:S01]  /*13b10*/  STL [R1+0x2644], R36 ;  /* 0x0026442401007387 */ /* 0x000fe20000100800 */
[----:B----4-:R-:W-:-:S05]  /*13b20*/  SEL R41, R56, R16, !P2 ;  /* 0x0000001038297207 */ /* 0x010fca0005000000 */
[----:B------:R-:W-:Y:S01]  /*13b30*/  STL [R1+0x2648], R41 ;  /* 0x0026482901007387 */ /* 0x000fe20000100800 */
[C---:B-----5:R-:W-:Y:S02]  /*13b40*/  SEL R19, R56.reuse, R50, !P2 ;  /* 0x0000003238137207 */ /* 0x060fe40005000000 */
[----:B------:R-:W0:Y:S01]  /*13b50*/  S2R R50, SR_TID.X ;  /* 0x0000000000327919 */ /* 0x000e220000002100 */
[C---:B------:R-:W-:Y:S02]  /*13b60*/  SEL R27, R56.reuse, R15, !P2 ;  /* 0x0000000f381b7207 */ /* 0x040fe40005000000 */
[----:B------:R-:W1:Y:S01]  /*13b70*/  LDC R15, c[0x0][0x23c] ;  /* 0x00008f00ff0f7b82 */ /* 0x000e620000000800 */
[C---:B------:R-:W-:Y:S02]  /*13b80*/  SEL R23, R56.reuse, R23, !P2 ;  /* 0x0000001738177207 */ /* 0x040fe40005000000 */
[C---:B------:R-:W-:Y:S02]  /*13b90*/  SEL R39, R56.reuse, R39, !P2 ;  /* 0x0000002738277207 */ /* 0x040fe40005000000 */
[C---:B------:R-:W-:Y:S01]  /*13ba0*/  SEL R25, R56.reuse, R53, !P2 ;  /* 0x0000003538197207 */ /* 0x040fe20005000000 */
[----:B------:R-:W-:Y:S04]  /*13bb0*/  STL [R1+0x264c], R23 ;  /* 0x00264c1701007387 */ /* 0x000fe80000100800 */
[----:B------:R-:W-:Y:S01]  /*13bc0*/  STL [R1+0x2650], R39 ;  /* 0x0026502701007387 */ /* 0x000fe20000100800 */
[----:B------:R-:W-:-:S03]  /*13bd0*/  SEL R32, R56, R47, !P2 ;  /* 0x0000002f38207207 */ /* 0x000fc60005000000 */
[----:B------:R-:W-:Y:S01]  /*13be0*/  STL [R1+0x2654], R27 ;  /* 0x0026541b01007387 */ /* 0x000fe20000100800 */
[----:B------:R-:W-:-:S03]  /*13bf0*/  SEL R35, R56, R44, !P2 ;  /* 0x0000002c38237207 */ /* 0x000fc60005000000 */
[----:B------:R-:W-:Y:S01]  /*13c00*/  STL [R1+0x2658], R25 ;  /* 0x0026581901007387 */ /* 0x000fe20000100800 */
[----:B------:R-:W-:-:S03]  /*13c10*/  SEL R44, R56, R8, !P2 ;  /* 0x00000008382c7207 */ /* 0x000fc60005000000 */
[----:B------:R-:W-:Y:S01]  /*13c20*/  STL [R1+0x265c], R19 ;  /* 0x00265c1301007387 */ /* 0x000fe20000100800 */
[----:B------:R-:W-:-:S03]  /*13c30*/  SEL R47, R56, R17, !P2 ;  /* 0x00000011382f7207 */ /* 0x000fc60005000000 */
[----:B------:R-:W-:Y:S01]  /*13c40*/  STL [R1+0x2660], R32 ;  /* 0x0026602001007387 */ /* 0x000fe20000100800 */
[----:B0-----:R-:W-:-:S03]  /*13c50*/  LOP3.LUT R53, R50, 0x1f, RZ, 0xc0, !PT ;  /* 0x0000001f32357812 */ /* 0x001fc600078ec0ff */
[----:B------:R-:W-:Y:S04]  /*13c60*/  STL [R1+0x2664], R35 ;  /* 0x0026642301007387 */ /* 0x000fe80000100800 */
[----:B------:R0:W-:Y:S01]  /*13c70*/  STL [R1+0x2668], R40 ;  /* 0x0026682801007387 */ /* 0x0001e20000100800 */
[----:B-1----:R-:W-:-:S03]  /*13c80*/  IMAD R15, R53, R15, RZ ;  /* 0x0000000f350f7224 */ /* 0x002fc600078e02ff */
[----:B------:R-:W-:Y:S04]  /*13c90*/  STL [R1+0x266c], R24 ;  /* 0x00266c1801007387 */ /* 0x000fe80000100800 */
[----:B------:R-:W-:Y:S01]  /*13ca0*/  STL [R1+0x2670], R44 ;  /* 0x0026702c01007387 */ /* 0x000fe20000100800 */
[----:B------:R-:W-:Y:S01]  /*13cb0*/  LEA.HI.X.SX32 R17, R15, UR7, 0x1, P5 ;  /* 0x000000070f117c11 */ /* 0x000fe2000a8f0eff */
[----:B------:R-:W-:Y:S01]  /*13cc0*/  @!P0 IMAD.MOV R6, RZ, RZ, -R6 ;  /* 0x000000ffff068224 */ /* 0x000fe200078e0a06 */
[C---:B------:R-:W-:Y:S01]  /*13cd0*/  SEL R51, R56.reuse, R2, !P2 ;  /* 0x0000000238337207 */ /* 0x040fe20005000000 */
[----:B------:R-:W-:Y:S01]  /*13ce0*/  STL [R1+0x2674], R46 ;  /* 0x0026742e01007387 */ /* 0x000fe20000100800 */
[----:B------:R-:W-:Y:S01]  /*13cf0*/  SEL R50, R56, R4, !P2 ;  /* 0x0000000438327207 */ /* 0x000fe20005000000 */
[----:B------:R-:W-:-:S02]  /*13d00*/  @!P1 IMAD.MOV R43, RZ, RZ, -R43 ;  /* 0x000000ffff2b9224 */ /* 0x000fc400078e0a2b */
[----:B------:R-:W-:Y:S01]  /*13d10*/  @!P3 IMAD.MOV R54, RZ, RZ, -R54 ;  /* 0x000000ffff36b224 */ /* 0x000fe200078e0a36 */
[----:B------:R-:W-:Y:S01]  /*13d20*/  STL [R1+0x2678], R47 ;  /* 0x0026782f01007387 */ /* 0x000fe20000100800 */
[----:B------:R-:W-:Y:S01]  /*13d30*/  @!P4 IMAD.MOV R21, RZ, RZ, -R21 ;  /* 0x000000ffff15c224 */ /* 0x000fe200078e0a15 */
[----:B------:R-:W-:Y:S01]  /*13d40*/  SEL R34, R56, R34, !P2 ;  /* 0x0000002238227207 */ /* 0x000fe20005000000 */
[----:B------:R-:W-:Y:S01]  /*13d50*/  ULDC.64 UR6, c[0x0][0x210] ;  /* 0x0000840000067ab9 */ /* 0x000fe20000000a00 */
[----:B------:R-:W-:Y:S04]  /*13d60*/  STL [R1+0x267c], R49 ;  /* 0x00267c3101007387 */ /* 0x000fe80000100800 */
[----:B------:R-:W-:Y:S04]  /*13d70*/  STL [R1+0x2680], R20 ;  /* 0x0026801401007387 */ /* 0x000fe80000100800 */
[----:B------:R-:W-:Y:S04]  /*13d80*/  STL [R1+0x2684], R22 ;  /* 0x0026841601007387 */ /* 0x000fe80000100800 */
[----:B------:R-:W-:Y:S04]  /*13d90*/  STL [R1+0x2688], R26 ;  /* 0x0026881a01007387 */ /* 0x000fe80000100800 */
[----:B------:R-:W-:Y:S04]  /*13da0*/  STL [R1+0x268c], R29 ;  /* 0x00268c1d01007387 */ /* 0x000fe80000100800 */
[----:B------:R-:W-:Y:S04]  /*13db0*/  STL [R1+0x2690], R31 ;  /* 0x0026901f01007387 */ /* 0x000fe80000100800 */
[----:B------:R-:W-:Y:S04]  /*13dc0*/  STL [R1+0x259c], R17 ;  /* 0x00259c1101007387 */ /* 0x000fe80000100800 */
[----:B0-----:R-:W2:Y:S04]  /*13dd0*/  LDL.LU R40, [R1+0x404] ;  /* 0x0004040001287983 */ /* 0x001ea80000300800 */
[----:B------:R-:W3:Y:S04]  /*13de0*/  LDL.LU R0, [R1+0x400] ;  /* 0x0004000001007983 */ /* 0x000ee80000300800 */
[----:B------:R-:W4:Y:S04]  /*13df0*/  LDL.LU R35, [R1+0x2f4] ;  /* 0x0002f40001237983 */ /* 0x000f280000300800 */
        /* <DEDUP_REMOVED lines=26> */
[----:B------:R-:W-:Y:S01]  /*13fa0*/  STL [R1+0x25a4], R5 ;  /* 0x0025a40501007387 */ /* 0x000fe20000100800 */
[----:B---3--:R-:W-:-:S02]  /*13fb0*/  IMAD R0, R0, UR5, RZ ;  /* 0x0000000500007c24 */ /* 0x008fc4000f8e02ff */
[----:B--2---:R-:W-:Y:S01]  /*13fc0*/  IMAD R2, R40, UR5, RZ ;  /* 0x0000000528027c24 */ /* 0x004fe2000f8e02ff */
[----:B------:R-:W-:Y:S01]  /*13fd0*/  SEL R53, R56, R6, !P2 ;  /* 0x0000000638357207 */ /* 0x000fe20005000000 */
[----:B------:R-:W-:Y:S01]  /*13fe0*/  ULDC UR5, c[0x0][0x238] ;  /* 0x00008e0000057ab9 */ /* 0x000fe20000000800 */
[----:B------:R4:W-:Y:S04]  /*13ff0*/  STL [R1+0x2590], R0 ;  /* 0x0025900001007387 */ /* 0x0009e80000100800 */
[----:B------:R5:W-:Y:S01]  /*14000*/  STL [R1+0x724], R2 ;  /* 0x0007240201007387 */ /* 0x000be20000100800 */
[----:B----4-:R-:W-:Y:S02]  /*14010*/  IMAD R0, R35, UR8, RZ ;  /* 0x0000000823007c24 */ /* 0x010fe4000f8e02ff */
[----:B-----5:R-:W-:-:S03]  /*14020*/  IMAD R2, R19, UR8, RZ ;  /* 0x0000000813027c24 */ /* 0x020fc6000f8e02ff */
[----:B------:R0:W-:Y:S04]  /*14030*/  STL [R1+0x14], R0 ;  /* 0x0000140001007387 */ /* 0x0001e80000100800 */
[----:B------:R-:W-:Y:S01]  /*14040*/  STL [R1+0xc], R2 ;  /* 0x00000c0201007387 */ /* 0x000fe20000100800 */
[----:B0-----:R-:W-:-:S05]  /*14050*/  IMAD R0, R27, UR8, RZ ;  /* 0x000000081b007c24 */ /* 0x001fca000f8e02ff */
[----:B------:R0:W-:Y:S01]  /*14060*/  STL [R1+0x4], R0 ;  /* 0x0000040001007387 */ /* 0x0001e20000100800 */
[----:B------:R-:W-:-:S03]  /*14070*/  IMAD R12, R55, UR8, RZ ;  /* 0x00000008370c7c24 */ /* 0x000fc6000f8e02ff */
[----:B------:R-:W2:Y:S01]  /*14080*/  LDL.LU R55, [R1+0x388] ;  /* 0x0003880001377983 */ /* 0x000ea20000300800 */
[----:B------:R-:W-:Y:S02]  /*14090*/  IMAD R19, R30, UR8, RZ ;  /* 0x000000081e137c24 */ /* 0x000fe4000f8e02ff */
[----:B0-----:R-:W-:-:S03]  /*140a0*/  IMAD R0, R28, UR8, RZ ;  /* 0x000000081c007c24 */ /* 0x001fc6000f8e02ff */
[----:B------:R0:W-:Y:S01]  /*140b0*/  STL [R1+0x30], R19 ;  /* 0x0000301301007387 */ /* 0x0001e20000100800 */
[----:B------:R-:W-:-:S03]  /*140c0*/  IMAD R20, R57, UR8, RZ ;  /* 0x0000000839147c24 */ /* 0x000fc6000f8e02ff */
[----:B------:R1:W-:Y:S01]  /*140d0*/  STL [R1+0x34], R0 ;  /* 0x0000340001007387 */ /* 0x0003e20000100800 */
[----:B0-----:R-:W-:-:S03]  /*140e0*/  IMAD R19, R58, UR8, RZ ;  /* 0x000000083a137c24 */ /* 0x001fc6000f8e02ff */
[----:B------:R0:W-:Y:S01]  /*140f0*/  STL [R1+0x38], R20 ;  /* 0x0000381401007387 */ /* 0x0001e20000100800 */
[----:B-1----:R-:W-:-:S03]  /*14100*/  IMAD R0, R59, UR8, RZ ;  /* 0x000000083b007c24 */ /* 0x002fc6000f8e02ff */
[----:B------:R1:W-:Y:S01]  /*14110*/  STL [R1+0x50], R19 ;  /* 0x0000501301007387 */ /* 0x0003e20000100800 */
[----:B0-----:R-:W-:-:S03]  /*14120*/  IMAD R20, R60, UR8, RZ ;  /* 0x000000083c147c24 */ /* 0x001fc6000f8e02ff */
[----:B------:R0:W-:Y:S01]  /*14130*/  STL [R1+0x80], R0 ;  /* 0x0000800001007387 */ /* 0x0001e20000100800 */
[----:B-1----:R-:W-:-:S03]  /*14140*/  IMAD R19, R61, UR8, RZ ;  /* 0x000000083d137c24 */ /* 0x002fc6000f8e02ff */
[----:B------:R1:W-:Y:S04]  /*14150*/  STL [R1+0x84], R20 ;  /* 0x0000841401007387 */ /* 0x0003e80000100800 */
[----:B------:R-:W3:Y:S01]  /*14160*/  LDL.LU R31, [R1+0x38c] ;  /* 0x00038c00011f7983 */ /* 0x000ee20000300800 */
[----:B0-----:R-:W-:-:S03]  /*14170*/  IMAD R0, R3, UR8, RZ ;  /* 0x0000000803007c24 */ /* 0x001fc6000f8e02ff */
[----:B------:R0:W-:Y:S04]  /*14180*/  STL [R1+0x88], R19 ;  /* 0x0000881301007387 */ /* 0x0001e80000100800 */
[----:B------:R-:W4:Y:S04]  /*14190*/  LDL.LU R29, [R1+0x390] ;  /* 0x00039000011d7983 */ /* 0x000f280000300800 */
[----:B------:R2:W-:Y:S04]  /*141a0*/  STL [R1+0x90], R0 ;  /* 0x0000900001007387 */ /* 0x0005e80000100800 */
[----:B------:R-:W5:Y:S04]  /*141b0*/  LDL.LU R26, [R1+0x398] ;  /* 0x00039800011a7983 */ /* 0x000f680000300800 */
[----:B------:R-:W5:Y:S04]  /*141c0*/  LDL.LU R22, [R1+0x3a0] ;  /* 0x0003a00001167983 */ /* 0x000f680000300800 */
[----:B-1----:R-:W5:Y:S04]  /*141d0*/  LDL.LU R20, [R1+0x39c] ;  /* 0x00039c0001147983 */ /* 0x002f680000300800 */
[----:B------:R-:W5:Y:S04]  /*141e0*/  LDL.LU R49, [R1+0x3ec] ;  /* 0x0003ec0001317983 */ /* 0x000f680000300800 */
[----:B------:R-:W5:Y:S04]  /*141f0*/  LDL.LU R47, [R1+0x3e8] ;  /* 0x0003e800012f7983 */ /* 0x000f680000300800 */
[----:B------:R-:W5:Y:S04]  /*14200*/  LDL.LU R46, [R1+0x3e4] ;  /* 0x0003e400012e7983 */ /* 0x000f680000300800 */
[----:B------:R-:W5:Y:S04]  /*14210*/  LDL.LU R44, [R1+0x3e0] ;  /* 0x0003e000012c7983 */ /* 0x000f680000300800 */
[----:B------:R-:W5:Y:S01]  /*14220*/  LDL.LU R24, [R1+0x3dc] ;  /* 0x0003dc0001187983 */ /* 0x000f620000300800 */
[----:B------:R-:W-:-:S03]  /*14230*/  IMAD R5, R32, UR8, RZ ;  /* 0x0000000820057c24 */ /* 0x000fc6000f8e02ff */
[----:B------:R-:W5:Y:S04]  /*14240*/  LDL.LU R40, [R1+0x3d8] ;  /* 0x0003d80001287983 */ /* 0x000f680000300800 */
[----:B------:R-:W5:Y:S04]  /*14250*/  LDL.LU R35, [R1+0x3d4] ;  /* 0x0003d40001237983 */ /* 0x000f680000300800 */
[----:B------:R-:W5:Y:S01]  /*14260*/  LDL.LU R32, [R1+0x3d0] ;  /* 0x0003d00001207983 */ /* 0x000f620000300800 */
[----:B------:R-:W-:-:S03]  /*14270*/  IMAD R17, R25, UR8, RZ ;  /* 0x0000000819117c24 */ /* 0x000fc6000f8e02ff */
[----:B0-----:R-:W5:Y:S01]  /*14280*/  LDL.LU R19, [R1+0x3cc] ;  /* 0x0003cc0001137983 */ /* 0x001f620000300800 */
[----:B------:R-:W-:-:S03]  /*14290*/  IMAD R18, R39, UR8, RZ ;  /* 0x0000000827127c24 */ /* 0x000fc6000f8e02ff */
[----:B------:R-:W5:Y:S04]  /*142a0*/  LDL.LU R25, [R1+0x3c8] ;  /* 0x0003c80001197983 */ /* 0x000f680000300800 */
[----:B------:R-:W5:Y:S01]  /*142b0*/  LDL.LU R27, [R1+0x3c4] ;  /* 0x0003c400011b7983 */ /* 0x000f620000300800 */
[----:B------:R-:W-:-:S03]  /*142c0*/  IMAD R6, R23, UR8, RZ ;  /* 0x0000000817067c24 */ /* 0x000fc6000f8e02ff */
[----:B------:R-:W5:Y:S01]  /*142d0*/  LDL.LU R39, [R1+0x3c0] ;  /* 0x0003c00001277983 */ /* 0x000f620000300800 */
[----:B------:R-:W-:-:S03]  /*142e0*/  IMAD R2, R41, UR8, RZ ;  /* 0x0000000829027c24 */ /* 0x000fc6000f8e02ff */
[----:B------:R-:W5:Y:S01]  /*142f0*/  LDL.LU R23, [R1+0x3bc] ;  /* 0x0003bc0001177983 */ /* 0x000f620000300800 */
[----:B------:R-:W-:-:S03]  /*14300*/  IMAD R8, R36, UR8, RZ ;  /* 0x0000000824087c24 */ /* 0x000fc6000f8e02ff */
[----:B------:R-:W5:Y:S01]  /*14310*/  LDL.LU R41, [R1+0x3b8] ;  /* 0x0003b80001297983 */ /* 0x000f620000300800 */
[----:B------:R-:W-:-:S03]  /*14320*/  IMAD R4, R33, UR8, RZ ;  /* 0x0000000821047c24 */ /* 0x000fc6000f8e02ff */
[----:B------:R-:W5:Y:S01]  /*14330*/  LDL.LU R36, [R1+0x3b4] ;  /* 0x0003b40001247983 */ /* 0x000f620000300800 */
[----:B--2---:R-:W-:-:S05]  /*14340*/  IMAD R0, R55, UR8, RZ ;  /* 0x0000000837007c24 */ /* 0x004fca000f8e02ff */
[----:B------:R4:W-:Y:S04]  /*14350*/  STL [R1+0xa8], R0 ;  /* 0x0000a80001007387 */ /* 0x0009e80000100800 */
[----:B------:R-:W2:Y:S04]  /*14360*/  LDL.LU R33, [R1+0x3b0] ;  /* 0x0003b00001217983 */ /* 0x000ea80000300800 */
        /* <DEDUP_REMOVED lines=8> */
[----:B------:R-:W2:Y:S01]  /*143f0*/  LDL.LU R55, [R1+0x344] ;  /* 0x0003440001377983 */ /* 0x000ea20000300800 */
[----:B---3--:R-:W-:-:S02]  /*14400*/  IMAD R31, R31, UR8, RZ ;  /* 0x000000081f1f7c24 */ /* 0x008fc4000f8e02ff */
[----:B----4-:R-:W-:-:S03]  /*14410*/  IMAD R0, R29, UR8, RZ ;  /* 0x000000081d007c24 */ /* 0x010fc6000f8e02ff */
[----:B------:R-:W-:Y:S04]  /*14420*/  STL [R1+0xb0], R31 ;  /* 0x0000b01f01007387 */ /* 0x000fe80000100800 */
[----:B------:R0:W-:Y:S01]  /*14430*/  STL [R1+0xc8], R0 ;  /* 0x0000c80001007387 */ /* 0x0001e20000100800 */
[----:B-----5:R-:W-:Y:S02]  /*14440*/  IMAD R29, R26, UR8, RZ ;  /* 0x000000081a1d7c24 */ /* 0x020fe4000f8e02ff */
[----:B------:R-:W-:-:S03]  /*14450*/  IMAD R26, R22, UR8, RZ ;  /* 0x00000008161a7c24 */ /* 0x000fc6000f8e02ff */
[----:B------:R-:W-:Y:S01]  /*14460*/  STL [R1+0xe0], R29 ;  /* 0x0000e01d01007387 */ /* 0x000fe20000100800 */
[----:B0-----:R-:W-:-:S03]  /*14470*/  IMAD R0, R20, UR8, RZ ;  /* 0x0000000814007c24 */ /* 0x001fc6000f8e02ff */
[----:B------:R-:W-:Y:S01]  /*14480*/  STL [R1+0xe8], R26 ;  /* 0x0000e81a01007387 */ /* 0x000fe20000100800 */
[----:B------:R-:W-:-:S03]  /*14490*/  IMAD R22, R49, UR8, RZ ;  /* 0x0000000831167c24 */ /* 0x000fc6000f8e02ff */
        /* <DEDUP_REMOVED lines=11> */
[----:B------:R3:W-:Y:S01]  /*14550*/  STL [R1+0x158], R0 ;  /* 0x0001580001007387 */ /* 0x0007e20000100800 */
[----:B0-----:R-:W-:Y:S02]  /*14560*/  IMAD R22, R35, UR8, RZ ;  /* 0x0000000823167c24 */ /* 0x001fe4000f8e02ff */
[----:B-1----:R-:W-:-:S03]  /*14570*/  IMAD R20, R32, UR8, RZ ;  /* 0x0000000820147c24 */ /* 0x002fc6000f8e02ff */
[----:B------:R-:W-:Y:S01]  /*14580*/  STL [R1+0x160], R22 ;  /* 0x0001601601007387 */ /* 0x000fe20000100800 */
[----:B---3--:R-:W-:-:S03]  /*14590*/  IMAD R0, R19, UR8, RZ ;  /* 0x0000000813007c24 */ /* 0x008fc6000f8e02ff */
[----:B------:R0:W-:Y:S01]  /*145a0*/  STL [R1+0x1b8], R20 ;  /* 0x0001b81401007387 */ /* 0x0001e20000100800 */
[C---:B------:R-:W-:Y:S02]  /*145b0*/  SEL R37, R56.reuse, R37, !P2 ;  /* 0x0000002538257207 */ /* 0x040fe40005000000 */
[C---:B------:R-:W-:Y:S01]  /*145c0*/  SEL R38, R56.reuse, R38, !P2 ;  /* 0x0000002638267207 */ /* 0x040fe20005000000 */
[----:B------:R1:W-:Y:S01]  /*145d0*/  STL [R1+0x1ec], R0 ;  /* 0x0001ec0001007387 */ /* 0x0003e20000100800 */
[C---:B------:R-:W-:Y:S02]  /*145e0*/  SEL R42, R56.reuse, R42, !P2 ;  /* 0x0000002a382a7207 */ /* 0x040fe40005000000 */
[C---:B------:R-:W-:Y:S02]  /*145f0*/  SEL R45, R56.reuse, R45, !P2 ;  /* 0x0000002d382d7207 */ /* 0x040fe40005000000 */
[C---:B------:R-:W-:Y:S01]  /*14600*/  SEL R48, R56.reuse, R48, !P2 ;  /* 0x0000003038307207 */ /* 0x040fe20005000000 */
[----:B0-----:R-:W-:Y:S01]  /*14610*/  IMAD R20, R27, UR8, RZ ;  /* 0x000000081b147c24 */ /* 0x001fe2000f8e02ff */
[----:B------:R-:W-:-:S02]  /*14620*/  SEL R52, R56, R52, !P2 ;  /* 0x0000003438347207 */ /* 0x000fc40005000000 */
[C---:B------:R-:W-:Y:S02]  /*14630*/  SEL R43, R56.reuse, R43, !P2 ;  /* 0x0000002b382b7207 */ /* 0x040fe40005000000 */
[C---:B------:R-:W-:Y:S02]  /*14640*/  SEL R54, R56.reuse, R54, !P2 ;  /* 0x0000003638367207 */ /* 0x040fe40005000000 */
[----:B------:R-:W-:Y:S01]  /*14650*/  SEL R21, R56, R21, !P2 ;  /* 0x0000001538157207 */ /* 0x000fe20005000000 */
[----:B------:R-:W-:Y:S02]  /*14660*/  IMAD R56, R25, UR8, RZ ;  /* 0x0000000819387c24 */ /* 0x000fe4000f8e02ff */
[----:B-1----:R-:W-:Y:S01]  /*14670*/  IMAD R0, R39, UR8, RZ ;  /* 0x0000000827007c24 */ /* 0x002fe2000f8e02ff */
[----:B------:R-:W-:Y:S01]  /*14680*/  STL [R1+0x238], R20 ;  /* 0x0002381401007387 */ /* 0x000fe20000100800 */
[----:B------:R-:W-:-:S03]  /*14690*/  IMAD R19, R23, UR8, RZ ;  /* 0x0000000817137c24 */ /* 0x000fc6000f8e02ff */
[----:B------:R-:W-:Y:S04]  /*146a0*/  STL [R1+0x234], R56 ;  /* 0x0002343801007387 */ /* 0x000fe80000100800 */
[----:B------:R0:W-:Y:S04]  /*146b0*/  STL [R1+0x240], R0 ;  /* 0x0002400001007387 */ /* 0x0001e80000100800 */
[----:B------:R1:W-:Y:S01]  /*146c0*/  STL [R1+0x2a0], R19 ;  /* 0x0002a01301007387 */ /* 0x0003e20000100800 */
[----:B0-----:R-:W-:Y:S02]  /*146d0*/  IMAD R0, R41, UR8, RZ ;  /* 0x0000000829007c24 */ /* 0x001fe4000f8e02ff */
[----:B-1----:R-:W-:-:S03]  /*146e0*/  IMAD R19, R36, UR8, RZ ;  /* 0x0000000824137c24 */ /* 0x002fc6000f8e02ff */
[----:B------:R0:W-:Y:S04]  /*146f0*/  STL [R1+0x2dc], R0 ;  /* 0x0002dc0001007387 */ /* 0x0001e80000100800 */
[----:B------:R1:W-:Y:S01]  /*14700*/  STL [R1+0x2f4], R19 ;  /* 0x0002f41301007387 */ /* 0x0003e20000100800 */
[----:B--2---:R-:W-:Y:S02]  /*14710*/  IMAD R20, R33, UR8, RZ ;  /* 0x0000000821147c24 */ /* 0x004fe4000f8e02ff */
        /* <DEDUP_REMOVED lines=11> */
[----:B------:R0:W-:Y:S01]  /*147d0*/  STL [R1+0x314], R19 ;  /* 0x0003141301007387 */ /* 0x0001e20000100800 */
[----:B--2---:R-:W-:-:S03]  /*147e0*/  IMAD R0, R61, UR8, RZ ;  /* 0x000000083d007c24 */ /* 0x004fc6000f8e02ff */
[----:B------:R-:W-:Y:S04]  /*147f0*/  STL [R1+0x31c], R20 ;  /* 0x00031c1401007387 */ /* 0x000fe80000100800 */
[----:B------:R1:W-:Y:S01]  /*14800*/  STL [R1+0x320], R0 ;  /* 0x0003200001007387 */ /* 0x0003e20000100800 */
[----:B0-----:R-:W-:Y:S02]  /*14810*/  IMAD R19, R3, UR8, RZ ;  /* 0x0000000803137c24 */ /* 0x001fe4000f8e02ff */
[----:B------:R-:W-:Y:S01]  /*14820*/  IMAD R3, R55, UR8, RZ ;  /* 0x0000000837037c24 */ /* 0x000fe2000f8e02ff */
[----:B-1----:R-:W2:Y:S04]  /*14830*/  LDL.LU R0, [R1+0x334] ;  /* 0x0003340001007983 */ /* 0x002ea80000300800 */
[----:B------:R0:W-:Y:S04]  /*14840*/  STL [R1+0x324], R19 ;  /* 0x0003241301007387 */ /* 0x0001e80000100800 */
[----:B------:R-:W3:Y:S04]  /*14850*/  LDL.LU R31, [R1+0x32c] ;  /* 0x00032c00011f7983 */ /* 0x000ee80000300800 */
[----:B------:R1:W-:Y:S04]  /*14860*/  STL [R1+0x328], R3 ;  /* 0x0003280301007387 */ /* 0x0003e80000100800 */
        /* <DEDUP_REMOVED lines=12> */
[----:B0-----:R-:W5:Y:S04]  /*14930*/  LDL.LU R19, [R1+0x2c8] ;  /* 0x0002c80001137983 */ /* 0x001f680000300800 */
        /* <DEDUP_REMOVED lines=14> */
[----:B-1----:R-:W5:Y:S04]  /*14a20*/  LDL.LU R3, [R1+0x288] ;  /* 0x0002880001037983 */ /* 0x002f680000300800 */
[----:B------:R-:W5:Y:S01]  /*14a30*/  LDL.LU R55, [R1+0x284] ;  /* 0x0002840001377983 */ /* 0x000f620000300800 */
[----:B--2---:R-:W-:-:S05]  /*14a40*/  IMAD R0, R0, UR8, RZ ;  /* 0x0000000800007c24 */ /* 0x004fca000f8e02ff */
[----:B------:R3:W-:Y:S02]  /*14a50*/  STL [R1+0x330], R0 ;  /* 0x0003300001007387 */ /* 0x0007e40000100800 */
[----:B---3--:R-:W-:Y:S02]  /*14a60*/  IMAD R0, R31, UR8, RZ ;  /* 0x000000081f007c24 */ /* 0x008fe4000f8e02ff */
[----:B----4-:R-:W-:Y:S02]  /*14a70*/  IMAD R29, R29, UR8, RZ ;  /* 0x000000081d1d7c24 */ /* 0x010fe4000f8e02ff */
[----:B-----5:R-:W-:Y:S01]  /*14a80*/  IMAD R26, R26, UR8, RZ ;  /* 0x000000081a1a7c24 */ /* 0x020fe2000f8e02ff */
[----:B------:R0:W-:Y:S04]  /*14a90*/  STL [R1+0x32c], R0 ;  /* 0x00032c0001007387 */ /* 0x0001e80000100800 */
[----:B------:R-:W-:Y:S01]  /*14aa0*/  STL [R1+0x318], R29 ;  /* 0x0003181d01007387 */ /* 0x000fe20000100800 */
[----:B0-----:R-:W-:-:S03]  /*14ab0*/  IMAD R0, R22, UR8, RZ ;  /* 0x0000000816007c24 */ /* 0x001fc6000f8e02ff */
[----:B------:R-:W-:Y:S01]  /*14ac0*/  STL [R1+0x308], R26 ;  /* 0x0003081a01007387 */ /* 0x000fe20000100800 */
[----:B------:R-:W-:Y:S02]  /*14ad0*/  IMAD R22, R20, UR8, RZ ;  /* 0x0000000814167c24 */ /* 0x000fe4000f8e02ff */
[----:B------:R-:W-:Y:S01]  /*14ae0*/  IMAD R20, R49, UR8, RZ ;  /* 0x0000000831147c24 */ /* 0x000fe2000f8e02ff */
[----:B------:R0:W-:Y:S04]  /*14af0*/  STL [R1+0x2f8], R0 ;  /* 0x0002f80001007387 */ /* 0x0001e80000100800 */
        /* <DEDUP_REMOVED lines=13> */
[----:B--2---:R-:W-:-:S03]  /*14bd0*/  IMAD R0, R32, UR8, RZ ;  /* 0x0000000820007c24 */ /* 0x004fc6000f8e02ff */
[----:B------:R0:W-:Y:S01]  /*14be0*/  STL [R1+0x2d0], R20 ;  /* 0x0002d01401007387 */ /* 0x0001e20000100800 */
[----:B------:R-:W-:-:S03]  /*14bf0*/  IMAD R19, R19, UR8, RZ ;  /* 0x0000000813137c24 */ /* 0x000fc6000f8e02ff */
        /* <DEDUP_REMOVED lines=252> */
[----:B------:R5:W-:Y:S01]  /*15bc0*/  STL [R1+0x3b0], R0 ;  /* 0x0003b00001007387 */ /* 0x000be20000100800 */
[----:B---3--:R-:W-:Y:S02]  /*15bd0*/  IMAD R31, R31, UR8, RZ ;  /* 0x000000081f1f7c24 */ /* 0x008fe4000f8e02ff */
[----:B----4-:R-:W-:-:S03]  /*15be0*/  IMAD R29, R29, UR8, RZ ;  /* 0x000000081d1d7c24 */ /* 0x010fc6000f8e02ff */
[----:B------:R-:W-:Y:S01]  /*15bf0*/  STL [R1+0x3b8], R31 ;  /* 0x0003b81f01007387 */ /* 0x000fe20000100800 */
[----:B-----5:R-:W-:-:S03]  /*15c00*/  IMAD R0, R26, UR8, RZ ;  /* 0x000000081a007c24 */ /* 0x020fc6000f8e02ff */
        /* <DEDUP_REMOVED lines=22> */
[----:B------:R-:W-:Y:S01]  /*15d70*/  STL [R1+0x404], R22 ;  /* 0x0004041601007387 */ /* 0x000fe20000100800 */
[----:B------:R-:W-:Y:S02]  /*15d80*/  IMAD R19, R27, UR8, RZ ;  /* 0x000000081b137c24 */ /* 0x000fe4000f8e02ff */
[----:B--2---:R-:W-:Y:S01]  /*15d90*/  IMAD R0, R25, UR8, RZ ;  /* 0x0000000819007c24 */ /* 0x004fe2000f8e02ff */
[----:B------:R0:W-:Y:S04]  /*15da0*/  STL [R1+0x40c], R20 ;  /* 0x00040c1401007387 */ /* 0x0001e80000100800 */
[----:B------:R1:W-:Y:S04]  /*15db0*/  STL [R1+0x410], R0 ;  /* 0x0004100001007387 */ /* 0x0003e80000100800 */
[----:B------:R2:W-:Y:S01]  /*15dc0*/  STL [R1+0x418], R19 ;  /* 0x0004181301007387 */ /* 0x0005e20000100800 */
[----:B0-----:R-:W-:-:S02]  /*15dd0*/  IMAD R20, R39, UR8, RZ ;  /* 0x0000000827147c24 */ /* 0x001fc4000f8e02ff */
        /* <DEDUP_REMOVED lines=15> */
[----:B------:R1:W-:Y:S01]  /*15ed0*/  STL [R1+0x44c], R0 ;  /* 0x00044c0001007387 */ /* 0x0003e20000100800 */
[----:B------:R-:W-:-:S03]  /*15ee0*/  IMAD R3, R3, UR8, RZ ;  /* 0x0000000803037c24 */ /* 0x000fc6000f8e02ff */
[----:B------:R2:W-:Y:S01]  /*15ef0*/  STL [R1+0x450], R19 ;  /* 0x0004501301007387 */ /* 0x0005e20000100800 */
[----:B0-----:R-:W-:Y:S02]  /*15f00*/  IMAD R20, R59, UR8, RZ ;  /* 0x000000083b147c24 */ /* 0x001fe4000f8e02ff */
[----:B-1----:R-:W-:-:S03]  /*15f10*/  IMAD R0, R60, UR8, RZ ;  /* 0x000000083c007c24 */ /* 0x002fc6000f8e02ff */
[----:B------:R-:W-:Y:S01]  /*15f20*/  STL [R1+0x458], R20 ;  /* 0x0004581401007387 */ /* 0x000fe20000100800 */
[----:B--2---:R-:W-:-:S03]  /*15f30*/  IMAD R19, R61, UR8, RZ ;  /* 0x000000083d137c24 */ /* 0x004fc6000f8e02ff */
[----:B------:R0:W-:Y:S04]  /*15f40*/  STL [R1+0x45c], R0 ;  /* 0x00045c0001007387 */ /* 0x0001e80000100800 */
[----:B------:R1:W-:Y:S04]  /*15f50*/  STL [R1+0x464], R19 ;  /* 0x0004641301007387 */ /* 0x0003e80000100800 */
[----:B------:R-:W2:Y:S01]  /*15f60*/  LDL.LU R31, [R1+0xd0] ;  /* 0x0000d000011f7983 */ /* 0x000ea20000300800 */
[----:B0-----:R-:W-:-:S03]  /*15f70*/  IMAD R0, R55, UR8, RZ ;  /* 0x0000000837007c24 */ /* 0x001fc6000f8e02ff */
[----:B------:R0:W-:Y:S04]  /*15f80*/  STL [R1+0x468], R3 ;  /* 0x0004680301007387 */ /* 0x0001e80000100800 */
[----:B------:R-:W3:Y:S04]  /*15f90*/  LDL.LU R29, [R1+0xcc] ;  /* 0x0000cc00011d7983 */ /* 0x000ee80000300800 */
[----:B------:R4:W-:Y:S04]  /*15fa0*/  STL [R1+0x470], R0 ;  /* 0x0004700001007387 */ /* 0x0009e80000100800 */
        /* <DEDUP_REMOVED lines=28> */
[----:B----4-:R-:W4:Y:S01]  /*16170*/  LDL.LU R0, [R1+0x1c] ;  /* 0x00001c0001007983 */ /* 0x010f220000300800 */
[----:B--2---:R-:W-:-:S05]  /*16180*/  IMAD R31, R31, UR8, RZ ;  /* 0x000000081f1f7c24 */ /* 0x004fca000f8e02ff */
[----:B------:R0:W-:Y:S01]  /*16190*/  STL [R1+0x478], R31 ;  /* 0x0004781f01007387 */ /* 0x0001e20000100800 */
[----:B---3--:R-:W-:-:S03]  /*161a0*/  IMAD R29, R29, UR8, RZ ;  /* 0x000000081d1d7c24 */ /* 0x008fc6000f8e02ff */
[----:B0-----:R-:W2:Y:S01]  /*161b0*/  LDL.LU R31, [R1+0x2690] ;  /* 0x00269000011f7983 */ /* 0x001ea20000300800 */
[----:B-----5:R-:W-:-:S03]  /*161c0*/  IMAD R26, R26, UR8, RZ ;  /* 0x000000081a1a7c24 */ /* 0x020fc6000f8e02ff */
[----:B------:R0:W-:Y:S01]  /*161d0*/  STL [R1+0x47c], R29 ;  /* 0x00047c1d01007387 */ /* 0x0001e20000100800 */
[----:B------:R-:W-:Y:S02]  /*161e0*/  IMAD R22, R22, UR8, RZ ;  /* 0x0000000816167c24 */ /* 0x000fe4000f8e02ff */
[----:B------:R-:W-:Y:S01]  /*161f0*/  IMAD R20, R20, UR8, RZ ;  /* 0x0000000814147c24 */ /* 0x000fe2000f8e02ff */
[----:B0-----:R-:W3:Y:S01]  /*16200*/  LDL.LU R29, [R1+0x268c] ;  /* 0x00268c00011d7983 */ /* 0x001ee20000300800 */
[----:B------:R-:W-:-:S03]  /*16210*/  IMAD R49, R49, UR8, RZ ;  /* 0x0000000831317c24 */ /* 0x000fc6000f8e02ff */
[----:B------:R0:W-:Y:S01]  /*16220*/  STL [R1+0x484], R26 ;  /* 0x0004841a01007387 */ /* 0x0001e20000100800 */
[----:B------:R-:W-:Y:S02]  /*16230*/  IMAD R47, R47, UR8, RZ ;  /* 0x000000082f2f7c24 */ /* 0x000fe4000f8e02ff */
[----:B------:R-:W-:Y:S01]  /*16240*/  IMAD R46, R46, UR8, RZ ;  /* 0x000000082e2e7c24 */ /* 0x000fe2000f8e02ff */
[----:B0-----:R-:W5:Y:S04]  /*16250*/  LDL.LU R26, [R1+0x2688] ;  /* 0x00268800011a7983 */ /* 0x001f680000300800 */
[----:B------:R0:W-:Y:S01]  /*16260*/  STL [R1+0x488], R22 ;  /* 0x0004881601007387 */ /* 0x0001e20000100800 */
[----:B------:R-:W-:Y:S02]  /*16270*/  IMAD R44, R44, UR8, RZ ;  /* 0x000000082c2c7c24 */ /* 0x000fe4000f8e02ff */
[----:B------:R-:W-:Y:S01]  /*16280*/  IMAD R24, R24, UR8, RZ ;  /* 0x0000000818187c24 */ /* 0x000fe2000f8e02ff */
[----:B0-----:R-:W2:Y:S04]  /*16290*/  LDL.LU R22, [R1+0x2684] ;  /* 0x0026840001167983 */ /* 0x001ea80000300800 */
[----:B------:R0:W-:Y:S01]  /*162a0*/  STL [R1+0x490], R20 ;  /* 0x0004901401007387 */ /* 0x0001e20000100800 */
[----:B------:R-:W-:-:S03]  /*162b0*/  IMAD R40, R40, UR8, RZ ;  /* 0x0000000828287c24 */ /* 0x000fc6000f8e02ff */
[----:B0-----:R-:W3:Y:S04]  /*162c0*/  LDL.LU R20, [R1+0x2680] ;  /* 0x0026800001147983 */ /* 0x001ee80000300800 */
[----:B------:R0:W-:Y:S01]  /*162d0*/  STL [R1+0x498], R49 ;  /* 0x0004983101007387 */ /* 0x0001e20000100800 */
[----:B------:R-:W-:-:S03]  /*162e0*/  IMAD R35, R35, UR8, RZ ;  /* 0x0000000823237c24 */ /* 0x000fc6000f8e02ff */
[----:B0-----:R-:W5:Y:S04]  /*162f0*/  LDL.LU R49, [R1+0x267c] ;  /* 0x00267c0001317983 */ /* 0x001f680000300800 */
[----:B------:R0:W-:Y:S01]  /*16300*/  STL [R1+0x49c], R47 ;  /* 0x00049c2f01007387 */ /* 0x0001e20000100800 */
[----:B------:R-:W-:-:S03]  /*16310*/  IMAD R32, R32, UR8, RZ ;  /* 0x0000000820207c24 */ /* 0x000fc6000f8e02ff */
        /* <DEDUP_REMOVED lines=52> */
[----:B------:R0:W-:Y:S04]  /*16660*/  STL [R1+0x510], R58 ;  /* 0x0005103a01007387 */ /* 0x0001e80000100800 */
[----:B0-----:R-:W2:Y:S04]  /*16670*/  LDL.LU R58, [R1+0x2630] ;  /* 0x00263000013a7983 */ /* 0x001ea80000300800 */
[----:B------:R0:W-:Y:S04]  /*16680*/  STL [R1+0x514], R59 ;  /* 0x0005143b01007387 */ /* 0x0001e80000100800 */
        /* <DEDUP_REMOVED lines=8> */
[----:B0-----:R-:W2:Y:S01]  /*16710*/  LDL.LU R55, [R1+0x261c] ;  /* 0x00261c0001377983 */ /* 0x001ea20000300800 */
[----:B----4-:R-:W-:-:S05]  /*16720*/  IMAD R0, R0, UR8, RZ ;  /* 0x0000000800007c24 */ /* 0x010fca000f8e02ff */
[----:B------:R3:W-:Y:S01]  /*16730*/  STL [R1+0x530], R0 ;  /* 0x0005300001007387 */ /* 0x0007e20000100800 */
[----:B-----5:R-:W-:Y:S02]  /*16740*/  IMAD R23, R23, UR8, RZ ;  /* 0x0000000817177c24 */ /* 0x020fe4000f8e02ff */
[----:B---3--:R-:W-:Y:S02]  /*16750*/  IMAD R0, R61, UR8, RZ ;  /* 0x000000083d007c24 */ /* 0x008fe4000f8e02ff */
[----:B--2---:R-:W-:Y:S02]  /*16760*/  IMAD R3, R3, UR8, RZ ;  /* 0x0000000803037c24 */ /* 0x004fe4000f8e02ff */
[----:B------:R-:W-:-:S05]  /*16770*/  IMAD R55, R55, UR8, RZ ;  /* 0x0000000837377c24 */ /* 0x000fca000f8e02ff */
[----:B------:R0:W-:Y:S04]  /*16780*/  STL [R1+0x53c], R55 ;  /* 0x00053c3701007387 */ /* 0x0001e80000100800 */
        /* <DEDUP_REMOVED lines=16> */
[----:B------:R-:W-:Y:S01]  /*16890*/  STL [R1+0x574], R28 ;  /* 0x0005741c01007387 */ /* 0x000fe20000100800 */
[----:B-1----:R-:W-:-:S03]  /*168a0*/  IMAD R0, R41, UR8, RZ ;  /* 0x0000000829007c24 */ /* 0x002fc6000f8e02ff */
[----:B------:R0:W-:Y:S04]  /*168b0*/  STL [R1+0x57c], R3 ;  /* 0x00057c0301007387 */ /* 0x0001e80000100800 */
[----:B------:R1:W-:Y:S04]  /*168c0*/  STL [R1+0x580], R0 ;  /* 0x0005800001007387 */ /* 0x0003e80000100800 */
[----:B------:R2:W-:Y:S04]  /*168d0*/  STL [R1+0x588], R23 ;  /* 0x0005881701007387 */ /* 0x0005e80000100800 */
[----:B------:R-:W3:Y:S01]  /*168e0*/  LDL R61, [R1+0x14] ;  /* 0x00001400013d7983 */ /* 0x000ee20000100800 */
[----:B0-----:R-:W-:-:S02]  /*168f0*/  IMAD R3, R39, UR8, RZ ;  /* 0x0000000827037c24 */ /* 0x001fc4000f8e02ff */
[----:B-1----:R-:W-:-:S03]  /*16900*/  IMAD R0, R27, UR8, RZ ;  /* 0x000000081b007c24 */ /* 0x002fc6000f8e02ff */
[----:B------:R0:W-:Y:S01]  /*16910*/  STL [R1+0x590], R3 ;  /* 0x0005900301007387 */ /* 0x0001e20000100800 */
[----:B--2---:R-:W-:-:S03]  /*16920*/  IMAD R23, R25, UR8, RZ ;  /* 0x0000000819177c24 */ /* 0x004fc6000f8e02ff */
[----:B------:R1:W-:Y:S01]  /*16930*/  STL [R1+0x594], R0 ;  /* 0x0005940001007387 */ /* 0x0003e20000100800 */
[----:B0-----:R-:W-:Y:S02]  /*16940*/  IMAD R3, R19, UR8, RZ ;  /* 0x0000000813037c24 */ /* 0x001fe4000f8e02ff */
[----:B------:R-:W-:Y:S02]  /*16950*/  IMAD R19, R35, UR8, RZ ;  /* 0x0000000823137c24 */ /* 0x000fe4000f8e02ff */
[----:B-1----:R-:W-:Y:S01]  /*16960*/  IMAD R0, R32, UR8, RZ ;  /* 0x0000000820007c24 */ /* 0x002fe2000f8e02ff */
[----:B------:R-:W-:Y:S04]  /*16970*/  STL [R1+0x59c], R23 ;  /* 0x00059c1701007387 */ /* 0x000fe80000100800 */
        /* <DEDUP_REMOVED lines=40> */
[----:B-1----:R-:W-:Y:S02]  /*16c00*/  IMAD R0, R51, UR8, RZ ;  /* 0x0000000833007c24 */ /* 0x002fe4000f8e02ff */
[----:B--2---:R-:W-:Y:S01]  /*16c10*/  IMAD R19, R43, UR8, RZ ;  /* 0x000000082b137c24 */ /* 0x004fe2000f8e02ff */
[----:B------:R-:W-:Y:S04]  /*16c20*/  STL [R1+0x628], R3 ;  /* 0x0006280301007387 */ /* 0x000fe80000100800 */
[----:B------:R0:W-:Y:S04]  /*16c30*/  STL [R1+0x634], R19 ;  /* 0x0006341301007387 */ /* 0x0001e80000100800 */
[----:B------:R-:W-:Y:S01]  /*16c40*/  STL [R1+0x62c], R0 ;  /* 0x00062c0001007387 */ /* 0x000fe20000100800 */
[----:B------:R-:W-:-:S03]  /*16c50*/  IMAD R55, R53, UR8, RZ ;  /* 0x0000000835377c24 */ /* 0x000fc6000f8e02ff */
[----:B------:R3:W-:Y:S01]  /*16c60*/  STL [R1+0x25b8], R0 ;  /* 0x0025b80001007387 */ /* 0x0007e20000100800 */
[----:B0-----:R-:W-:-:S03]  /*16c70*/  IMAD R19, R21, UR8, RZ ;  /* 0x0000000815137c24 */ /* 0x001fc6000f8e02ff */
[----:B------:R-:W2:Y:S01]  /*16c80*/  LDL R32, [R1+0x30] ;  /* 0x0000300001207983 */ /* 0x000ea20000100800 */
[----:B------:R-:W-:-:S03]  /*16c90*/  IMAD R3, R54, UR8, RZ ;  /* 0x0000000836037c24 */ /* 0x000fc6000f8e02ff */
[----:B------:R-:W-:Y:S04]  /*16ca0*/  STL [R1+0x648], R19 ;  /* 0x0006481301007387 */ /* 0x000fe80000100800 */
[----:B------:R-:W4:Y:S01]  /*16cb0*/  LDL R33, [R1+0x34] ;  /* 0x0000340001217983 */ /* 0x000f220000100800 */
[----:B---3--:R-:W-:Y:S02]  /*16cc0*/  SHF.R.S32.HI R0, RZ, 0x1f, R61 ;  /* 0x0000001fff007819 */ /* 0x008fe4000001143d */
[----:B------:R-:W-:-:S03]  /*16cd0*/  SHF.R.S32.HI R61, RZ, 0x1f, R5 ;  /* 0x0000001fff3d7819 */ /* 0x000fc60000011405 */
[----:B------:R-:W-:Y:S04]  /*16ce0*/  STL [R1], R0 ;  /* 0x0000000001007387 */ /* 0x000fe80000100800 */
[----:B------:R-:W3:Y:S04]  /*16cf0*/  LDL R34, [R1+0x38] ;  /* 0x0000380001227983 */ /* 0x000ee80000100800 */
[----:B------:R-:W5:Y:S04]  /*16d00*/  LDL R35, [R1+0x50] ;  /* 0x0000500001237983 */ /* 0x000f680000100800 */
[----:B------:R-:W5:Y:S04]  /*16d10*/  LDL R36, [R1+0x80] ;  /* 0x0000800001247983 */ /* 0x000f680000100800 */
[----:B------:R-:W5:Y:S04]  /*16d20*/  LDL R37, [R1+0x84] ;  /* 0x0000840001257983 */ /* 0x000f680000100800 */
[----:B------:R-:W5:Y:S04]  /*16d30*/  LDL R38, [R1+0x88] ;  /* 0x0000880001267983 */ /* 0x000f680000100800 */
[----:B------:R-:W5:Y:S04]  /*16d40*/  LDL R39, [R1+0x90] ;  /* 0x0000900001277983 */ /* 0x000f680000100800 */
[----:B------:R-:W5:Y:S04]  /*16d50*/  LDL R40, [R1+0xa8] ;  /* 0x0000a80001287983 */ /* 0x000f680000100800 */
[----:B------:R-:W5:Y:S04]  /*16d60*/  LDL R41, [R1+0xb0] ;  /* 0x0000b00001297983 */ /* 0x000f680000100800 */
[----:B------:R-:W5:Y:S04]  /*16d70*/  LDL R42, [R1+0xc8] ;  /* 0x0000c800012a7983 */ /* 0x000f680000100800 */
[----:B------:R-:W2:Y:S04]  /*16d80*/  LDL R52, [R1+0xe0] ;  /* 0x0000e00001347983 */ /* 0x000ea80000100800 */
[----:B------:R-:W5:Y:S04]  /*16d90*/  LDL R44, [R1+0xe8] ;  /* 0x0000e800012c7983 */ /* 0x000f680000100800 */
[----:B------:R-:W5:Y:S04]  /*16da0*/  LDL R45, [R1+0x108] ;  /* 0x00010800012d7983 */ /* 0x000f680000100800 */
[----:B------:R-:W5:Y:S04]  /*16db0*/  LDL R46, [R1+0x10c] ;  /* 0x00010c00012e7983 */ /* 0x000f680000100800 */
[----:B------:R-:W5:Y:S04]  /*16dc0*/  LDL R47, [R1+0x110] ;  /* 0x00011000012f7983 */ /* 0x000f680000100800 */
[----:B------:R-:W5:Y:S04]  /*16dd0*/  LDL R48, [R1+0x130] ;  /* 0x0001300001307983 */ /* 0x000f680000100800 */
[----:B------:R-:W5:Y:S04]  /*16de0*/  LDL R49, [R1+0x148] ;  /* 0x0001480001317983 */ /* 0x000f680000100800 */
[----:B------:R-:W-:Y:S04]  /*16df0*/  STL [R1+0x63c], R55 ;  /* 0x00063c3701007387 */ /* 0x000fe80000100800 */
[----:B------:R-:W-:Y:S04]  /*16e00*/  STL [R1+0x25b4], R55 ;  /* 0x0025b43701007387 */ /* 0x000fe80000100800 */
[----:B------:R-:W-:Y:S04]  /*16e10*/  STL [R1+0x25bc], R5 ;  /* 0x0025bc0501007387 */ /* 0x000fe80000100800 */
[----:B------:R-:W-:Y:S04]  /*16e20*/  STL [R1+0x640], R3 ;  /* 0x0006400301007387 */ /* 0x000fe80000100800 */
[----:B------:R-:W-:Y:S04]  /*16e30*/  STL [R1+0x25c0], R3 ;  /* 0x0025c00301007387 */ /* 0x000fe80000100800 */
[----:B------:R0:W-:Y:S04]  /*16e40*/  STL [R1+0x25a0], R61 ;  /* 0x0025a03d01007387 */ /* 0x0001e80000100800 */
[----:B0-----:R-:W4:Y:S02]  /*16e50*/  LDL.LU R61, [R1+0xc] ;  /* 0x00000c00013d7983 */ /* 0x001f240000300800 */
[----:B----4-:R-:W-:-:S02]  /*16e60*/  SHF.R.S32.HI R60, RZ, 0x1f, R61 ;  /* 0x0000001fff3c7819 */ /* 0x010fc4000001143d */
[----:B------:R-:W-:Y:S04]  /*16e70*/  STL [R1+0x25a8], R61 ;  /* 0x0025a83d01007387 */ /* 0x000fe80000100800 */
[----:B------:R0:W-:Y:S04]  /*16e80*/  STL [R1+0x2594], R60 ;  /* 0x0025943c01007387 */ /* 0x0001e80000100800 */
[----:B0-----:R-:W4:Y:S01]  /*16e90*/  LDL.LU R60, [R1+0x4] ;  /* 0x00000400013c7983 */ /* 0x001f220000300800 */
[----:B------:R-:W-:Y:S01]  /*16ea0*/  IMAD R9, R9, UR8, RZ ;  /* 0x0000000809097c24 */ /* 0x000fe2000f8e02ff */
[----:B------:R-:W-:Y:S01]  /*16eb0*/  SHF.R.S32.HI R59, RZ, 0x1f, R17 ;  /* 0x0000001fff3b7819 */ /* 0x000fe20000011411 */
[----:B------:R-:W-:Y:S01]  /*16ec0*/  IMAD R11, R11, UR8, RZ ;  /* 0x000000080b0b7c24 */ /* 0x000fe2000f8e02ff */
[----:B------:R-:W-:Y:S01]  /*16ed0*/  SHF.R.S32.HI R57, RZ, 0x1f, R18 ;  /* 0x0000001fff397819 */ /* 0x000fe20000011412 */
[----:B------:R-:W-:Y:S01]  /*16ee0*/  STL [R1+0x25c4], R17 ;  /* 0x0025c41101007387 */ /* 0x000fe20000100800 */
[----:B------:R-:W-:Y:S01]  /*16ef0*/  SHF.R.S32.HI R19, RZ, 0x1f, R9 ;  /* 0x0000001fff137819 */ /* 0x000fe20000011409 */
[----:B------:R-:W-:-:S02]  /*16f00*/  IMAD R14, R14, UR8, RZ ;  /* 0x000000080e0e7c24 */ /* 0x000fc4000f8e02ff */
[----:B------:R-:W-:Y:S01]  /*16f10*/  STL [R1+0x2598], R59 ;  /* 0x0025983b01007387 */ /* 0x000fe20000100800 */
[----:B------:R-:W-:Y:S01]  /*16f20*/  SHF.R.S32.HI R20, RZ, 0x1f, R11 ;  /* 0x0000001fff147819 */ /* 0x000fe2000001140b */
[----:B------:R-:W-:Y:S01]  /*16f30*/  IMAD R13, R13, UR8, RZ ;  /* 0x000000080d0d7c24 */ /* 0x000fe2000f8e02ff */
[----:B------:R-:W-:Y:S01]  /*16f40*/  SHF.R.S32.HI R21, RZ, 0x1f, R6 ;  /* 0x0000001fff157819 */ /* 0x000fe20000011406 */
[----:B------:R-:W-:Y:S01]  /*16f50*/  IMAD R15, R15, UR8, RZ ;  /* 0x000000080f0f7c24 */ /* 0x000fe2000f8e02ff */
[----:B------:R-:W-:Y:S02]  /*16f60*/  SHF.R.S32.HI R22, RZ, 0x1f, R14 ;  /* 0x0000001fff167819 */ /* 0x000fe4000001140e */
[----:B------:R-:W-:Y:S02]  /*16f70*/  SHF.R.S32.HI R23, RZ, 0x1f, R13 ;  /* 0x0000001fff177819 */ /* 0x000fe4000001140d */
[----:B------:R-:W-:Y:S02]  /*16f80*/  SHF.R.S32.HI R24, RZ, 0x1f, R15 ;  /* 0x0000001fff187819 */ /* 0x000fe4000001140f */
[----:B------:R-:W-:-:S02]  /*16f90*/  SHF.R.S32.HI R25, RZ, 0x1f, R2 ;  /* 0x0000001fff197819 */ /* 0x000fc40000011402 */
[----:B------:R-:W-:Y:S02]  /*16fa0*/  SHF.R.S32.HI R26, RZ, 0x1f, R8 ;  /* 0x0000001fff1a7819 */ /* 0x000fe40000011408 */
[----:B----4-:R-:W-:-:S05]  /*16fb0*/  SHF.R.S32.HI R58, RZ, 0x1f, R60 ;  /* 0x0000001fff3a7819 */ /* 0x010fca000001143c */
[----:B------:R-:W-:Y:S04]  /*16fc0*/  STL [R1+0x25cc], R58 ;  /* 0x0025cc3a01007387 */ /* 0x000fe80000100800 */
        /* <DEDUP_REMOVED lines=15> */
[----:B------:R0:W-:Y:S04]  /*170c0*/  STL [R1+0x260c], R25 ;  /* 0x00260c1901007387 */ /* 0x0001e80000100800 */
[----:B------:R-:W-:Y:S04]  /*170d0*/  STL [R1+0x2608], R2 ;  /* 0x0026080201007387 */ /* 0x000fe80000100800 */
[----:B------:R-:W-:Y:S04]  /*170e0*/  STL [R1+0x2614], R26 ;  /* 0x0026141a01007387 */ /* 0x000fe80000100800 */
[----:B------:R-:W-:Y:S04]  /*170f0*/  STL [R1+0x2610], R8 ;  /* 0x0026100801007387 */ /* 0x000fe80000100800 */
[----:B------:R1:W-:Y:S04]  /*17100*/  STL [R1+0x2618], R12 ;  /* 0x0026180c01007387 */ /* 0x0003e80000100800 */
[----:B0-----:R-:W1:Y:S04]  /*17110*/  LDL R25, [R1+0x238] ;  /* 0x0002380001197983 */ /* 0x001e680000100800 */
[----:B------:R-:W4:Y:S04]  /*17120*/  LDL R55, [R1+0x2a0] ;  /* 0x0002a00001377983 */ /* 0x000f280000100800 */
        /* <DEDUP_REMOVED lines=21> */
[----:B------:R-:W5:Y:S01]  /*17280*/  LDL R0, [R1+0x2e4] ;  /* 0x0002e40001007983 */ /* 0x000f620000100800 */
[----:B------:R-:W-:-:S02]  /*17290*/  SHF.R.S32.HI R27, RZ, 0x1f, R12 ;  /* 0x0000001fff1b7819 */ /* 0x000fc4000001140c */
[----:B--2---:R-:W-:Y:S01]  /*172a0*/  SHF.R.S32.HI R43, RZ, 0x1f, R52 ;  /* 0x0000001fff2b7819 */ /* 0x004fe20000011434 */
[----:B------:R-:W2:Y:S04]  /*172b0*/  LDL R50, [R1+0x154] ;  /* 0x0001540001327983 */ /* 0x000ea80000100800 */
[----:B------:R-:W2:Y:S04]  /*172c0*/  LDL R51, [R1+0x158] ;  /* 0x0001580001337983 */ /* 0x000ea80000100800 */
[----:B------:R-:W2:Y:S04]  /*172d0*/  LDL R52, [R1+0x160] ;  /* 0x0001600001347983 */ /* 0x000ea80000100800 */
[----:B------:R-:W2:Y:S04]  /*172e0*/  LDL R53, [R1+0x1b8] ;  /* 0x0001b80001357983 */ /* 0x000ea80000100800 */
[----:B------:R-:W2:Y:S01]  /*172f0*/  LDL R54, [R1+0x1ec] ;  /* 0x0001ec0001367983 */ /* 0x000ea20000100800 */
[----:B-1----:R-:W-:-:S02]  /*17300*/  SHF.R.S32.HI R12, RZ, 0x1f, R25 ;  /* 0x0000001fff0c7819 */ /* 0x002fc40000011419 */
[----:B----4-:R-:W-:-:S03]  /*17310*/  SHF.R.S32.HI R2, RZ, 0x1f, R55 ;  /* 0x0000001fff027819 */ /* 0x010fc60000011437 */
[----:B------:R5:W-:Y:S04]  /*17320*/  STL [R1+0x18], R12 ;  /* 0x0000180c01007387 */ /* 0x000be80000100800 */
[----:B------:R-:W4:Y:S01]  /*17330*/  LDL R55, [R1+0x2e0] ;  /* 0x0002e00001377983 */ /* 0x000f220000100800 */
[----:B---3--:R-:W-:-:S05]  /*17340*/  SHF.R.S32.HI R8, RZ, 0x1f, R15 ;  /* 0x0000001fff087819 */ /* 0x008fca000001140f */
[----:B------:R0:W-:Y:S01]  /*17350*/  STL [R1+0x1c], R8 ;  /* 0x00001c0801007387 */ /* 0x0001e20000100800 */
[----:B-----5:R-:W-:-:S03]  /*17360*/  SHF.R.S32.HI R12, RZ, 0x1f, R24 ;  /* 0x0000001fff0c7819 */ /* 0x020fc60000011418 */
[----:B------:R1:W-:Y:S01]  /*17370*/  STL [R1+0x20], R2 ;  /* 0x0000200201007387 */ /* 0x0003e20000100800 */
[----:B0-----:R-:W-:-:S03]  /*17380*/  SHF.R.S32.HI R8, RZ, 0x1f, R13 ;  /* 0x0000001fff087819 */ /* 0x001fc6000001140d */
[----:B------:R0:W-:Y:S01]  /*17390*/  STL [R1+0x24], R12 ;  /* 0x0000240c01007387 */ /* 0x0001e20000100800 */
[----:B-1----:R-:W-:-:S03]  /*173a0*/  SHF.R.S32.HI R2, RZ, 0x1f, R23 ;  /* 0x0000001fff027819 */ /* 0x002fc60000011417 */
[----:B------:R1:W-:Y:S01]  /*173b0*/  STL [R1+0x28], R8 ;  /* 0x0000280801007387 */ /* 0x0003e20000100800 */
[----:B0-----:R-:W-:-:S03]  /*173c0*/  SHF.R.S32.HI R12, RZ, 0x1f, R14 ;  /* 0x0000001fff0c7819 */ /* 0x001fc6000001140e */
[----:B------:R0:W-:Y:S01]  /*173d0*/  STL [R1+0x2c], R2 ;  /* 0x00002c0201007387 */ /* 0x0001e20000100800 */
[----:B-1----:R-:W-:-:S03]  /*173e0*/  SHF.R.S32.HI R8, RZ, 0x1f, R22 ;  /* 0x0000001fff087819 */ /* 0x002fc60000011416 */
[----:B------:R-:W-:Y:S04]  /*173f0*/  STL [R1+0x40], R12 ;  /* 0x0000400c01007387 */ /* 0x000fe80000100800 */
[----:B------:R1:W-:Y:S01]  /*17400*/  STL [R1+0x48], R8 ;  /* 0x0000480801007387 */ /* 0x0003e20000100800 */
[----:B0-----:R-:W-:Y:S02]  /*17410*/  SHF.R.S32.HI R2, RZ, 0x1f, R6 ;  /* 0x0000001fff027819 */ /* 0x001fe40000011406 */
[----:B------:R-:W-:-:S03]  /*17420*/  SHF.R.S32.HI R6, RZ, 0x1f, R21 ;  /* 0x0000001fff067819 */ /* 0x000fc60000011415 */
[----:B------:R0:W-:Y:S01]  /*17430*/  STL [R1+0x4c], R2 ;  /* 0x00004c0201007387 */ /* 0x0001e20000100800 */
[----:B-1----:R-:W-:-:S03]  /*17440*/  SHF.R.S32.HI R8, RZ, 0x1f, R11 ;  /* 0x0000001fff087819 */ /* 0x002fc6000001140b */
[----:B------:R1:W-:Y:S04]  /*17450*/  STL [R1+0x54], R6 ;  /* 0x0000540601007387 */ /* 0x0003e80000100800 */
[----:B------:R3:W-:Y:S01]  /*17460*/  STL [R1+0x58], R8 ;  /* 0x0000580801007387 */ /* 0x0007e20000100800 */
[----:B0-----:R-:W-:Y:S02]  /*17470*/  SHF.R.S32.HI R2, RZ, 0x1f, R20 ;  /* 0x0000001fff027819 */ /* 0x001fe40000011414 */
[----:B-1----:R-:W-:-:S03]  /*17480*/  SHF.R.S32.HI R6, RZ, 0x1f, R9 ;  /* 0x0000001fff067819 */ /* 0x002fc60000011409 */
[----:B------:R0:W-:Y:S01]  /*17490*/  STL [R1+0x5c], R2 ;  /* 0x00005c0201007387 */ /* 0x0001e20000100800 */
[----:B---3--:R-:W-:-:S03]  /*174a0*/  SHF.R.S32.HI R8, RZ, 0x1f, R19 ;  /* 0x0000001fff087819 */ /* 0x008fc60000011413 */
        /* <DEDUP_REMOVED lines=13> */
[----:B------:R-:W-:Y:S01]  /*17580*/  STL [R1+0x7c], R8 ;  /* 0x00007c0801007387 */ /* 0x000fe20000100800 */
[----:B0-----:R-:W-:Y:S02]  /*17590*/  SHF.R.S32.HI R2, RZ, 0x1f, R61 ;  /* 0x0000001fff027819 */ /* 0x001fe4000001143d */
[----:B-1----:R-:W-:Y:S02]  /*175a0*/  SHF.R.S32.HI R6, RZ, 0x1f, R3 ;  /* 0x0000001fff067819 */ /* 0x002fe40000011403 */
[----:B------:R-:W3:Y:S04]  /*175b0*/  LDL R3, [R1+0x2d8] ;  /* 0x0002d80001037983 */ /* 0x000ee80000100800 */
[----:B------:R0:W-:Y:S04]  /*175c0*/  STL [R1+0x8c], R2 ;  /* 0x00008c0201007387 */ /* 0x0001e80000100800 */
[----:B------:R-:W-:Y:S04]  /*175d0*/  STL [R1+0x94], R6 ;  /* 0x0000940601007387 */ /* 0x000fe80000100800 */
[----:B------:R-:W5:Y:S01]  /*175e0*/  LDL R12, [R1+0x2d4] ;  /* 0x0002d400010c7983 */ /* 0x000f620000100800 */
[----:B0-----:R-:W-:-:S03]  /*175f0*/  SHF.R.S32.HI R2, RZ, 0x1f, R5 ;  /* 0x0000001fff027819 */ /* 0x001fc60000011405 */
[----:B------:R-:W2:Y:S01]  /*17600*/  LDL R5, [R1+0x2d0] ;  /* 0x0002d00001057983 */ /* 0x000ea20000100800 */
[----:B------:R-:W-:-:S03]  /*17610*/  SHF.R.S32.HI R0, RZ, 0x1f, R0 ;  /* 0x0000001fff007819 */ /* 0x000fc60000011400 */
[----:B------:R0:W-:Y:S04]  /*17620*/  STL [R1+0x98], R2 ;  /* 0x0000980201007387 */ /* 0x0001e80000100800 */
[----:B------:R-:W2:Y:S04]  /*17630*/  LDL R8, [R1+0x2cc] ;  /* 0x0002cc0001087983 */ /* 0x000ea80000100800 */
[----:B------:R-:W2:Y:S04]  /*17640*/  LDL R26, [R1+0x2c8] ;  /* 0x0002c800011a7983 */ /* 0x000ea80000100800 */
[----:B------:R1:W-:Y:S04]  /*17650*/  STL [R1+0x9c], R0 ;  /* 0x00009c0001007387 */ /* 0x0003e80000100800 */
[----:B0-----:R-:W2:Y:S04]  /*17660*/  LDL R2, [R1+0x2c4] ;  /* 0x0002c40001027983 */ /* 0x001ea80000100800 */
[----:B------:R-:W2:Y:S04]  /*17670*/  LDL R25, [R1+0x2c0] ;  /* 0x0002c00001197983 */ /* 0x000ea80000100800 */
[----:B-1----:R-:W2:Y:S04]  /*17680*/  LDL R0, [R1+0x2b8] ;  /* 0x0002b80001007983 */ /* 0x002ea80000100800 */
[----:B------:R-:W2:Y:S04]  /*17690*/  LDL R15, [R1+0x2bc] ;  /* 0x0002bc00010f7983 */ /* 0x000ea80000100800 */
[----:B------:R-:W2:Y:S04]  /*176a0*/  LDL R24, [R1+0x2b4] ;  /* 0x0002b40001187983 */ /* 0x000ea80000100800 */
[----:B------:R-:W2:Y:S01]  /*176b0*/  LDL R13, [R1+0x2b0] ;  /* 0x0002b000010d7983 */ /* 0x000ea20000100800 */
[----:B----4-:R-:W-:-:S05]  /*176c0*/  SHF.R.S32.HI R6, RZ, 0x1f, R55 ;  /* 0x0000001fff067819 */ /* 0x010fca0000011437 */
[----:B------:R0:W-:Y:S04]  /*176d0*/  STL [R1+0xa0], R6 ;  /* 0x0000a00601007387 */ /* 0x0001e80000100800 */
[----:B------:R-:W4:Y:S04]  /*176e0*/  LDL R23, [R1+0x2ac] ;  /* 0x0002ac0001177983 */ /* 0x000f280000100800 */
[----:B------:R-:W4:Y:S04]  /*176f0*/  LDL R14, [R1+0x2a8] ;  /* 0x0002a800010e7983 */ /* 0x000f280000100800 */
[----:B------:R-:W4:Y:S04]  /*17700*/  LDL R22, [R1+0x2a4] ;  /* 0x0002a40001167983 */ /* 0x000f280000100800 */
[----:B0-----:R-:W4:Y:S04]  /*17710*/  LDL R6, [R1+0x29c] ;  /* 0x00029c0001067983 */ /* 0x001f280000100800 */
[----:B------:R-:W4:Y:S04]  /*17720*/  LDL R21, [R1+0x298] ;  /* 0x0002980001157983 */ /* 0x000f280000100800 */
        /* <DEDUP_REMOVED lines=11> */
[----:B------:R-:W4:Y:S01]  /*177e0*/  LDL R61, [R1+0x26c] ;  /* 0x00026c00013d7983 */ /* 0x000f220000100800 */
[----:B---3--:R-:W-:-:S05]  /*177f0*/  SHF.R.S32.HI R3, RZ, 0x1f, R3 ;  /* 0x0000001fff037819 */ /* 0x008fca0000011403 */
[----:B------:R0:W-:Y:S01]  /*17800*/  STL [R1+0xa4], R3 ;  /* 0x0000a40301007387 */ /* 0x0001e20000100800 */
[----:B-----5:R-:W-:-:S03]  /*17810*/  SHF.R.S32.HI R12, RZ, 0x1f, R12 ;  /* 0x0000001fff0c7819 */ /* 0x020fc6000001140c */
[----:B0-----:R-:W3:Y:S04]  /*17820*/  LDL R3, [R1+0x264] ;  /* 0x0002640001037983 */ /* 0x001ee80000100800 */
[----:B------:R2:W-:Y:S02]  /*17830*/  STL [R1+0xac], R12 ;  /* 0x0000ac0c01007387 */ /* 0x0005e40000100800 */
[----:B--2---:R-:W-:Y:S02]  /*17840*/  SHF.R.S32.HI R12, RZ, 0x1f, R5 ;  /* 0x0000001fff0c7819 */ /* 0x004fe40000011405 */
[----:B------:R-:W2:Y:S04]  /*17850*/  LDL R5, [R1+0x260] ;  /* 0x0002600001057983 */ /* 0x000ea80000100800 */
[----:B------:R0:W-:Y:S01]  /*17860*/  STL [R1+0xb4], R12 ;  /* 0x0000b40c01007387 */ /* 0x0001e20000100800 */
[----:B------:R-:W-:-:S02]  /*17870*/  SHF.R.S32.HI R2, RZ, 0x1f, R2 ;  /* 0x0000001fff027819 */ /* 0x000fc40000011402 */
[----:B0-----:R-:W-:Y:S02]  /*17880*/  SHF.R.S32.HI R12, RZ, 0x1f, R8 ;  /* 0x0000001fff0c7819 */ /* 0x001fe40000011408 */
[----:B------:R-:W-:-:S03]  /*17890*/  SHF.R.S32.HI R8, RZ, 0x1f, R26 ;  /* 0x0000001fff087819 */ /* 0x000fc6000001141a */
[----:B------:R0:W-:Y:S04]  /*178a0*/  STL [R1+0xb8], R12 ;  /* 0x0000b80c01007387 */ /* 0x0001e80000100800 */
[----:B------:R1:W-:Y:S01]  /*178b0*/  STL [R1+0xbc], R8 ;  /* 0x0000bc0801007387 */ /* 0x0003e20000100800 */
[----:B0-----:R-:W-:-:S03]  /*178c0*/  SHF.R.S32.HI R12, RZ, 0x1f, R25 ;  /* 0x0000001fff0c7819 */ /* 0x001fc60000011419 */
[----:B------:R0:W-:Y:S01]  /*178d0*/  STL [R1+0xc0], R2 ;  /* 0x0000c00201007387 */ /* 0x0001e20000100800 */
[----:B-1----:R-:W-:-:S03]  /*178e0*/  SHF.R.S32.HI R8, RZ, 0x1f, R15 ;  /* 0x0000001fff087819 */ /* 0x002fc6000001140f */
[----:B------:R1:W-:Y:S01]  /*178f0*/  STL [R1+0xc4], R12 ;  /* 0x0000c40c01007387 */ /* 0x0003e20000100800 */
[----:B0-----:R-:W-:-:S03]  /*17900*/  SHF.R.S32.HI R2, RZ, 0x1f, R0 ;  /* 0x0000001fff027819 */ /* 0x001fc60000011400 */
[----:B------:R-:W5:Y:S01]  /*17910*/  LDL R0, [R1+0x25c] ;  /* 0x00025c0001007983 */ /* 0x000f620000100800 */
[----:B-1----:R-:W-:-:S03]  /*17920*/  SHF.R.S32.HI R12, RZ, 0x1f, R24 ;  /* 0x0000001fff0c7819 */ /* 0x002fc60000011418 */
[----:B------:R0:W-:Y:S04]  /*17930*/  STL [R1+0xcc], R8 ;  /* 0x0000cc0801007387 */ /* 0x0001e80000100800 */
[----:B------:R4:W-:Y:S01]  /*17940*/  STL [R1+0xd0], R2 ;  /* 0x0000d00201007387 */ /* 0x0009e20000100800 */
[----:B0-----:R-:W-:-:S03]  /*17950*/  SHF.R.S32.HI R8, RZ, 0x1f, R13 ;  /* 0x0000001fff087819 */ /* 0x001fc6000001140d */
[----:B------:R0:W-:Y:S04]  /*17960*/  STL [R1+0xd4], R12 ;  /* 0x0000d40c01007387 */ /* 0x0001e80000100800 */
[----:B------:R1:W-:Y:S01]  /*17970*/  STL [R1+0xd8], R8 ;  /* 0x0000d80801007387 */ /* 0x0003e20000100800 */
[----:B----4-:R-:W-:Y:S02]  /*17980*/  SHF.R.S32.HI R2, RZ, 0x1f, R23 ;  /* 0x0000001fff027819 */ /* 0x010fe40000011417 */
        /* <DEDUP_REMOVED lines=14> */
[----:B----4-:R-:W-:-:S03]  /*17a70*/  SHF.R.S32.HI R8, RZ, 0x1f, R19 ;  /* 0x0000001fff087819 */ /* 0x010fc60000011413 */
        /* <DEDUP_REMOVED lines=10> */
[----:B------:R-:W-:Y:S01]  /*17b20*/  STL [R1+0x120], R2 ;  /* 0x0001200201007387 */ /* 0x000fe20000100800 */
[----:B----4-:R-:W-:-:S03]  /*17b30*/  SHF.R.S32.HI R8, RZ, 0x1f, R17 ;  /* 0x0000001fff087819 */ /* 0x010fc60000011411 */
[----:B------:R0:W-:Y:S04]  /*17b40*/  STL [R1+0x124], R6 ;  /* 0x0001240601007387 */ /* 0x0001e80000100800 */
[----:B------:R-:W-:Y:S01]  /*17b50*/  STL [R1+0x128], R8 ;  /* 0x0001280801007387 */ /* 0x000fe20000100800 */
[----:B0-----:R-:W-:-:S03]  /*17b60*/  SHF.R.S32.HI R6, RZ, 0x1f, R55 ;  /* 0x0000001fff067819 */ /* 0x001fc60000011437 */
[----:B------:R-:W4:Y:S01]  /*17b70*/  LDL R55, [R1+0x258] ;  /* 0x0002580001377983 */ /* 0x000f220000100800 */
[----:B------:R-:W-:-:S05]  /*17b80*/  SHF.R.S32.HI R2, RZ, 0x1f, R61 ;  /* 0x0000001fff027819 */ /* 0x000fca000001143d */
[----:B------:R3:W-:Y:S04]  /*17b90*/  STL [R1+0x12c], R2 ;  /* 0x00012c0201007387 */ /* 0x0007e80000100800 */
[----:B------:R-:W-:Y:S04]  /*17ba0*/  STL [R1+0x134], R6 ;  /* 0x0001340601007387 */ /* 0x000fe80000100800 */
[----:B------:R-:W4:Y:S01]  /*17bb0*/  LDL R12, [R1+0x254] ;  /* 0x00025400010c7983 */ /* 0x000f220000100800 */
[----:B---3--:R-:W-:-:S03]  /*17bc0*/  SHF.R.S32.HI R2, RZ, 0x1f, R3 ;  /* 0x0000001fff027819 */ /* 0x008fc60000011403 */
[----:B------:R-:W3:Y:S04]  /*17bd0*/  LDL R3, [R1+0x250] ;  /* 0x0002500001037983 */ /* 0x000ee80000100800 */
[----:B------:R2:W-:Y:S04]  /*17be0*/  STL [R1+0x138], R2 ;  /* 0x0001380201007387 */ /* 0x0005e80000100800 */
[----:B------:R-:W3:Y:S04]  /*17bf0*/  LDL R8, [R1+0x24c] ;  /* 0x00024c0001087983 */ /* 0x000ee80000100800 */
[----:B------:R-:W3:Y:S01]  /*17c00*/  LDL R26, [R1+0x248] ;  /* 0x00024800011a7983 */ /* 0x000ee20000100800 */
[----:B--2---:R-:W-:-:S05]  /*17c10*/  SHF.R.S32.HI R2, RZ, 0x1f, R5 ;  /* 0x0000001fff027819 */ /* 0x004fca0000011405 */
[----:B------:R0:W-:Y:S04]  /*17c20*/  STL [R1+0x13c], R2 ;  /* 0x00013c0201007387 */ /* 0x0001e80000100800 */
[----:B------:R-:W2:Y:S04]  /*17c30*/  LDL R25, [R1+0x23c] ;  /* 0x00023c0001197983 */ /* 0x000ea80000100800 */
[----:B------:R-:W2:Y:S04]  /*17c40*/  LDL R5, [R1+0x22c] ;  /* 0x00022c0001057983 */ /* 0x000ea80000100800 */
[----:B0-----:R-:W2:Y:S04]  /*17c50*/  LDL R2, [R1+0x244] ;  /* 0x0002440001027983 */ /* 0x001ea80000100800 */
[----:B------:R-:W2:Y:S04]  /*17c60*/  LDL R15, [R1+0x230] ;  /* 0x00023000010f7983 */ /* 0x000ea80000100800 */
[----:B------:R-:W2:Y:S04]  /*17c70*/  LDL R24, [R1+0x228] ;  /* 0x0002280001187983 */ /* 0x000ea80000100800 */
[----:B------:R-:W2:Y:S01]  /*17c80*/  LDL R13, [R1+0x224] ;  /* 0x00022400010d7983 */ /* 0x000ea20000100800 */
[----:B-----5:R-:W-:-:S05]  /*17c90*/  SHF.R.S32.HI R0, RZ, 0x1f, R0 ;  /* 0x0000001fff007819 */ /* 0x020fca0000011400 */
[----:B------:R0:W-:Y:S04]  /*17ca0*/  STL [R1+0x140], R0 ;  /* 0x0001400001007387 */ /* 0x0001e80000100800 */
        /* <DEDUP_REMOVED lines=16> */
[----:B0-----:R-:W5:Y:S01]  /*17db0*/  LDL R0, [R1+0x1dc] ;  /* 0x0001dc0001007983 */ /* 0x001f620000100800 */
[----:B----4-:R-:W-:-:S05]  /*17dc0*/  SHF.R.S32.HI R55, RZ, 0x1f, R55 ;  /* 0x0000001fff377819 */ /* 0x010fca0000011437 */
[----:B------:R0:W-:Y:S04]  /*17dd0*/  STL [R1+0x144], R55 ;  /* 0x0001443701007387 */ /* 0x0001e80000100800 */
[----:B0-----:R-:W4:Y:S01]  /*17de0*/  LDL R55, [R1+0x1d8] ;  /* 0x0001d80001377983 */ /* 0x001f220000100800 */
[----:B------:R-:W-:-:S05]  /*17df0*/  SHF.R.S32.HI R12, RZ, 0x1f, R12 ;  /* 0x0000001fff0c7819 */ /* 0x000fca000001140c */
[----:B------:R3:W-:Y:S02]  /*17e00*/  STL [R1+0x14c], R12 ;  /* 0x00014c0c01007387 */ /* 0x0007e40000100800 */
[----:B---3--:R-:W-:Y:S02]  /*17e10*/  SHF.R.S32.HI R12, RZ, 0x1f, R3 ;  /* 0x0000001fff0c7819 */ /* 0x008fe40000011403 */
[----:B------:R-:W3:Y:S04]  /*17e20*/  LDL R3, [R1+0x1d4] ;  /* 0x0001d40001037983 */ /* 0x000ee80000100800 */
[----:B------:R0:W-:Y:S02]  /*17e30*/  STL [R1+0x150], R12 ;  /* 0x0001500c01007387 */ /* 0x0001e40000100800 */
[----:B0-----:R-:W-:-:S02]  /*17e40*/  SHF.R.S32.HI R12, RZ, 0x1f, R8 ;  /* 0x0000001fff0c7819 */ /* 0x001fc40000011408 */
[----:B------:R-:W-:-:S03]  /*17e50*/  SHF.R.S32.HI R8, RZ, 0x1f, R26 ;  /* 0x0000001fff087819 */ /* 0x000fc6000001141a */
[----:B------:R0:W-:Y:S04]  /*17e60*/  STL [R1+0x15c], R12 ;  /* 0x00015c0c01007387 */ /* 0x0001e80000100800 */
[----:B------:R1:W-:Y:S01]  /*17e70*/  STL [R1+0x164], R8 ;  /* 0x0001640801007387 */ /* 0x0003e20000100800 */
[----:B--2---:R-:W-:Y:S02]  /*17e80*/  SHF.R.S32.HI R2, RZ, 0x1f, R2 ;  /* 0x0000001fff027819 */ /* 0x004fe40000011402 */
[----:B0-----:R-:W-:-:S03]  /*17e90*/  SHF.R.S32.HI R12, RZ, 0x1f, R25 ;  /* 0x0000001fff0c7819 */ /* 0x001fc60000011419 */
[----:B------:R0:W-:Y:S01]  /*17ea0*/  STL [R1+0x168], R2 ;  /* 0x0001680201007387 */ /* 0x0001e20000100800 */
[----:B-1----:R-:W-:-:S03]  /*17eb0*/  SHF.R.S32.HI R8, RZ, 0x1f, R15 ;  /* 0x0000001fff087819 */ /* 0x002fc6000001140f */
[----:B------:R1:W-:Y:S01]  /*17ec0*/  STL [R1+0x16c], R12 ;  /* 0x00016c0c01007387 */ /* 0x0003e20000100800 */
[----:B0-----:R-:W-:-:S03]  /*17ed0*/  SHF.R.S32.HI R2, RZ, 0x1f, R5 ;  /* 0x0000001fff027819 */ /* 0x001fc60000011405 */
[----:B------:R-:W2:Y:S01]  /*17ee0*/  LDL R5, [R1+0x1d0] ;  /* 0x0001d00001057983 */ /* 0x000ea20000100800 */
[----:B-1----:R-:W-:-:S03]  /*17ef0*/  SHF.R.S32.HI R12, RZ, 0x1f, R24 ;  /* 0x0000001fff0c7819 */ /* 0x002fc60000011418 */
[----:B------:R0:W-:Y:S04]  /*17f00*/  STL [R1+0x170], R8 ;  /* 0x0001700801007387 */ /* 0x0001e80000100800 */
[----:B------:R5:W-:Y:S01]  /*17f10*/  STL [R1+0x174], R2 ;  /* 0x0001740201007387 */ /* 0x000be20000100800 */
[----:B0-----:R-:W-:-:S03]  /*17f20*/  SHF.R.S32.HI R8, RZ, 0x1f, R13 ;  /* 0x0000001fff087819 */ /* 0x001fc6000001140d */
[----:B------:R0:W-:Y:S01]  /*17f30*/  STL [R1+0x178], R12 ;  /* 0x0001780c01007387 */ /* 0x0001e20000100800 */
[----:B-----5:R-:W-:-:S03]  /*17f40*/  SHF.R.S32.HI R2, RZ, 0x1f, R23 ;  /* 0x0000001fff027819 */ /* 0x020fc60000011417 */
        /* <DEDUP_REMOVED lines=15> */
[----:B-----5:R-:W-:-:S03]  /*18040*/  SHF.R.S32.HI R8, RZ, 0x1f, R19 ;  /* 0x0000001fff087819 */ /* 0x020fc60000011413 */
        /* <DEDUP_REMOVED lines=13> */
[----:B------:R-:W-:Y:S01]  /*18120*/  STL [R1+0x1bc], R8 ;  /* 0x0001bc0801007387 */ /* 0x000fe20000100800 */
[----:B0-----:R-:W-:Y:S02]  /*18130*/  SHF.R.S32.HI R2, RZ, 0x1f, R61 ;  /* 0x0000001fff027819 */ /* 0x001fe4000001143d */
[----:B-1----:R-:W-:Y:S02]  /*18140*/  SHF.R.S32.HI R6, RZ, 0x1f, R0 ;  /* 0x0000001fff067819 */ /* 0x002fe40000011400 */
[----:B------:R-:W5:Y:S04]  /*18150*/  LDL R0, [R1+0x1cc] ;  /* 0x0001cc0001007983 */ /* 0x000f680000100800 */
[----:B------:R4:W-:Y:S04]  /*18160*/  STL [R1+0x1c0], R2 ;  /* 0x0001c00201007387 */ /* 0x0009e80000100800 */
[----:B------:R-:W-:Y:S04]  /*18170*/  STL [R1+0x1c4], R6 ;  /* 0x0001c40601007387 */ /* 0x000fe80000100800 */
[----:B------:R-:W5:Y:S01]  /*18180*/  LDL R12, [R1+0x334] ;  /* 0x00033400010c7983 */ /* 0x000f620000100800 */
[----:B----4-:R-:W-:-:S03]  /*18190*/  SHF.R.S32.HI R2, RZ, 0x1f, R55 ;  /* 0x0000001fff027819 */ /* 0x010fc60000011437 */
[----:B------:R-:W4:Y:S04]  /*181a0*/  LDL R55, [R1+0x338] ;  /* 0x0003380001377983 */ /* 0x000f280000100800 */
[----:B------:R3:W-:Y:S04]  /*181b0*/  STL [R1+0x1c8], R2 ;  /* 0x0001c80201007387 */ /* 0x0007e80000100800 */
[----:B------:R-:W4:Y:S04]  /*181c0*/  LDL R8, [R1+0x340] ;  /* 0x0003400001087983 */ /* 0x000f280000100800 */
[----:B------:R-:W4:Y:S01]  /*181d0*/  LDL R26, [R1+0x344] ;  /* 0x00034400011a7983 */ /* 0x000f220000100800 */
[----:B---3--:R-:W-:-:S05]  /*181e0*/  SHF.R.S32.HI R2, RZ, 0x1f, R3 ;  /* 0x0000001fff027819 */ /* 0x008fca0000011403 */
[----:B------:R0:W-:Y:S04]  /*181f0*/  STL [R1+0x33c], R2 ;  /* 0x00033c0201007387 */ /* 0x0001e80000100800 */
[----:B------:R-:W3:Y:S04]  /*18200*/  LDL R25, [R1+0x350] ;  /* 0x0003500001197983 */ /* 0x000ee80000100800 */
[----:B------:R-:W3:Y:S04]  /*18210*/  LDL R15, [R1+0x358] ;  /* 0x00035800010f7983 */ /* 0x000ee80000100800 */
[----:B0-----:R-:W3:Y:S04]  /*18220*/  LDL R2, [R1+0x34c] ;  /* 0x00034c0001027983 */ /* 0x001ee80000100800 */
[----:B------:R-:W3:Y:S04]  /*18230*/  LDL R3, [R1+0x360] ;  /* 0x0003600001037983 */ /* 0x000ee80000100800 */
[----:B------:R-:W3:Y:S04]  /*18240*/  LDL R24, [R1+0x364] ;  /* 0x0003640001187983 */ /* 0x000ee80000100800 */
[----:B------:R-:W3:Y:S01]  /*18250*/  LDL R13, [R1+0x36c] ;  /* 0x00036c00010d7983 */ /* 0x000ee20000100800 */
[----:B--2---:R-:W-:-:S05]  /*18260*/  SHF.R.S32.HI R5, RZ, 0x1f, R5 ;  /* 0x0000001fff057819 */ /* 0x004fca0000011405 */
[----:B------:R0:W-:Y:S04]  /*18270*/  STL [R1+0x348], R5 ;  /* 0x0003480501007387 */ /* 0x0001e80000100800 */
[----:B------:R-:W2:Y:S04]  /*18280*/  LDL R23, [R1+0x374] ;  /* 0x0003740001177983 */ /* 0x000ea80000100800 */
        /* <DEDUP_REMOVED lines=15> */
[----:B0-----:R-:W2:Y:S01]  /*18380*/  LDL R5, [R1+0x3d8] ;  /* 0x0003d80001057983 */ /* 0x001ea20000100800 */
[----:B-----5:R-:W-:-:S05]  /*18390*/  SHF.R.S32.HI R0, RZ, 0x1f, R0 ;  /* 0x0000001fff007819 */ /* 0x020fca0000011400 */
[----:B------:R0:W-:Y:S01]  /*183a0*/  STL [R1+0x354], R0 ;  /* 0x0003540001007387 */ /* 0x0001e20000100800 */
[----:B------:R-:W-:-:S03]  /*183b0*/  SHF.R.S32.HI R12, RZ, 0x1f, R12 ;  /* 0x0000001fff0c7819 */ /* 0x000fc6000001140c */
[----:B0-----:R-:W5:Y:S04]  /*183c0*/  LDL R0, [R1+0x3dc] ;  /* 0x0003dc0001007983 */ /* 0x001f680000100800 */
[----:B------:R4:W-:Y:S02]  /*183d0*/  STL [R1+0x35c], R12 ;  /* 0x00035c0c01007387 */ /* 0x0009e40000100800 */
[----:B----4-:R-:W-:Y:S02]  /*183e0*/  SHF.R.S32.HI R12, RZ, 0x1f, R55 ;  /* 0x0000001fff0c7819 */ /* 0x010fe40000011437 */
[----:B------:R-:W4:Y:S04]  /*183f0*/  LDL R55, [R1+0x3e4] ;  /* 0x0003e40001377983 */ /* 0x000f280000100800 */
[----:B------:R0:W-:Y:S02]  /*18400*/  STL [R1+0x368], R12 ;  /* 0x0003680c01007387 */ /* 0x0001e40000100800 */
[----:B0-----:R-:W-:-:S02]  /*18410*/  SHF.R.S32.HI R12, RZ, 0x1f, R8 ;  /* 0x0000001fff0c7819 */ /* 0x001fc40000011408 */
[----:B------:R-:W-:-:S03]  /*18420*/  SHF.R.S32.HI R8, RZ, 0x1f, R26 ;  /* 0x0000001fff087819 */ /* 0x000fc6000001141a */
[----:B------:R3:W-:Y:S04]  /*18430*/  STL [R1+0x370], R12 ;  /* 0x0003700c01007387 */ /* 0x0007e80000100800 */
[----:B------:R0:W-:Y:S01]  /*18440*/  STL [R1+0x37c], R8 ;  /* 0x00037c0801007387 */ /* 0x0001e20000100800 */
[----:B---3--:R-:W-:Y:S02]  /*18450*/  SHF.R.S32.HI R12, RZ, 0x1f, R25 ;  /* 0x0000001fff0c7819 */ /* 0x008fe40000011419 */
[----:B------:R-:W-:Y:S02]  /*18460*/  SHF.R.S32.HI R2, RZ, 0x1f, R2 ;  /* 0x0000001fff027819 */ /* 0x000fe40000011402 */
[----:B0-----:R-:W-:-:S03]  /*18470*/  SHF.R.S32.HI R8, RZ, 0x1f, R15 ;  /* 0x0000001fff087819 */ /* 0x001fc6000001140f */
[----:B------:R0:W-:Y:S04]  /*18480*/  STL [R1+0x388], R2 ;  /* 0x0003880201007387 */ /* 0x0001e80000100800 */
[----:B------:R1:W-:Y:S01]  /*18490*/  STL [R1+0x394], R12 ;  /* 0x0003940c01007387 */ /* 0x0003e20000100800 */
[----:B0-----:R-:W-:-:S03]  /*184a0*/  SHF.R.S32.HI R2, RZ, 0x1f, R3 ;  /* 0x0000001fff027819 */ /* 0x001fc60000011403 */
[----:B------:R-:W3:Y:S01]  /*184b0*/  LDL R3, [R1+0x3ec] ;  /* 0x0003ec0001037983 */ /* 0x000ee20000100800 */
[----:B-1----:R-:W-:-:S03]  /*184c0*/  SHF.R.S32.HI R12, RZ, 0x1f, R24 ;  /* 0x0000001fff0c7819 */ /* 0x002fc60000011418 */
[----:B------:R0:W-:Y:S04]  /*184d0*/  STL [R1+0x39c], R8 ;  /* 0x00039c0801007387 */ /* 0x0001e80000100800 */
[----:B------:R2:W-:Y:S01]  /*184e0*/  STL [R1+0x3a8], R2 ;  /* 0x0003a80201007387 */ /* 0x0005e20000100800 */
[----:B0-----:R-:W-:-:S03]  /*184f0*/  SHF.R.S32.HI R8, RZ, 0x1f, R13 ;  /* 0x0000001fff087819 */ /* 0x001fc6000001140d */
[----:B------:R0:W-:Y:S01]  /*18500*/  STL [R1+0x3b4], R12 ;  /* 0x0003b40c01007387 */ /* 0x0001e20000100800 */
[----:B--2---:R-:W-:-:S03]  /*18510*/  SHF.R.S32.HI R2, RZ, 0x1f, R23 ;  /* 0x0000001fff027819 */ /* 0x004fc60000011417 */
[----:B------:R1:W-:Y:S01]  /*18520*/  STL [R1+0x3c0], R8 ;  /* 0x0003c00801007387 */ /* 0x0003e20000100800 */
[----:B0-----:R-:W-:-:S03]  /*18530*/  SHF.R.S32.HI R12, RZ, 0x1f, R14 ;  /* 0x0000001fff0c7819 */ /* 0x001fc6000001140e */
[----:B------:R0:W-:Y:S01]  /*18540*/  STL [R1+0x3c8], R2 ;  /* 0x0003c80201007387 */ /* 0x0001e20000100800 */
[----:B-1----:R-:W-:-:S03]  /*18550*/  SHF.R.S32.HI R8, RZ, 0x1f, R22 ;  /* 0x0000001fff087819 */ /* 0x002fc60000011416 */
[----:B------:R-:W-:Y:S01]  /*18560*/  STL [R1+0x3d4], R12 ;  /* 0x0003d40c01007387 */ /* 0x000fe20000100800 */
[----:B0-----:R-:W-:Y:S02]  /*18570*/  SHF.R.S32.HI R2, RZ, 0x1f, R6 ;  /* 0x0000001fff027819 */ /* 0x001fe40000011406 */
[----:B------:R-:W-:Y:S01]  /*18580*/  SHF.R.S32.HI R6, RZ, 0x1f, R21 ;  /* 0x0000001fff067819 */ /* 0x000fe20000011415 */
[----:B------:R0:W-:Y:S04]  /*18590*/  STL [R1+0x3e0], R8 ;  /* 0x0003e00801007387 */ /* 0x0001e80000100800 */
[----:B------:R1:W-:Y:S04]  /*185a0*/  STL [R1+0x3e8], R2 ;  /* 0x0003e80201007387 */ /* 0x0003e80000100800 */
[----:B------:R2:W-:Y:S01]  /*185b0*/  STL [R1+0x3f4], R6 ;  /* 0x0003f40601007387 */ /* 0x0005e20000100800 */
[----:B0-----:R-:W-:-:S02]  /*185c0*/  SHF.R.S32.HI R8, RZ, 0x1f, R11 ;  /* 0x0000001fff087819 */ /* 0x001fc4000001140b */
[----:B-1----:R-:W-:-:S03]  /*185d0*/  SHF.R.S32.HI R2, RZ, 0x1f, R20 ;  /* 0x0000001fff027819 */ /* 0x002fc60000011414 */
[----:B------:R0:W-:Y:S01]  /*185e0*/  STL [R1+0x400], R8 ;  /* 0x0004000801007387 */ /* 0x0001e20000100800 */
[----:B--2---:R-:W-:-:S03]  /*185f0*/  SHF.R.S32.HI R6, RZ, 0x1f, R9 ;  /* 0x0000001fff067819 */ /* 0x004fc60000011409 */
[----:B------:R1:W-:Y:S04]  /*18600*/  STL [R1+0x408], R2 ;  /* 0x0004080201007387 */ /* 0x0003e80000100800 */
[----:B------:R2:W-:Y:S01]  /*18610*/  STL [R1+0x414], R6 ;  /* 0x0004140601007387 */ /* 0x0005e20000100800 */
[----:B0-----:R-:W-:Y:S02]  /*18620*/  SHF.R.S32.HI R8, RZ, 0x1f, R19 ;  /* 0x0000001fff087819 */ /* 0x001fe40000011413 */
        /* <DEDUP_REMOVED lines=13> */
[----:B------:R-:W-:Y:S01]  /*18700*/  STL [R1+0x460], R8 ;  /* 0x0004600801007387 */ /* 0x000fe20000100800 */
[----:B--2---:R-:W-:-:S03]  /*18710*/  SHF.R.S32.HI R6, RZ, 0x1f, R5 ;  /* 0x0000001fff067819 */ /* 0x004fc60000011405 */
[----:B------:R-:W2:Y:S04]  /*18720*/  LDL R5, [R1+0x3f0] ;  /* 0x0003f00001057983 */ /* 0x000ea80000100800 */
[----:B------:R5:W-:Y:S04]  /*18730*/  STL [R1+0x46c], R2 ;  /* 0x00046c0201007387 */ /* 0x000be80000100800 */
[----:B------:R-:W-:Y:S04]  /*18740*/  STL [R1+0x474], R6 ;  /* 0x0004740601007387 */ /* 0x000fe80000100800 */
[----:B------:R-:W2:Y:S01]  /*18750*/  LDL R12, [R1+0x3f8] ;  /* 0x0003f800010c7983 */ /* 0x000ea20000100800 */
[----:B-----5:R-:W-:-:S03]  /*18760*/  SHF.R.S32.HI R2, RZ, 0x1f, R0 ;  /* 0x0000001fff027819 */ /* 0x020fc60000011400 */
[----:B------:R-:W5:Y:S04]  /*18770*/  LDL R0, [R1+0x3fc] ;  /* 0x0003fc0001007983 */ /* 0x000f680000100800 */
[----:B------:R4:W-:Y:S04]  /*18780*/  STL [R1+0x480], R2 ;  /* 0x0004800201007387 */ /* 0x0009e80000100800 */
[----:B------:R-:W5:Y:S04]  /*18790*/  LDL R8, [R1+0x404] ;  /* 0x0004040001087983 */ /* 0x000f680000100800 */
[----:B------:R-:W5:Y:S01]  /*187a0*/  LDL R26, [R1+0x40c] ;  /* 0x00040c00011a7983 */ /* 0x000f620000100800 */
[----:B----4-:R-:W-:-:S05]  /*187b0*/  SHF.R.S32.HI R2, RZ, 0x1f, R55 ;  /* 0x0000001fff027819 */ /* 0x010fca0000011437 */
[----:B------:R0:W-:Y:S04]  /*187c0*/  STL [R1+0x48c], R2 ;  /* 0x00048c0201007387 */ /* 0x0001e80000100800 */
[----:B------:R-:W4:Y:S04]  /*187d0*/  LDL R25, [R1+0x418] ;  /* 0x0004180001197983 */ /* 0x000f280000100800 */
[----:B------:R-:W4:Y:S04]  /*187e0*/  LDL R55, [R1+0x424] ;  /* 0x0004240001377983 */ /* 0x000f280000100800 */
[----:B0-----:R-:W4:Y:S04]  /*187f0*/  LDL R2, [R1+0x410] ;  /* 0x0004100001027983 */ /* 0x001f280000100800 */
[----:B------:R-:W4:Y:S04]  /*18800*/  LDL R15, [R1+0x41c] ;  /* 0x00041c00010f7983 */ /* 0x000f280000100800 */
[----:B------:R-:W4:Y:S04]  /*18810*/  LDL R24, [R1+0x42c] ;  /* 0x00042c0001187983 */ /* 0x000f280000100800 */
[----:B------:R-:W4:Y:S01]  /*18820*/  LDL R13, [R1+0x430] ;  /* 0x00043000010d7983 */ /* 0x000f220000100800 */
[----:B---3--:R-:W-:-:S05]  /*18830*/  SHF.R.S32.HI R3, RZ, 0x1f, R3 ;  /* 0x0000001fff037819 */ /* 0x008fca0000011403 */
[----:B------:R0:W-:Y:S04]  /*18840*/  STL [R1+0x494], R3 ;  /* 0x0004940301007387 */ /* 0x0001e80000100800 */
[----:B------:R-:W3:Y:S04]  /*18850*/  LDL R23, [R1+0x438] ;  /* 0x0004380001177983 */ /* 0x000ee80000100800 */
        /* <DEDUP_REMOVED lines=15> */
[----:B0-----:R-:W3:Y:S01]  /*18950*/  LDL R3, [R1+0x49c] ;  /* 0x00049c0001037983 */ /* 0x001ee20000100800 */
[----:B--2---:R-:W-:-:S05]  /*18960*/  SHF.R.S32.HI R5, RZ, 0x1f, R5 ;  /* 0x0000001fff057819 */ /* 0x004fca0000011405 */
[----:B------:R0:W-:Y:S01]  /*18970*/  STL [R1+0x4a0], R5 ;  /* 0x0004a00501007387 */ /* 0x0001e20000100800 */
[----:B------:R-:W-:-:S03]  /*18980*/  SHF.R.S32.HI R12, RZ, 0x1f, R12 ;  /* 0x0000001fff0c7819 */ /* 0x000fc6000001140c */
[----:B0-----:R-:W2:Y:S04]  /*18990*/  LDL R5, [R1+0x4a4] ;  /* 0x0004a40001057983 */ /* 0x001ea80000100800 */
[----:B------:R5:W-:Y:S02]  /*189a0*/  STL [R1+0x4ac], R12 ;  /* 0x0004ac0c01007387 */ /* 0x000be40000100800 */
[----:B-----5:R-:W-:Y:S02]  /*189b0*/  SHF.R.S32.HI R12, RZ, 0x1f, R0 ;  /* 0x0000001fff0c7819 */ /* 0x020fe40000011400 */
[----:B------:R-:W5:Y:S04]  /*189c0*/  LDL R0, [R1+0x4a8] ;  /* 0x0004a80001007983 */ /* 0x000f680000100800 */
[----:B------:R0:W-:Y:S02]  /*189d0*/  STL [R1+0x4b4], R12 ;  /* 0x0004b40c01007387 */ /* 0x0001e40000100800 */
[----:B0-----:R-:W-:-:S02]  /*189e0*/  SHF.R.S32.HI R12, RZ, 0x1f, R8 ;  /* 0x0000001fff0c7819 */ /* 0x001fc40000011408 */
[----:B------:R-:W-:-:S03]  /*189f0*/  SHF.R.S32.HI R8, RZ, 0x1f, R26 ;  /* 0x0000001fff087819 */ /* 0x000fc6000001141a */
[----:B------:R4:W-:Y:S04]  /*18a00*/  STL [R1+0x4c0], R12 ;  /* 0x0004c00c01007387 */ /* 0x0009e80000100800 */
[----:B------:R-:W-:Y:S01]  /*18a10*/  STL [R1+0x4cc], R8 ;  /* 0x0004cc0801007387 */ /* 0x000fe20000100800 */
[----:B----4-:R-:W-:Y:S02]  /*18a20*/  SHF.R.S32.HI R12, RZ, 0x1f, R25 ;  /* 0x0000001fff0c7819 */ /* 0x010fe40000011419 */
[----:B------:R-:W-:-:S05]  /*18a30*/  SHF.R.S32.HI R2, RZ, 0x1f, R2 ;  /* 0x0000001fff027819 */ /* 0x000fca0000011402 */
[----:B------:R0:W-:Y:S04]  /*18a40*/  STL [R1+0x4d8], R2 ;  /* 0x0004d80201007387 */ /* 0x0001e80000100800 */
[----:B------:R1:W-:Y:S01]  /*18a50*/  STL [R1+0x4e0], R12 ;  /* 0x0004e00c01007387 */ /* 0x0003e20000100800 */
[----:B0-----:R-:W-:-:S03]  /*18a60*/  SHF.R.S32.HI R2, RZ, 0x1f, R55 ;  /* 0x0000001fff027819 */ /* 0x001fc60000011437 */
[----:B------:R-:W4:Y:S01]  /*18a70*/  LDL R55, [R1+0x4b0] ;  /* 0x0004b00001377983 */ /* 0x000f220000100800 */
[----:B------:R-:W-:Y:S02]  /*18a80*/  SHF.R.S32.HI R8, RZ, 0x1f, R15 ;  /* 0x0000001fff087819 */ /* 0x000fe4000001140f */
[----:B-1----:R-:W-:-:S03]  /*18a90*/  SHF.R.S32.HI R12, RZ, 0x1f, R24 ;  /* 0x0000001fff0c7819 */ /* 0x002fc60000011418 */
[----:B------:R0:W-:Y:S04]  /*18aa0*/  STL [R1+0x4ec], R8 ;  /* 0x0004ec0801007387 */ /* 0x0001e80000100800 */
[----:B------:R3:W-:Y:S01]  /*18ab0*/  STL [R1+0x4f8], R2 ;  /* 0x0004f80201007387 */ /* 0x0007e20000100800 */
[----:B0-----:R-:W-:-:S03]  /*18ac0*/  SHF.R.S32.HI R8, RZ, 0x1f, R13 ;  /* 0x0000001fff087819 */ /* 0x001fc6000001140d */
[----:B------:R0:W-:Y:S01]  /*18ad0*/  STL [R1+0x500], R12 ;  /* 0x0005000c01007387 */ /* 0x0001e20000100800 */
[----:B---3--:R-:W-:-:S03]  /*18ae0*/  SHF.R.S32.HI R2, RZ, 0x1f, R23 ;  /* 0x0000001fff027819 */ /* 0x008fc60000011417 */
        /* <DEDUP_REMOVED lines=30> */
[----:B------:R-:W-:Y:S01]  /*18cd0*/  STL [R1+0x5ac], R8 ;  /* 0x0005ac0801007387 */ /* 0x000fe20000100800 */
[----:B---3--:R-:W-:-:S03]  /*18ce0*/  SHF.R.S32.HI R6, RZ, 0x1f, R3 ;  /* 0x0000001fff067819 */ /* 0x008fc60000011403 */
[----:B------:R-:W3:Y:S04]  /*18cf0*/  LDL R3, [R1+0x4b8] ;  /* 0x0004b80001037983 */ /* 0x000ee80000100800 */
[----:B------:R2:W-:Y:S04]  /*18d00*/  STL [R1+0x5b8], R2 ;  /* 0x0005b80201007387 */ /* 0x0005e80000100800 */
[----:B------:R-:W-:Y:S04]  /*18d10*/  STL [R1+0x5c4], R6 ;  /* 0x0005c40601007387 */ /* 0x000fe80000100800 */
[----:B------:R-:W3:Y:S01]  /*18d20*/  LDL R12, [R1+0x4bc] ;  /* 0x0004bc00010c7983 */ /* 0x000ee20000100800 */
[----:B--2---:R-:W-:-:S03]  /*18d30*/  SHF.R.S32.HI R2, RZ, 0x1f, R5 ;  /* 0x0000001fff027819 */ /* 0x004fc60000011405 */
[----:B------:R-:W2:Y:S04]  /*18d40*/  LDL R5, [R1+0x4c4] ;  /* 0x0004c40001057983 */ /* 0x000ea80000100800 */
[----:B------:R0:W-:Y:S04]  /*18d50*/  STL [R1+0x5cc], R2 ;  /* 0x0005cc0201007387 */ /* 0x0001e80000100800 */
[----:B------:R-:W2:Y:S04]  /*18d60*/  LDL R8, [R1+0x4c8] ;  /* 0x0004c80001087983 */ /* 0x000ea80000100800 */
[----:B------:R-:W2:Y:S01]  /*18d70*/  LDL R26, [R1+0x4d0] ;  /* 0x0004d000011a7983 */ /* 0x000ea20000100800 */
[----:B-----5:R-:W-:-:S05]  /*18d80*/  SHF.R.S32.HI R0, RZ, 0x1f, R0 ;  /* 0x0000001fff007819 */ /* 0x020fca0000011400 */
[----:B------:R1:W-:Y:S04]  /*18d90*/  STL [R1+0x5d8], R0 ;  /* 0x0005d80001007387 */ /* 0x0003e80000100800 */
[----:B0-----:R-:W5:Y:S04]  /*18da0*/  LDL R2, [R1+0x4d4] ;  /* 0x0004d40001027983 */ /* 0x001f680000100800 */
[----:B------:R-:W5:Y:S04]  /*18db0*/  LDL R25, [R1+0x4dc] ;  /* 0x0004dc0001197983 */ /* 0x000f680000100800 */
[----:B------:R-:W5:Y:S04]  /*18dc0*/  LDL R15, [R1+0x4e4] ;  /* 0x0004e400010f7983 */ /* 0x000f680000100800 */
[----:B-1----:R-:W5:Y:S04]  /*18dd0*/  LDL R0, [R1+0x4e8] ;  /* 0x0004e80001007983 */ /* 0x002f680000100800 */
[----:B------:R-:W5:Y:S04]  /*18de0*/  LDL R24, [R1+0x4f0] ;  /* 0x0004f00001187983 */ /* 0x000f680000100800 */
[----:B------:R-:W5:Y:S01]  /*18df0*/  LDL R13, [R1+0x4f4] ;  /* 0x0004f400010d7983 */ /* 0x000f620000100800 */
        /* <DEDUP_REMOVED lines=21> */
[----:B------:R-:W-:-:S03]  /*18f50*/  SHF.R.S32.HI R12, RZ, 0x1f, R12 ;  /* 0x0000001fff0c7819 */ /* 0x000fc6000001140c */
[----:B0-----:R-:W3:Y:S04]  /*18f60*/  LDL R3, [R1+0x568] ;  /* 0x0005680001037983 */ /* 0x001ee80000100800 */
[----:B------:R2:W-:Y:S02]  /*18f70*/  STL [R1+0x5f8], R12 ;  /* 0x0005f80c01007387 */ /* 0x0005e40000100800 */
[----:B--2---:R-:W-:Y:S02]  /*18f80*/  SHF.R.S32.HI R12, RZ, 0x1f, R5 ;  /* 0x0000001fff0c7819 */ /* 0x004fe40000011405 */
[----:B------:R-:W2:Y:S04]  /*18f90*/  LDL R5, [R1+0x570] ;  /* 0x0005700001057983 */ /* 0x000ea80000100800 */
[----:B------:R0:W-:Y:S02]  /*18fa0*/  STL [R1+0x604], R12 ;  /* 0x0006040c01007387 */ /* 0x0001e40000100800 */
[----:B0-----:R-:W-:-:S02]  /*18fb0*/  SHF.R.S32.HI R12, RZ, 0x1f, R8 ;  /* 0x0000001fff0c7819 */ /* 0x001fc40000011408 */
[----:B------:R-:W-:-:S03]  /*18fc0*/  SHF.R.S32.HI R8, RZ, 0x1f, R26 ;  /* 0x0000001fff087819 */ /* 0x000fc6000001141a */
        /* <DEDUP_REMOVED lines=50> */
[----:B------:R-:W4:Y:S04]  /*192f0*/  LDL R12, [R1+0x580] ;  /* 0x00058000010c7983 */ /* 0x000f280000100800 */
[----:B------:R-:W4:Y:S01]  /*19300*/  LDL R61, [R1+0x588] ;  /* 0x00058800013d7983 */ /* 0x000f220000100800 */
[----:B---3--:R-:W-:-:S05]  /*19310*/  SHF.R.S32.HI R2, RZ, 0x1f, R3 ;  /* 0x0000001fff027819 */ /* 0x008fca0000011403 */
        /* <DEDUP_REMOVED lines=33> */
[----:B------:R-:W-:Y:S02]  /*19530*/  SHF.R.S32.HI R12, RZ, 0x1f, R12 ;  /* 0x0000001fff0c7819 */ /* 0x000fe4000001140c */
[----:B------:R-:W-:-:S03]  /*19540*/  SHF.R.S32.HI R61, RZ, 0x1f, R61 ;  /* 0x0000001fff3d7819 */ /* 0x000fc6000001143d */
[----:B------:R0:W-:Y:S04]  /*19550*/  STL [R1+0x6a8], R12 ;  /* 0x0006a80c01007387 */ /* 0x0001e80000100800 */
[----:B0-----:R-:W4:Y:S04]  /*19560*/  LDL.LU R12, [R1+0x2618] ;  /* 0x00261800010c7983 */ /* 0x001f280000300800 */
[----:B------:R0:W-:Y:S01]  /*19570*/  STL [R1+0x6ac], R61 ;  /* 0x0006ac3d01007387 */ /* 0x0001e20000100800 */
[----:B---3--:R-:W-:Y:S02]  /*19580*/  SHF.R.S32.HI R26, RZ, 0x1f, R26 ;  /* 0x0000001fff1a7819 */ /* 0x008fe4000001141a */
[----:B------:R-:W-:Y:S01]  /*19590*/  SHF.R.S32.HI R8, RZ, 0x1f, R8 ;  /* 0x0000001fff087819 */ /* 0x000fe20000011408 */
[----:B0-----:R-:W3:Y:S04]  /*195a0*/  LDL.LU R61, [R1+0x14] ;  /* 0x00001400013d7983 */ /* 0x001ee80000300800 */
[----:B------:R0:W-:Y:S01]  /*195b0*/  STL [R1+0x6b0], R26 ;  /* 0x0006b01a01007387 */ /* 0x0001e20000100800 */
[----:B--2---:R-:W-:-:S03]  /*195c0*/  SHF.R.S32.HI R25, RZ, 0x1f, R25 ;  /* 0x0000001fff197819 */ /* 0x004fc60000011419 */
[----:B0-----:R-:W2:Y:S01]  /*195d0*/  LDL.LU R26, [R1+0x2614] ;  /* 0x00261400011a7983 */ /* 0x001ea20000300800 */
[----:B------:R-:W-:-:S03]  /*195e0*/  SHF.R.S32.HI R24, RZ, 0x1f, R24 ;  /* 0x0000001fff187819 */ /* 0x000fc60000011418 */
[----:B------:R0:W-:Y:S01]  /*195f0*/  STL [R1+0x6b4], R8 ;  /* 0x0006b40801007387 */ /* 0x0001e20000100800 */
[----:B------:R-:W-:Y:S02]  /*19600*/  SHF.R.S32.HI R2, RZ, 0x1f, R2 ;  /* 0x0000001fff027819 */ /* 0x000fe40000011402 */
[----:B------:R-:W-:Y:S01]  /*19610*/  SHF.R.S32.HI R59, RZ, 0x1f, R59 ;  /* 0x0000001fff3b7819 */ /* 0x000fe2000001143b */
[----:B0-----:R-:W2:Y:S01]  /*19620*/  LDL.LU R8, [R1+0x2610] ;  /* 0x0026100001087983 */ /* 0x001ea20000300800 */
[----:B------:R-:W-:-:S03]  /*19630*/  SHF.R.S32.HI R15, RZ, 0x1f, R15 ;  /* 0x0000001fff0f7819 */ /* 0x000fc6000001140f */
[----:B------:R0:W-:Y:S01]  /*19640*/  STL [R1+0x6b8], R25 ;  /* 0x0006b81901007387 */ /* 0x0001e20000100800 */
[----:B------:R-:W-:-:S03]  /*19650*/  SHF.R.S32.HI R23, RZ, 0x1f, R23 ;  /* 0x0000001fff177819 */ /* 0x000fc60000011417 */
[----:B0-----:R-:W2:Y:S04]  /*19660*/  LDL.LU R25, [R1+0x260c] ;  /* 0x00260c0001197983 */ /* 0x001ea80000300800 */
[----:B------:R0:W-:Y:S04]  /*19670*/  STL [R1+0x6bc], R2 ;  /* 0x0006bc0201007387 */ /* 0x0001e80000100800 */
[----:B0-----:R-:W2:Y:S01]  /*19680*/  LDL.LU R2, [R1+0x2608] ;  /* 0x0026080001027983 */ /* 0x001ea20000300800 */
[----:B-----5:R-:W-:-:S03]  /*19690*/  SHF.R.S32.HI R13, RZ, 0x1f, R13 ;  /* 0x0000001fff0d7819 */ /* 0x020fc6000001140d */
[----:B------:R0:W-:Y:S01]  /*196a0*/  STL [R1+0x6c0], R24 ;  /* 0x0006c01801007387 */ /* 0x0001e20000100800 */
[----:B------:R-:W-:Y:S02]  /*196b0*/  SHF.R.S32.HI R22, RZ, 0x1f, R22 ;  /* 0x0000001fff167819 */ /* 0x000fe40000011416 */
[----:B------:R-:W-:Y:S01]  /*196c0*/  SHF.R.S32.HI R14, RZ, 0x1f, R14 ;  /* 0x0000001fff0e7819 */ /* 0x000fe2000001140e */
[----:B0-----:R-:W5:Y:S04]  /*196d0*/  LDL.LU R24, [R1+0x2604] ;  /* 0x0026040001187983 */ /* 0x001f680000300800 */
[----:B------:R0:W-:Y:S01]  /*196e0*/  STL [R1+0x6c4], R59 ;  /* 0x0006c43b01007387 */ /* 0x0001e20000100800 */
[----:B------:R-:W-:-:S03]  /*196f0*/  SHF.R.S32.HI R21, RZ, 0x1f, R21 ;  /* 0x0000001fff157819 */ /* 0x000fc60000011415 */
[----:B0-----:R-:W2:Y:S04]  /*19700*/  LDL.LU R59, [R1] ;  /* 0x00000000013b7983 */ /* 0x001ea80000300800 */
[----:B------:R0:W-:Y:S01]  /*19710*/  STL [R1+0x6c8], R15 ;  /* 0x0006c80f01007387 */ /* 0x0001e20000100800 */
[----:B------:R-:W-:-:S03]  /*19720*/  SHF.R.S32.HI R6, RZ, 0x1f, R6 ;  /* 0x0000001fff067819 */ /* 0x000fc60000011406 */
[----:B0-----:R-:W5:Y:S04]  /*19730*/  LDL.LU R15, [R1+0x2600] ;  /* 0x00260000010f7983 */ /* 0x001f680000300800 */
        /* <DEDUP_REMOVED lines=37> */
[----:B----4-:R-:W-:-:S03]  /*19990*/  SHF.R.S32.HI R55, RZ, 0x1f, R55 ;  /* 0x0000001fff377819 */ /* 0x010fc60000011437 */
[----:B0-----:R-:W4:Y:S04]  /*199a0*/  LDL.LU R58, [R1+0x25cc] ;  /* 0x0025cc00013a7983 */ /* 0x001f280000300800 */
[----:B------:R0:W-:Y:S04]  /*199b0*/  STL [R1+0x700], R60 ;  /* 0x0007003c01007387 */ /* 0x0001e80000100800 */
[----:B0-----:R-:W5:Y:S04]  /*199c0*/  LDL.LU R60, [R1+0x25c8] ;  /* 0x0025c800013c7983 */ /* 0x001f680000300800 */
[----:B------:R0:W-:Y:S04]  /*199d0*/  STL [R1+0x704], R17 ;  /* 0x0007041101007387 */ /* 0x0001e80000100800 */
[----:B0-----:R-:W2:Y:S04]  /*199e0*/  LDL.LU R17, [R1+0x25c4] ;  /* 0x0025c40001117983 */ /* 0x001ea80000300800 */
[----:B------:R0:W-:Y:S04]  /*199f0*/  STL [R1+0x708], R3 ;  /* 0x0007080301007387 */ /* 0x0001e80000100800 */
[----:B0-----:R-:W3:Y:S04]  /*19a00*/  LDL.LU R3, [R1+0x25c0] ;  /* 0x0025c00001037983 */ /* 0x001ee80000300800 */
[----:B------:R0:W-:Y:S04]  /*19a10*/  STL [R1+0x70c], R5 ;  /* 0x00070c0501007387 */ /* 0x0001e80000100800 */
[----:B0-----:R-:W4:Y:S04]  /*19a20*/  LDL.LU R5, [R1+0x25bc] ;  /* 0x0025bc0001057983 */ /* 0x001f280000300800 */
[----:B------:R0:W-:Y:S04]  /*19a30*/  STL [R1+0x710], R0 ;  /* 0x0007100001007387 */ /* 0x0001e80000100800 */
[----:B0-----:R-:W5:Y:S04]  /*19a40*/  LDL.LU R0, [R1+0x25b8] ;  /* 0x0025b80001007983 */ /* 0x001f680000300800 */
[----:B------:R0:W-:Y:S04]  /*19a50*/  STL [R1+0x718], R55 ;  /* 0x0007183701007387 */ /* 0x0001e80000100800 */
[----:B0-----:R-:W2:Y:S02]  /*19a60*/  LDL.LU R55, [R1+0x25b4] ;  /* 0x0025b40001377983 */ /* 0x001ea40000300800 */
[----:B--2---:R-:W-:-:S05]  /*19a70*/  SHF.R.S32.HI R55, RZ, 0x1f, R55 ;  /* 0x0000001fff377819 */ /* 0x004fca0000011437 */
[----:B------:R0:W-:Y:S04]  /*19a80*/  STL [R1+0x71c], R55 ;  /* 0x00071c3701007387 */ /* 0x0001e80000100800 */
[----:B0-----:R-:W2:Y:S01]  /*19a90*/  LDL.LU R55, [R1+0x25b0] ;  /* 0x0025b00001377983 */ /* 0x001ea20000300800 */
[----:B---3--:R-:W-:-:S05]  /*19aa0*/  SHF.R.S32.HI R3, RZ, 0x1f, R3 ;  /* 0x0000001fff037819 */ /* 0x008fca0000011403 */
[----:B------:R2:W-:Y:S02]  /*19ab0*/  STL [R1+0x720], R3 ;  /* 0x0007200301007387 */ /* 0x0005e40000100800 */
[----:B--2---:R-:W-:-:S05]  /*19ac0*/  IADD3 R3, P5, R61, R55, RZ ;  /* 0x000000373d037210 */ /* 0x004fca0007fbe0ff */
[----:B------:R0:W-:Y:S04]  /*19ad0*/  STL [R1+0x2498], R3 ;  /* 0x0024980301007387 */ /* 0x0001e80000100800 */
[----:B0-----:R-:W2:Y:S02]  /*19ae0*/  LDL.LU R3, [R1+0x25ac] ;  /* 0x0025ac0001037983 */ /* 0x001ea40000300800 */
[----:B--2---:R-:W-:-:S05]  /*19af0*/  IADD3 R61, P6, R61, R3, RZ ;  /* 0x000000033d3d7210 */ /* 0x004fca0007fde0ff */
[----:B------:R4:W-:Y:S02]  /*19b00*/  STL [R1+0x2490], R61 ;  /* 0x0024903d01007387 */ /* 0x0009e40000100800 */
[----:B----4-:R-:W-:-:S05]  /*19b10*/  IADD3 R61, P0, R5, R55, RZ ;  /* 0x00000037053d7210 */ /* 0x010fca0007f1e0ff */
[----:B------:R0:W-:Y:S04]  /*19b20*/  STL [R1+0x2494], R61 ;  /* 0x0024943d01007387 */ /* 0x0001e80000100800 */
[----:B0-----:R-:W2:Y:S01]  /*19b30*/  LDL.LU R61, [R1+0x25a8] ;  /* 0x0025a800013d7983 */ /* 0x001ea20000300800 */
[----:B------:R-:W-:-:S05]  /*19b40*/  IADD3 R5, P1, R5, R3, RZ ;  /* 0x0000000305057210 */ /* 0x000fca0007f3e0ff */
[----:B------:R2:W-:Y:S02]  /*19b50*/  STL [R1+0x2488], R5 ;  /* 0x0024880501007387 */ /* 0x0005e40000100800 */
[----:B--2---:R-:W-:-:S05]  /*19b60*/  IADD3 R5, P2, R61, R55, RZ ;  /* 0x000000373d057210 */ /* 0x004fca0007f5e0ff */
[----:B------:R0:W-:Y:S04]  /*19b70*/  STL [R1+0x248c], R5 ;  /* 0x00248c0501007387 */ /* 0x0001e80000100800 */
[----:B0-----:R-:W2:Y:S01]  /*19b80*/  LDL.LU R5, [R1+0x25a4] ;  /* 0x0025a40001057983 */ /* 0x001ea20000300800 */
[----:B------:R-:W-:-:S05]  /*19b90*/  IADD3 R61, P3, R61, R3, RZ ;  /* 0x000000033d3d7210 */ /* 0x000fca0007f7e0ff */
[----:B------:R0:W-:Y:S02]  /*19ba0*/  STL [R1+0x2480], R61 ;  /* 0x0024803d01007387 */ /* 0x0001e40000100800 */
[----:B0-----:R-:W-:-:S05]  /*19bb0*/  IADD3 R61, P4, R17, R55, RZ ;  /* 0x00000037113d7210 */ /* 0x001fca0007f9e0ff */
[----:B------:R2:W-:Y:S02]  /*19bc0*/  STL [R1+0x2484], R61 ;  /* 0x0024843d01007387 */ /* 0x0005e40000100800 */
[----:B--2---:R-:W-:Y:S01]  /*19bd0*/  IMAD.X R61, R59, 0x1, R5, P5 ;  /* 0x000000013b3d7824 */ /* 0x004fe200028e0605 */
[----:B------:R-:W-:-:S04]  /*19be0*/  IADD3 R17, P5, R17, R3, RZ ;  /* 0x0000000311117210 */ /* 0x000fc80007fbe0ff */
[----:B------:R0:W-:Y:S04]  /*19bf0*/  STL [R1+0x247c], R61 ;  /* 0x00247c3d01007387 */ /* 0x0001e80000100800 */
[----:B0-----:R-:W2:Y:S04]  /*19c00*/  LDL.LU R61, [R1+0x25a0] ;  /* 0x0025a000013d7983 */ /* 0x001ea80000300800 */
[----:B------:R0:W-:Y:S04]  /*19c10*/  STL [R1+0x2478], R17 ;  /* 0x0024781101007387 */ /* 0x0001e80000100800 */
[----:B0-----:R-:W3:Y:S02]  /*19c20*/  LDL.LU R17, [R1+0x259c] ;  /* 0x00259c0001117983 */ /* 0x001ee40000300800 */
[----:B---3--:R-:W-:-:S05]  /*19c30*/  IMAD.X R59, R59, 0x1, R17, P6 ;  /* 0x000000013b3b7824 */ /* 0x008fca00030e0611 */
[----:B------:R5:W-:Y:S02]  /*19c40*/  STL [R1+0x246c], R59 ;  /* 0x00246c3b01007387 */ /* 0x000be40000100800 */
[----:B-----5:R-:W-:-:S05]  /*19c50*/  IADD3 R59, P6, R60, R55, RZ ;  /* 0x000000373c3b7210 */ /* 0x020fca0007fde0ff */
[----:B------:R2:W-:Y:S02]  /*19c60*/  STL [R1+0x2474], R59 ;  /* 0x0024743b01007387 */ /* 0x0005e40000100800 */
[----:B--2---:R-:W-:Y:S01]  /*19c70*/  IMAD.X R59, R61, 0x1, R5, P0 ;  /* 0x000000013d3b7824 */ /* 0x004fe200000e0605 */
[----:B------:R-:W-:-:S04]  /*19c80*/  IADD3 R60, P0, R60, R3, RZ ;  /* 0x000000033c3c7210 */ /* 0x000fc80007f1e0ff */
[----:B------:R0:W-:Y:S04]  /*19c90*/  STL [R1+0x2470], R59 ;  /* 0x0024703b01007387 */ /* 0x0001e80000100800 */
[----:B0-----:R-:W2:Y:S04]  /*19ca0*/  LDL.LU R59, [R1+0x2598] ;  /* 0x00259800013b7983 */ /* 0x001ea80000300800 */
[----:B------:R0:W-:Y:S04]  /*19cb0*/  STL [R1+0x2468], R60 ;  /* 0x0024683c01007387 */ /* 0x0001e80000100800 */
[----:B0-----:R-:W3:Y:S01]  /*19cc0*/  LDL.LU R60, [R1+0x2594] ;  /* 0x00259400013c7983 */ /* 0x001ee20000300800 */
[----:B------:R-:W-:-:S05]  /*19cd0*/  IMAD.X R61, R61, 0x1, R17, P1 ;  /* 0x000000013d3d7824 */ /* 0x000fca00008e0611 */
[----:B------:R0:W-:Y:S02]  /*19ce0*/  STL [R1+0x245c], R61 ;  /* 0x00245c3d01007387 */ /* 0x0001e40000100800 */
[----:B0-----:R-:W-:-:S05]  /*19cf0*/  IADD3 R61, P1, R18, R55, RZ ;  /* 0x00000037123d7210 */ /* 0x001fca0007f3e0ff */
[----:B------:R3:W-:Y:S01]  /*19d00*/  STL [R1+0x2464], R61 ;  /* 0x0024643d01007387 */ /* 0x0007e20000100800 */
[----:B------:R-:W-:Y:S02]  /*19d10*/  IMAD R16, R16, UR8, RZ ;  /* 0x0000000810107c24 */ /* 0x000fe4000f8e02ff */
[C---:B---3--:R-:W-:Y:S02]  /*19d20*/  IMAD.X R61, R60.reuse, 0x1, R5, P2 ;  /* 0x000000013c3d7824 */ /* 0x048fe400010e0605 */
[----:B------:R-:W-:-:S03]  /*19d30*/  IMAD.X R60, R60, 0x1, R17, P3 ;  /* 0x000000013c3c7824 */ /* 0x000fc600018e0611 */
[----:B------:R0:W-:Y:S02]  /*19d40*/  STL [R1+0x2460], R61 ;  /* 0x0024603d01007387 */ /* 0x0001e40000100800 */
[----:B0-----:R-:W-:Y:S02]  /*19d50*/  IADD3 R61, P2, R18, R3, RZ ;  /* 0x00000003123d7210 */ /* 0x001fe40007f5e0ff */
[----:B------:R-:W-:-:S03]  /*19d60*/  IADD3 R18, P3, R9, R55, RZ ;  /* 0x0000003709127210 */ /* 0x000fc60007f7e0ff */
[----:B------:R2:W-:Y:S04]  /*19d70*/  STL [R1+0x2458], R61 ;  /* 0x0024583d01007387 */ /* 0x0005e80000100800 */
[----:B------:R0:W-:Y:S04]  /*19d80*/  STL [R1+0x244c], R60 ;  /* 0x00244c3c01007387 */ /* 0x0001e80000100800 */
[----:B------:R1:W-:Y:S01]  /*19d90*/  STL [R1+0x2454], R18 ;  /* 0x0024541201007387 */ /* 0x0003e20000100800 */
[----:B--2---:R-:W-:Y:S01]  /*19da0*/  IMAD.X R61, R59, 0x1, R5, P4 ;  /* 0x000000013b3d7824 */ /* 0x004fe200020e0605 */
[----:B0-----:R-:W-:-:S04]  /*19db0*/  IADD3 R60, P4, R9, R3, RZ ;  /* 0x00000003093c7210 */ /* 0x001fc80007f9e0ff */
[----:B------:R-:W-:Y:S01]  /*19dc0*/  STL [R1+0x2450], R61 ;  /* 0x0024503d01007387 */ /* 0x000fe20000100800 */
[----:B-1----:R-:W-:Y:S01]  /*19dd0*/  IMAD.X R18, R59, 0x1, R17, P5 ;  /* 0x000000013b127824 */ /* 0x002fe200028e0611 */
[----:B------:R-:W-:Y:S02]  /*19de0*/  IADD3 R9, P5, R11, R55, RZ ;  /* 0x000000370b097210 */ /* 0x000fe40007fbe0ff */
[----:B------:R-:W-:Y:S01]  /*19df0*/  STL [R1+0x2448], R60 ;  /* 0x0024483c01007387 */ /* 0x000fe20000100800 */
[----:B------:R-:W-:-:S03]  /*19e00*/  IMAD.X R59, R58, 0x1, R5, P6 ;  /* 0x000000013a3b7824 */ /* 0x000fc600030e0605 */
[----:B------:R0:W-:Y:S04]  /*19e10*/  STL [R1+0x243c], R18 ;  /* 0x00243c1201007387 */ /* 0x0001e80000100800 */
[----:B------:R1:W-:Y:S01]  /*19e20*/  STL [R1+0x2444], R9 ;  /* 0x0024440901007387 */ /* 0x0003e20000100800 */
[----:B0-----:R-:W-:-:S03]  /*19e30*/  IADD3 R18, P6, R11, R3, RZ ;  /* 0x000000030b127210 */ /* 0x001fc60007fde0ff */
[----:B------:R-:W-:Y:S01]  /*19e40*/  STL [R1+0x2440], R59 ;  /* 0x0024403b01007387 */ /* 0x000fe20000100800 */
[----:B-1----:R-:W-:Y:S01]  /*19e50*/  IMAD.X R9, R58, 0x1, R17, P0 ;  /* 0x000000013a097824 */ /* 0x002fe200000e0611 */
[----:B------:R-:W-:Y:S02]  /*19e60*/  IADD3 R11, P0, R6, R55, RZ ;  /* 0x00000037060b7210 */ /* 0x000fe40007f1e0ff */
[----:B------:R0:W-:Y:S04]  /*19e70*/  STL [R1+0x2438], R18 ;  /* 0x0024381201007387 */ /* 0x0001e80000100800 */
[----:B------:R1:W-:Y:S01]  /*19e80*/  STL [R1+0x242c], R9 ;  /* 0x00242c0901007387 */ /* 0x0003e20000100800 */
[----:B0-----:R-:W-:-:S03]  /*19e90*/  IMAD.X R18, R57, 0x1, R5, P1 ;  /* 0x0000000139127824 */ /* 0x001fc600008e0605 */
[----:B------:R0:W-:Y:S01]  /*19ea0*/  STL [R1+0x2434], R11 ;  /* 0x0024340b01007387 */ /* 0x0001e20000100800 */
[----:B-1----:R-:W-:-:S03]  /*19eb0*/  IADD3 R9, P1, R6, R3, RZ ;  /* 0x0000000306097210 */ /* 0x002fc60007f3e0ff */
[----:B------:R-:W-:Y:S04]  /*19ec0*/  STL [R1+0x2430], R18 ;  /* 0x0024301201007387 */ /* 0x000fe80000100800 */
[----:B------:R1:W-:Y:S01]  /*19ed0*/  STL [R1+0x2428], R9 ;  /* 0x0024280901007387 */ /* 0x0003e20000100800 */
[----:B0-----:R-:W-:Y:S01]  /*19ee0*/  IMAD.X R11, R57, 0x1, R17, P2 ;  /* 0x00000001390b7824 */ /* 0x001fe200010e0611 */
[----:B------:R-:W-:-:S04]  /*19ef0*/  IADD3 R6, P2, R14, R55, RZ ;  /* 0x000000370e067210 */ /* 0x000fc80007f5e0ff */
[----:B------:R0:W-:Y:S01]  /*19f00*/  STL [R1+0x241c], R11 ;  /* 0x00241c0b01007387 */ /* 0x0001e20000100800 */
[----:B-1----:R-:W-:-:S03]  /*19f10*/  IMAD.X R9, R19, 0x1, R5, P3 ;  /* 0x0000000113097824 */ /* 0x002fc600018e0605 */
[----:B------:R1:W-:Y:S04]  /*19f20*/  STL [R1+0x2424], R6 ;  /* 0x0024240601007387 */ /* 0x0003e80000100800 */
[----:B------:R2:W-:Y:S01]  /*19f30*/  STL [R1+0x2420], R9 ;  /* 0x0024200901007387 */ /* 0x0005e20000100800 */
[----:B0-----:R-:W-:Y:S01]  /*19f40*/  IADD3 R11, P3, R14, R3, RZ ;  /* 0x000000030e0b7210 */ /* 0x001fe20007f7e0ff */
[----:B-1----:R-:W-:-:S04]  /*19f50*/  IMAD.X R6, R19, 0x1, R17, P4 ;  /* 0x0000000113067824 */ /* 0x002fc800020e0611 */
[----:B------:R0:W-:Y:S01]  /*19f60*/  STL [R1+0x2418], R11 ;  /* 0x0024180b01007387 */ /* 0x0001e20000100800 */
[----:B--2---:R-:W-:-:S03]  /*19f70*/  IADD3 R9, P4, R13, R55, RZ ;  /* 0x000000370d097210 */ /* 0x004fc60007f9e0ff */
[----:B------:R1:W-:Y:S04]  /*19f80*/  STL [R1+0x240c], R6 ;  /* 0x00240c0601007387 */ /* 0x0003e80000100800 */
[----:B------:R2:W-:Y:S01]  /*19f90*/  STL [R1+0x2414], R9 ;  /* 0x0024140901007387 */ /* 0x0005e20000100800 */
[----:B0-----:R-:W-:Y:S01]  /*19fa0*/  IMAD.X R11, R20, 0x1, R5, P5 ;  /* 0x00000001140b7824 */ /* 0x001fe200028e0605 */
[----:B-1----:R-:W-:-:S04]  /*19fb0*/  IADD3 R6, P5, R13, R3, RZ ;  /* 0x000000030d067210 */ /* 0x002fc80007fbe0ff */
[----:B------:R0:W-:Y:S01]  /*19fc0*/  STL [R1+0x2410], R11 ;  /* 0x0024100b01007387 */ /* 0x0001e20000100800 */
[----:B--2---:R-:W-:-:S03]  /*19fd0*/  IMAD.X R9, R20, 0x1, R17, P6 ;  /* 0x0000000114097824 */ /* 0x004fc600030e0611 */
        /* <DEDUP_REMOVED lines=10> */
[----:B------:R-:W-:Y:S01]  /*1a080*/  STL [R1+0x23ec], R11 ;  /* 0x0023ec0b01007387 */ /* 0x000fe20000100800 */
[----:B--2---:R-:W-:Y:S01]  /*1a090*/  IMAD.X R9, R22, 0x1, R5, P2 ;  /* 0x0000000116097824 */ /* 0x004fe200010e0605 */
[----:B------:R-:W-:Y:S02]  /*1a0a0*/  IADD3 R2, P2, R2, R3, RZ ;  /* 0x0000000302027210 */ /* 0x000fe40007f5e0ff */
[----:B------:R0:W-:Y:S04]  /*1a0b0*/  STL [R1+0x23f4], R6 ;  /* 0x0023f40601007387 */ /* 0x0001e80000100800 */
[----:B------:R1:W-:Y:S04]  /*1a0c0*/  STL [R1+0x23f0], R9 ;  /* 0x0023f00901007387 */ /* 0x0003e80000100800 */
[----:B------:R-:W2:Y:S01]  /*1a0d0*/  LDL.LU R18, [R1+0x30] ;  /* 0x0000300001127983 */ /* 0x000ea20000300800 */
[----:B0-----:R-:W-:-:S03]  /*1a0e0*/  IMAD.X R6, R22, 0x1, R17, P3 ;  /* 0x0000000116067824 */ /* 0x001fc600018e0611 */
[----:B------:R0:W-:Y:S01]  /*1a0f0*/  STL [R1+0x23e8], R2 ;  /* 0x0023e80201007387 */ /* 0x0001e20000100800 */
[----:B-1----:R-:W-:-:S03]  /*1a100*/  IMAD.X R9, R23, 0x1, R5, P4 ;  /* 0x0000000117097824 */ /* 0x002fc600020e0605 */
[----:B------:R1:W-:Y:S01]  /*1a110*/  STL [R1+0x23dc], R6 ;  /* 0x0023dc0601007387 */ /* 0x0003e20000100800 */
[----:B0-----:R-:W-:-:S05]  /*1a120*/  IADD3 R2, P3, R8, R55, RZ ;  /* 0x0000003708027210 */ /* 0x001fca0007f7e0ff */
[----:B------:R0:W-:Y:S01]  /*1a130*/  STL [R1+0x23e4], R2 ;  /* 0x0023e40201007387 */ /* 0x0001e20000100800 */
[----:B-1----:R-:W-:-:S03]  /*1a140*/  IADD3 R6, P4, R8, R3, RZ ;  /* 0x0000000308067210 */ /* 0x002fc60007f9e0ff */
[----:B------:R-:W-:Y:S04]  /*1a150*/  STL [R1+0x23e0], R9 ;  /* 0x0023e00901007387 */ /* 0x000fe80000100800 */
[----:B------:R-:W3:Y:S01]  /*1a160*/  LDL.LU R59, [R1+0x34] ;  /* 0x00003400013b7983 */ /* 0x000ee20000300800 */
[----:B0-----:R-:W-:-:S03]  /*1a170*/  IMAD.X R2, R23, 0x1, R17, P5 ;  /* 0x0000000117027824 */ /* 0x001fc600028e0611 */
[----:B------:R0:W-:Y:S01]  /*1a180*/  STL [R1+0x23d8], R6 ;  /* 0x0023d80601007387 */ /* 0x0001e20000100800 */
[----:B------:R-:W-:-:S03]  /*1a190*/  IMAD.X R8, R24, 0x1, R5, P6 ;  /* 0x0000000118087824 */ /* 0x000fc600030e0605 */
[----:B------:R1:W-:Y:S01]  /*1a1a0*/  STL [R1+0x23cc], R2 ;  /* 0x0023cc0201007387 */ /* 0x0003e20000100800 */
[----:B0-----:R-:W-:-:S05]  /*1a1b0*/  IADD3 R6, P5, R12, R55, RZ ;  /* 0x000000370c067210 */ /* 0x001fca0007fbe0ff */
[----:B------:R0:W-:Y:S01]  /*1a1c0*/  STL [R1+0x23d4], R6 ;  /* 0x0023d40601007387 */ /* 0x0001e20000100800 */
[----:B-1----:R-:W-:-:S03]  /*1a1d0*/  IADD3 R2, P6, R12, R3, RZ ;  /* 0x000000030c027210 */ /* 0x002fc60007fde0ff */
[----:B------:R1:W-:Y:S04]  /*1a1e0*/  STL [R1+0x23d0], R8 ;  /* 0x0023d00801007387 */ /* 0x0003e80000100800 */
[----:B------:R-:W4:Y:S01]  /*1a1f0*/  LDL.LU R9, [R1+0x38] ;  /* 0x0000380001097983 */ /* 0x000f220000300800 */
[----:B0-----:R-:W-:-:S03]  /*1a200*/  IMAD.X R6, R24, 0x1, R17, P0 ;  /* 0x0000000118067824 */ /* 0x001fc600000e0611 */
[----:B------:R0:W-:Y:S01]  /*1a210*/  STL [R1+0x23c8], R2 ;  /* 0x0023c80201007387 */ /* 0x0001e20000100800 */
[----:B-1----:R-:W-:-:S03]  /*1a220*/  IMAD.X R8, R25, 0x1, R5, P1 ;  /* 0x0000000119087824 */ /* 0x002fc600008e0605 */
[----:B------:R1:W-:Y:S01]  /*1a230*/  STL [R1+0x23bc], R6 ;  /* 0x0023bc0601007387 */ /* 0x0003e20000100800 */
[----:B0-----:R-:W-:-:S05]  /*1a240*/  IADD3 R2, P0, R16, R55, RZ ;  /* 0x0000003710027210 */ /* 0x001fca0007f1e0ff */
[----:B------:R0:W-:Y:S04]  /*1a250*/  STL [R1+0x23c4], R2 ;  /* 0x0023c40201007387 */ /* 0x0001e80000100800 */
[----:B------:R5:W-:Y:S04]  /*1a260*/  STL [R1+0x23c0], R8 ;  /* 0x0023c00801007387 */ /* 0x000be80000100800 */
[----:B------:R-:W4:Y:S01]  /*1a270*/  LDL.LU R60, [R1+0x50] ;  /* 0x00005000013c7983 */ /* 0x000f220000300800 */
[----:B-1----:R-:W-:Y:S01]  /*1a280*/  IADD3 R6, P1, R16, R3, RZ ;  /* 0x0000000310067210 */ /* 0x002fe20007f3e0ff */
[----:B0-----:R-:W-:-:S04]  /*1a290*/  IMAD.X R2, R25, 0x1, R17, P2 ;  /* 0x0000000119027824 */ /* 0x001fc800010e0611 */
[----:B------:R0:W-:Y:S01]  /*1a2a0*/  STL [R1+0x23b8], R6 ;  /* 0x0023b80601007387 */ /* 0x0001e20000100800 */
[----:B-----5:R-:W-:Y:S01]  /*1a2b0*/  IADD3 R8, P2, R4, R55, RZ ;  /* 0x0000003704087210 */ /* 0x020fe20007f5e0ff */
[----:B------:R-:W-:Y:S02]  /*1a2c0*/  IMAD R10, R10, UR8, RZ ;  /* 0x000000080a0a7c24 */ /* 0x000fe4000f8e02ff */
[----:B------:R1:W-:Y:S01]  /*1a2d0*/  STL [R1+0x23ac], R2 ;  /* 0x0023ac0201007387 */ /* 0x0003e20000100800 */
[----:B0-----:R-:W-:-:S03]  /*1a2e0*/  IMAD.X R6, R26, 0x1, R5, P3 ;  /* 0x000000011a067824 */ /* 0x001fc600018e0605 */
[----:B------:R-:W-:Y:S01]  /*1a2f0*/  STL [R1+0x23b4], R8 ;  /* 0x0023b40801007387 */ /* 0x000fe20000100800 */
[----:B------:R-:W-:Y:S02]  /*1a300*/  SHF.R.S32.HI R29, RZ, 0x1f, R4 ;  /* 0x0000001fff1d7819 */ /* 0x000fe40000011404 */
[----:B-1----:R-:W-:Y:S01]  /*1a310*/  IADD3 R2, P3, R4, R3, RZ ;  /* 0x0000000304027210 */ /* 0x002fe20007f7e0ff */
[----:B------:R0:W-:Y:S01]  /*1a320*/  STL [R1+0x23b0], R6 ;  /* 0x0023b00601007387 */ /* 0x0001e20000100800 */
[----:B------:R-:W-:-:S03]  /*1a330*/  IMAD.X R4, R26, 0x1, R17, P4 ;  /* 0x000000011a047824 */ /* 0x000fc600020e0611 */
[----:B------:R-:W5:Y:S04]  /*1a340*/  LDL.LU R61, [R1+0x80] ;  /* 0x00008000013d7983 */ /* 0x000f680000300800 */
[----:B------:R1:W-:Y:S01]  /*1a350*/  STL [R1+0x23a8], R2 ;  /* 0x0023a80201007387 */ /* 0x0003e20000100800 */
[----:B0-----:R-:W-:-:S03]  /*1a360*/  IMAD.X R6, R27, 0x1, R5, P5 ;  /* 0x000000011b067824 */ /* 0x001fc600028e0605 */
[----:B------:R0:W-:Y:S01]  /*1a370*/  STL [R1+0x239c], R4 ;  /* 0x00239c0401007387 */ /* 0x0001e20000100800 */
[----:B------:R-:W-:Y:S01]  /*1a380*/  IMAD R7, R7, UR8, RZ ;  /* 0x0000000807077c24 */ /* 0x000fe2000f8e02ff */
[C---:B-1----:R-:W-:Y:S02]  /*1a390*/  IADD3 R2, P4, R10.reuse, R55, RZ ;  /* 0x000000370a027210 */ /* 0x042fe40007f9e0ff */
[----:B------:R-:W-:Y:S02]  /*1a3a0*/  SHF.R.S32.HI R28, RZ, 0x1f, R16 ;  /* 0x0000001fff1c7819 */ /* 0x000fe40000011410 */
[----:B0-----:R-:W-:Y:S01]  /*1a3b0*/  IADD3 R4, P5, R10, R3, RZ ;  /* 0x000000030a047210 */ /* 0x001fe20007fbe0ff */
[----:B------:R0:W-:Y:S04]  /*1a3c0*/  STL [R1+0x23a4], R2 ;  /* 0x0023a40201007387 */ /* 0x0001e80000100800 */
[----:B------:R1:W-:Y:S04]  /*1a3d0*/  STL [R1+0x23a0], R6 ;  /* 0x0023a00601007387 */ /* 0x0003e80000100800 */
[----:B------:R-:W5:Y:S01]  /*1a3e0*/  LDL.LU R58, [R1+0x84] ;  /* 0x00008400013a7983 */ /* 0x000f620000300800 */
[----:B0-----:R-:W-:-:S03]  /*1a3f0*/  IMAD.X R2, R27, 0x1, R17, P6 ;  /* 0x000000011b027824 */ /* 0x001fc600030e0611 */
[----:B------:R0:W-:Y:S01]  /*1a400*/  STL [R1+0x2398], R4 ;  /* 0x0023980401007387 */ /* 0x0001e20000100800 */
[----:B-1----:R-:W-:-:S03]  /*1a410*/  IMAD.X R6, R28, 0x1, R5, P0 ;  /* 0x000000011c067824 */ /* 0x002fc600000e0605 */
[----:B------:R1:W-:Y:S01]  /*1a420*/  STL [R1+0x238c], R2 ;  /* 0x00238c0201007387 */ /* 0x0003e20000100800 */
[C---:B0-----:R-:W-:Y:S02]  /*1a430*/  IADD3 R4, P6, R7.reuse, R55, RZ ;  /* 0x0000003707047210 */ /* 0x041fe40007fde0ff */
[----:B-1----:R-:W-:-:S03]  /*1a440*/  IADD3 R2, P0, R7, R3, RZ ;  /* 0x0000000307027210 */ /* 0x002fc60007f1e0ff */
[----:B------:R0:W-:Y:S04]  /*1a450*/  STL [R1+0x2394], R4 ;  /* 0x0023940401007387 */ /* 0x0001e80000100800 */
[----:B------:R1:W-:Y:S04]  /*1a460*/  STL [R1+0x2390], R6 ;  /* 0x0023900601007387 */ /* 0x0003e80000100800 */
[----:B------:R-:W5:Y:S01]  /*1a470*/  LDL.LU R11, [R1+0x88] ;  /* 0x00008800010b7983 */ /* 0x000f620000300800 */
[----:B0-----:R-:W-:-:S03]  /*1a480*/  IMAD.X R4, R28, 0x1, R17, P1 ;  /* 0x000000011c047824 */ /* 0x001fc600008e0611 */
[----:B------:R2:W-:Y:S01]  /*1a490*/  STL [R1+0x2388], R2 ;  /* 0x0023880201007387 */ /* 0x0005e20000100800 */
[----:B-1----:R-:W-:-:S03]  /*1a4a0*/  IMAD.X R6, R29, 0x1, R5, P2 ;  /* 0x000000011d067824 */ /* 0x002fc600010e0605 */
[----:B------:R0:W-:Y:S01]  /*1a4b0*/  STL [R1+0x2378], R4 ;  /* 0x0023780401007387 */ /* 0x0001e20000100800 */
[----:B------:R-:W-:Y:S02]  /*1a4c0*/  SHF.R.S32.HI R30, RZ, 0x1f, R10 ;  /* 0x0000001fff1e7819 */ /* 0x000fe4000001140a */
[----:B------:R-:W-:Y:S02]  /*1a4d0*/  SHF.R.S32.HI R31, RZ, 0x1f, R7 ;  /* 0x0000001fff1f7819 */ /* 0x000fe40000011407 */
[----:B------:R-:W-:Y:S02]  /*1a4e0*/  SHF.R.S32.HI R32, RZ, 0x1f, R32 ;  /* 0x0000001fff207819 */ /* 0x000fe40000011420 */
[C---:B--2---:R-:W-:Y:S02]  /*1a4f0*/  IADD3 R2, P1, R18.reuse, R55, RZ ;  /* 0x0000003712027210 */ /* 0x044fe40007f3e0ff */
[----:B0-----:R-:W-:-:S03]  /*1a500*/  IADD3 R4, P2, R18, R3, RZ ;  /* 0x0000000312047210 */ /* 0x001fc60007f5e0ff */
[----:B------:R0:W-:Y:S04]  /*1a510*/  STL [R1+0x2380], R2 ;  /* 0x0023800201007387 */ /* 0x0001e80000100800 */
[----:B------:R1:W-:Y:S04]  /*1a520*/  STL [R1+0x237c], R6 ;  /* 0x00237c0601007387 */ /* 0x0003e80000100800 */
[----:B------:R-:W2:Y:S01]  /*1a530*/  LDL.LU R18, [R1+0x90] ;  /* 0x0000900001127983 */ /* 0x000ea20000300800 */
[----:B0-----:R-:W-:-:S03]  /*1a540*/  IMAD.X R2, R29, 0x1, R17, P3 ;  /* 0x000000011d027824 */ /* 0x001fc600018e0611 */
[----:B------:R3:W-:Y:S01]  /*1a550*/  STL [R1+0x2384], R4 ;  /* 0x0023840401007387 */ /* 0x0007e20000100800 */
[----:B-1----:R-:W-:-:S03]  /*1a560*/  IMAD.X R6, R30, 0x1, R5, P4 ;  /* 0x000000011e067824 */ /* 0x002fc600020e0605 */
[----:B------:R0:W-:Y:S01]  /*1a570*/  STL [R1+0x2368], R2 ;  /* 0x0023680201007387 */ /* 0x0001e20000100800 */
[C---:B---3--:R-:W-:Y:S02]  /*1a580*/  IADD3 R4, P3, R59.reuse, R55, RZ ;  /* 0x000000373b047210 */ /* 0x048fe40007f7e0ff */
[----:B0-----:R-:W-:-:S03]  /*1a590*/  IADD3 R2, P4, R59, R3, RZ ;  /* 0x000000033b027210 */ /* 0x001fc60007f9e0ff */
[----:B------:R0:W-:Y:S04]  /*1a5a0*/  STL [R1+0x2370], R4 ;  /* 0x0023700401007387 */ /* 0x0001e80000100800 */
[----:B------:R1:W-:Y:S04]  /*1a5b0*/  STL [R1+0x236c], R6 ;  /* 0x00236c0601007387 */ /* 0x0003e80000100800 */
[----:B------:R-:W3:Y:S01]  /*1a5c0*/  LDL.LU R59, [R1+0xa8] ;  /* 0x0000a800013b7983 */ /* 0x000ee20000300800 */
[----:B0-----:R-:W-:-:S03]  /*1a5d0*/  IMAD.X R4, R30, 0x1, R17, P5 ;  /* 0x000000011e047824 */ /* 0x001fc600028e0611 */
[----:B------:R4:W-:Y:S01]  /*1a5e0*/  STL [R1+0x2374], R2 ;  /* 0x0023740201007387 */ /* 0x0009e20000100800 */
[----:B-1----:R-:W-:-:S03]  /*1a5f0*/  IMAD.X R6, R31, 0x1, R5, P6 ;  /* 0x000000011f067824 */ /* 0x002fc600030e0605 */
[----:B------:R0:W-:Y:S01]  /*1a600*/  STL [R1+0x2358], R4 ;  /* 0x0023580401007387 */ /* 0x0001e20000100800 */
[C---:B----4-:R-:W-:Y:S02]  /*1a610*/  IADD3 R2, P5, R9.reuse, R55, RZ ;  /* 0x0000003709027210 */ /* 0x050fe40007fbe0ff */
[----:B0-----:R-:W-:-:S03]  /*1a620*/  IADD3 R4, P6, R9, R3, RZ ;  /* 0x0000000309047210 */ /* 0x001fc60007fde0ff */
[----:B------:R0:W-:Y:S04]  /*1a630*/  STL [R1+0x2360], R2 ;  /* 0x0023600201007387 */ /* 0x0001e80000100800 */
[----:B------:R1:W-:Y:S04]  /*1a640*/  STL [R1+0x235c], R6 ;  /* 0x00235c0601007387 */ /* 0x0003e80000100800 */
[----:B------:R-:W4:Y:S01]  /*1a650*/  LDL.LU R9, [R1+0xb0] ;  /* 0x0000b00001097983 */ /* 0x000f220000300800 */
        /* <DEDUP_REMOVED lines=8> */
[----:B------:R-:W4:Y:S01]  /*1a6e0*/  LDL.LU R60, [R1+0xc8] ;  /* 0x0000c800013c7983 */ /* 0x000f220000300800 */
[----:B------:R-:W-:Y:S01]  /*1a6f0*/  SHF.R.S32.HI R33, RZ, 0x1f, R33 ;  /* 0x0000001fff217819 */ /* 0x000fe20000011421 */
[----:B0-----:R-:W-:-:S02]  /*1a700*/  IMAD.X R4, R32, 0x1, R17, P2 ;  /* 0x0000000120047824 */ /* 0x001fc400010e0611 */
[----:B------:R5:W-:Y:S02]  /*1a710*/  STL [R1+0x2354], R2 ;  /* 0x0023540201007387 */ /* 0x000be40000100800 */
[----:B-1----:R-:W-:Y:S02]  /*1a720*/  IMAD.X R6, R33, 0x1, R5, P3 ;  /* 0x0000000121067824 */ /* 0x002fe400018e0605 */
[----:B------:R0:W-:Y:S01]  /*1a730*/  STL [R1+0x2338], R4 ;  /* 0x0023380401007387 */ /* 0x0001e20000100800 */
[C---:B-----5:R-:W-:Y:S02]  /*1a740*/  IADD3 R2, P2, R61.reuse, R55, RZ ;  /* 0x000000373d027210 */ /* 0x060fe40007f5e0ff */
        /* <DEDUP_REMOVED lines=20> */
[----:B------:R-:W-:Y:S02]  /*1a890*/  SHF.R.S32.HI R36, RZ, 0x1f, R36 ;  /* 0x0000001fff247819 */ /* 0x000fe40000011424 */
[----:B-1----:R-:W-:Y:S01]  /*1a8a0*/  IADD3 R4, P0, R11, R3, RZ ;  /* 0x000000030b047210 */ /* 0x002fe20007f1e0ff */
        /* <DEDUP_REMOVED lines=44> */
[----:B------:R-:W-:Y:S04]  /*1ab70*/  STL [R1+0x22e4], R4 ;  /* 0x0022e40401007387 */ /* 0x000fe80000100800 */
[----:B------:R0:W-:Y:S01]  /*1ab80*/  STL [R1+0x22c8], R2 ;  /* 0x0022c80201007387 */ /* 0x0001e20000100800 */
[C---:B-----5:R-:W-:Y:S01]  /*1ab90*/  IADD3 R6, P2, R61.reuse, R55, RZ ;  /* 0x000000373d067210 */ /* 0x060fe20007f5e0ff */
[----:B0-----:R-:W-:Y:S01]  /*1aba0*/  IMAD.X R2, R40, 0x1, R5, P3 ;  /* 0x0000000128027824 */ /* 0x001fe200018e0605 */
[----:B------:R-:W-:-:S03]  /*1abb0*/  IADD3 R4, P3, R61, R3, RZ ;  /* 0x000000033d047210 */ /* 0x000fc60007f7e0ff */
[----:B------:R-:W-:Y:S01]  /*1abc0*/  STL [R1+0x22d0], R6 ;  /* 0x0022d00601007387 */ /* 0x000fe20000100800 */
[----:B------:R-:W-:-:S03]  /*1abd0*/  SHF.R.S32.HI R41, RZ, 0x1f, R41 ;  /* 0x0000001fff297819 */ /* 0x000fc60000011429 */
[----:B------:R-:W5:Y:S04]  /*1abe0*/  LDL.LU R61, [R1+0x154] ;  /* 0x00015400013d7983 */ /* 0x000f680000300800 */
[----:B------:R0:W-:Y:S04]  /*1abf0*/  STL [R1+0x22cc], R2 ;  /* 0x0022cc0201007387 */ /* 0x0001e80000100800 */
[----:B------:R1:W-:Y:S01]  /*1ac00*/  STL [R1+0x22d4], R4 ;  /* 0x0022d40401007387 */ /* 0x0003e20000100800 */
[----:B0-----:R-:W-:Y:S01]  /*1ac10*/  IMAD.X R2, R40, 0x1, R17, P4 ;  /* 0x0000000128027824 */ /* 0x001fe200020e0611 */
[----:B------:R-:W-:Y:S01]  /*1ac20*/  IADD3 R6, P4, R58, R55, RZ ;  /* 0x000000373a067210 */ /* 0x000fe20007f9e0ff */
[----:B-1----:R-:W-:-:S03]  /*1ac30*/  IMAD.X R4, R41, 0x1, R5, P5 ;  /* 0x0000000129047824 */ /* 0x002fc600028e0605 */
[----:B------:R0:W-:Y:S01]  /*1ac40*/  STL [R1+0x22b8], R2 ;  /* 0x0022b80201007387 */ /* 0x0001e20000100800 */
[----:B------:R-:W-:-:S03]  /*1ac50*/  SHF.R.S32.HI R42, RZ, 0x1f, R42 ;  /* 0x0000001fff2a7819 */ /* 0x000fc6000001142a */
[----:B------:R-:W-:Y:S01]  /*1ac60*/  STL [R1+0x22c0], R6 ;  /* 0x0022c00601007387 */ /* 0x000fe20000100800 */
[----:B0-----:R-:W-:-:S03]  /*1ac70*/  IADD3 R2, P5, R58, R3, RZ ;  /* 0x000000033a027210 */ /* 0x001fc60007fbe0ff */
[----:B------:R-:W5:Y:S04]  /*1ac80*/  LDL.LU R58, [R1+0x158] ;  /* 0x00015800013a7983 */ /* 0x000f680000300800 */
[----:B------:R0:W-:Y:S04]  /*1ac90*/  STL [R1+0x22bc], R4 ;  /* 0x0022bc0401007387 */ /* 0x0001e80000100800 */
[----:B------:R1:W-:Y:S01]  /*1aca0*/  STL [R1+0x22c4], R2 ;  /* 0x0022c40201007387 */ /* 0x0003e20000100800 */
[----:B0-----:R-:W-:Y:S01]  /*1acb0*/  IMAD.X R4, R41, 0x1, R17, P6 ;  /* 0x0000000129047824 */ /* 0x001fe200030e0611 */
[----:B------:R-:W-:Y:S01]  /*1acc0*/  IADD3 R6, P6, R11, R55, RZ ;  /* 0x000000370b067210 */ /* 0x000fe20007fde0ff */
[----:B-1----:R-:W-:-:S03]  /*1acd0*/  IMAD.X R2, R42, 0x1, R5, P0 ;  /* 0x000000012a027824 */ /* 0x002fc600000e0605 */
[----:B------:R0:W-:Y:S04]  /*1ace0*/  STL [R1+0x22a8], R4 ;  /* 0x0022a80401007387 */ /* 0x0001e80000100800 */
[----:B------:R-:W-:Y:S01]  /*1acf0*/  STL [R1+0x22b0], R6 ;  /* 0x0022b00601007387 */ /* 0x000fe20000100800 */
[----:B0-----:R-:W-:-:S03]  /*1ad00*/  IADD3 R4, P0, R11, R3, RZ ;  /* 0x000000030b047210 */ /* 0x001fc60007f1e0ff */
[----:B------:R-:W5:Y:S04]  /*1ad10*/  LDL.LU R11, [R1+0x160] ;  /* 0x00016000010b7983 */ /* 0x000f680000300800 */
[----:B------:R0:W-:Y:S04]  /*1ad20*/  STL [R1+0x22ac], R2 ;  /* 0x0022ac0201007387 */ /* 0x0001e80000100800 */
[----:B------:R1:W-:Y:S01]  /*1ad30*/  STL [R1+0x22b4], R4 ;  /* 0x0022b40401007387 */ /* 0x0003e20000100800 */
[----:B0-----:R-:W-:Y:S02]  /*1ad40*/  IMAD.X R2, R42, 0x1, R17, P1 ;  /* 0x000000012a027824 */ /* 0x001fe400008e0611 */
[----:B-1----:R-:W-:-:S03]  /*1ad50*/  IMAD.X R4, R43, 0x1, R5, P2 ;  /* 0x000000012b047824 */ /* 0x002fc600010e0605 */
[----:B------:R0:W-:Y:S01]  /*1ad60*/  STL [R1+0x2298], R2 ;  /* 0x0022980201007387 */ /* 0x0001e20000100800 */
[----:B------:R-:W-:Y:S02]  /*1ad70*/  SHF.R.S32.HI R44, RZ, 0x1f, R44 ;  /* 0x0000001fff2c7819 */ /* 0x000fe4000001142c */
[----:B------:R-:W-:Y:S02]  /*1ad80*/  SHF.R.S32.HI R45, RZ, 0x1f, R45 ;  /* 0x0000001fff2d7819 */ /* 0x000fe4000001142d */
[----:B------:R-:W-:Y:S02]  /*1ad90*/  SHF.R.S32.HI R46, RZ, 0x1f, R46 ;  /* 0x0000001fff2e7819 */ /* 0x000fe4000001142e */
[C---:B--2---:R-:W-:Y:S02]  /*1ada0*/  IADD3 R6, P1, R18.reuse, R55, RZ ;  /* 0x0000003712067210 */ /* 0x044fe40007f3e0ff */
[----:B0-----:R-:W-:-:S03]  /*1adb0*/  IADD3 R2, P2, R18, R3, RZ ;  /* 0x0000000312027210 */ /* 0x001fc60007f5e0ff */
[----:B------:R-:W-:Y:S04]  /*1adc0*/  STL [R1+0x22a0], R6 ;  /* 0x0022a00601007387 */ /* 0x000fe80000100800 */
[----:B------:R-:W2:Y:S04]  /*1add0*/  LDL.LU R18, [R1+0x1b8] ;  /* 0x0001b80001127983 */ /* 0x000ea80000300800 */
[----:B------:R0:W-:Y:S04]  /*1ade0*/  STL [R1+0x229c], R4 ;  /* 0x00229c0401007387 */ /* 0x0001e80000100800 */
[----:B------:R1:W-:Y:S01]  /*1adf0*/  STL [R1+0x22a4], R2 ;  /* 0x0022a40201007387 */ /* 0x0003e20000100800 */
[----:B0-----:R-:W-:Y:S01]  /*1ae00*/  IMAD.X R4, R43, 0x1, R17, P3 ;  /* 0x000000012b047824 */ /* 0x001fe200018e0611 */
[----:B---3--:R-:W-:Y:S01]  /*1ae10*/  IADD3 R6, P3, R59, R55, RZ ;  /* 0x000000373b067210 */ /* 0x008fe20007f7e0ff */
[----:B-1----:R-:W-:-:S03]  /*1ae20*/  IMAD.X R2, R44, 0x1, R5, P4 ;  /* 0x000000012c027824 */ /* 0x002fc600020e0605 */
[----:B------:R0:W-:Y:S04]  /*1ae30*/  STL [R1+0x2288], R4 ;  /* 0x0022880401007387 */ /* 0x0001e80000100800 */
[----:B------:R1:W-:Y:S01]  /*1ae40*/  STL [R1+0x2290], R6 ;  /* 0x0022900601007387 */ /* 0x0003e20000100800 */
[----:B0-----:R-:W-:-:S03]  /*1ae50*/  IADD3 R4, P4, R59, R3, RZ ;  /* 0x000000033b047210 */ /* 0x001fc60007f9e0ff */
[----:B------:R-:W3:Y:S04]  /*1ae60*/  LDL.LU R59, [R1+0x1ec] ;  /* 0x0001ec00013b7983 */ /* 0x000ee80000300800 */
[----:B------:R0:W-:Y:S01]  /*1ae70*/  STL [R1+0x228c], R2 ;  /* 0x00228c0201007387 */ /* 0x0001e20000100800 */
[----:B-1----:R-:W-:-:S03]  /*1ae80*/  IMAD.X R6, R45, 0x1, R5, P6 ;  /* 0x000000012d067824 */ /* 0x002fc600030e0605 */
[----:B------:R4:W-:Y:S01]  /*1ae90*/  STL [R1+0x2294], R4 ;  /* 0x0022940401007387 */ /* 0x0009e20000100800 */
[----:B0-----:R-:W-:Y:S01]  /*1aea0*/  IMAD.X R2, R44, 0x1, R17, P5 ;  /* 0x000000012c027824 */ /* 0x001fe200028e0611 */
[----:B----4-:R-:W-:-:S04]  /*1aeb0*/  IADD3 R4, P5, R9, R55, RZ ;  /* 0x0000003709047210 */ /* 0x010fc80007fbe0ff */
[----:B------:R0:W-:Y:S04]  /*1aec0*/  STL [R1+0x2278], R2 ;  /* 0x0022780201007387 */ /* 0x0001e80000100800 */
[----:B------:R1:W-:Y:S04]  /*1aed0*/  STL [R1+0x2280], R4 ;  /* 0x0022800401007387 */ /* 0x0003e80000100800 */
[----:B------:R-:W-:Y:S01]  /*1aee0*/  STL [R1+0x227c], R6 ;  /* 0x00227c0601007387 */ /* 0x000fe20000100800 */
[----:B0-----:R-:W-:-:S03]  /*1aef0*/  IADD3 R2, P6, R9, R3, RZ ;  /* 0x0000000309027210 */ /* 0x001fc60007fde0ff */
[----:B------:R-:W4:Y:S01]  /*1af00*/  LDL.LU R9, [R1+0x234] ;  /* 0x0002340001097983 */ /* 0x000f220000300800 */
[----:B-1----:R-:W-:-:S03]  /*1af10*/  IMAD.X R4, R45, 0x1, R17, P0 ;  /* 0x000000012d047824 */ /* 0x002fc600000e0611 */
[----:B------:R0:W-:Y:S04]  /*1af20*/  STL [R1+0x2284], R2 ;  /* 0x0022840201007387 */ /* 0x0001e80000100800 */
[----:B------:R1:W-:Y:S01]  /*1af30*/  STL [R1+0x2268], R4 ;  /* 0x0022680401007387 */ /* 0x0003e20000100800 */
[----:B0-----:R-:W-:Y:S01]  /*1af40*/  IADD3 R2, P0, R60, R55, RZ ;  /* 0x000000373c027210 */ /* 0x001fe20007f1e0ff */
[----:B-1----:R-:W-:Y:S01]  /*1af50*/  IMAD.X R4, R46, 0x1, R5, P1 ;  /* 0x000000012e047824 */ /* 0x002fe200008e0605 */
[----:B------:R-:W-:-:S03]  /*1af60*/  IADD3 R6, P1, R60, R3, RZ ;  /* 0x000000033c067210 */ /* 0x000fc60007f3e0ff */
[----:B------:R0:W-:Y:S04]  /*1af70*/  STL [R1+0x2270], R2 ;  /* 0x0022700201007387 */ /* 0x0001e80000100800 */
[----:B------:R5:W-:Y:S04]  /*1af80*/  STL [R1+0x226c], R4 ;  /* 0x00226c0401007387 */ /* 0x000be80000100800 */
[----:B------:R1:W-:Y:S04]  /*1af90*/  STL [R1+0x2274], R6 ;  /* 0x0022740601007387 */ /* 0x0003e80000100800 */
[----:B------:R-:W4:Y:S01]  /*1afa0*/  LDL.LU R60, [R1+0x238] ;  /* 0x00023800013c7983 */ /* 0x000f220000300800 */
[----:B0-----:R-:W-:Y:S01]  /*1afb0*/  IMAD.X R2, R46, 0x1, R17, P2 ;  /* 0x000000012e027824 */ /* 0x001fe200010e0611 */
[----:B------:R-:W-:-:S02]  /*1afc0*/  SHF.R.S32.HI R47, RZ, 0x1f, R47 ;  /* 0x0000001fff2f7819 */ /* 0x000fc4000001142f */
[----:B-----5:R-:W-:Y:S02]  /*1afd0*/  IADD3 R4, P2, R61, R55, RZ ;  /* 0x000000373d047210 */ /* 0x020fe40007f5e0ff */
[----:B------:R0:W-:Y:S01]  /*1afe0*/  STL [R1+0x2258], R2 ;  /* 0x0022580201007387 */ /* 0x0001e20000100800 */
[----:B------:R-:W-:-:S03]  /*1aff0*/  SHF.R.S32.HI R48, RZ, 0x1f, R48 ;  /* 0x0000001fff307819 */ /* 0x000fc60000011430 */
[----:B------:R5:W-:Y:S01]  /*1b000*/  STL [R1+0x2260], R4 ;  /* 0x0022600401007387 */ /* 0x000be20000100800 */
[C---:B-1----:R-:W-:Y:S02]  /*1b010*/  IMAD.X R6, R47.reuse, 0x1, R17, P4 ;  /* 0x000000012f067824 */ /* 0x042fe400020e0611 */
[----:B0-----:R-:W-:Y:S01]  /*1b020*/  IMAD.X R2, R47, 0x1, R5, P3 ;  /* 0x000000012f027824 */ /* 0x001fe200018e0605 */
[----:B-----5:R-:W-:-:S04]  /*1b030*/  IADD3 R4, P3, R61, R3, RZ ;  /* 0x000000033d047210 */ /* 0x020fc80007f7e0ff */
[----:B------:R0:W-:Y:S04]  /*1b040*/  STL [R1+0x225c], R2 ;  /* 0x00225c0201007387 */ /* 0x0001e80000100800 */
[----:B------:R1:W-:Y:S04]  /*1b050*/  STL [R1+0x2264], R4 ;  /* 0x0022640401007387 */ /* 0x0003e80000100800 */
[----:B------:R-:W-:Y:S01]  /*1b060*/  STL [R1+0x2248], R6 ;  /* 0x0022480601007387 */ /* 0x000fe20000100800 */
[----:B0-----:R-:W-:-:S03]  /*1b070*/  IADD3 R2, P4, R58, R55, RZ ;  /* 0x000000373a027210 */ /* 0x001fc60007f9e0ff */
[----:B------:R-:W5:Y:S01]  /*1b080*/  LDL.LU R61, [R1+0x240] ;  /* 0x00024000013d7983 */ /* 0x000f620000300800 */
[----:B-1----:R-:W-:-:S03]  /*1b090*/  IMAD.X R4, R48, 0x1, R5, P5 ;  /* 0x0000000130047824 */ /* 0x002fc600028e0605 */
[----:B------:R0:W-:Y:S01]  /*1b0a0*/  STL [R1+0x2250], R2 ;  /* 0x0022500201007387 */ /* 0x0001e20000100800 */
[----:B------:R-:W-:-:S03]  /*1b0b0*/  SHF.R.S32.HI R49, RZ, 0x1f, R49 ;  /* 0x0000001fff317819 */ /* 0x000fc60000011431 */
[----:B------:R1:W-:Y:S01]  /*1b0c0*/  STL [R1+0x224c], R4 ;  /* 0x00224c0401007387 */ /* 0x0003e20000100800 */
[----:B0-----:R-:W-:Y:S01]  /*1b0d0*/  IADD3 R2, P5, R58, R3, RZ ;  /* 0x000000033a027210 */ /* 0x001fe20007fbe0ff */
[----:B-1----:R-:W-:-:S04]  /*1b0e0*/  IMAD.X R4, R48, 0x1, R17, P6 ;  /* 0x0000000130047824 */ /* 0x002fc800030e0611 */
[----:B------:R0:W-:Y:S04]  /*1b0f0*/  STL [R1+0x2254], R2 ;  /* 0x0022540201007387 */ /* 0x0001e80000100800 */
[----:B------:R1:W-:Y:S01]  /*1b100*/  STL [R1+0x2238], R4 ;  /* 0x0022380401007387 */ /* 0x0003e20000100800 */
[----:B------:R-:W-:Y:S01]  /*1b110*/  IADD3 R6, P6, R11, R55, RZ ;  /* 0x000000370b067210 */ /* 0x000fe20007fde0ff */
[----:B0-----:R-:W-:Y:S01]  /*1b120*/  IMAD.X R2, R49, 0x1, R5, P0 ;  /* 0x0000000131027824 */ /* 0x001fe200000e0605 */
[----:B-1----:R-:W-:-:S03]  /*1b130*/  IADD3 R4, P0, R11, R3, RZ ;  /* 0x000000030b047210 */ /* 0x002fc60007f1e0ff */
[----:B------:R0:W-:Y:S01]  /*1b140*/  STL [R1+0x2240], R6 ;  /* 0x0022400601007387 */ /* 0x0001e20000100800 */
[----:B------:R-:W-:-:S03]  /*1b150*/  SHF.R.S32.HI R50, RZ, 0x1f, R50 ;  /* 0x0000001fff327819 */ /* 0x000fc60000011432 */
[----:B------:R-:W5:Y:S04]  /*1b160*/  LDL.LU R14, [R1+0x2a0] ;  /* 0x0002a000010e7983 */ /* 0x000f680000300800 */
[----:B------:R1:W-:Y:S04]  /*1b170*/  STL [R1+0x223c], R2 ;  /* 0x00223c0201007387 */ /* 0x0003e80000100800 */
[----:B------:R2:W-:Y:S01]  /*1b180*/  STL [R1+0x2244], R4 ;  /* 0x0022440401007387 */ /* 0x0005e20000100800 */
[----:B0-----:R-:W-:Y:S02]  /*1b190*/  IMAD.X R6, R50, 0x1, R5, P2 ;  /* 0x0000000132067824 */ /* 0x001fe400010e0605 */
[----:B-1----:R-:W-:-:S05]  /*1b1a0*/  IMAD.X R2, R49, 0x1, R17, P1 ;  /* 0x0000000131027824 */ /* 0x002fca00008e0611 */
[----:B------:R0:W-:Y:S01]  /*1b1b0*/  STL [R1+0x2228], R2 ;  /* 0x0022280201007387 */ /* 0x0001e20000100800 */
[----:B------:R-:W-:Y:S02]  /*1b1c0*/  SHF.R.S32.HI R51, RZ, 0x1f, R51 ;  /* 0x0000001fff337819 */ /* 0x000fe40000011433 */
[----:B------:R-:W-:-:S05]  /*1b1d0*/  SHF.R.S32.HI R52, RZ, 0x1f, R52 ;  /* 0x0000001fff347819 */ /* 0x000fca0000011434 */
[----:B------:R-:W-:Y:S01]  /*1b1e0*/  IMAD.X R7, R52, 0x1, R5, P6 ;  /* 0x0000000134077824 */ /* 0x000fe200030e0605 */
[----:B------:R-:W-:Y:S02]  /*1b1f0*/  SHF.R.S32.HI R53, RZ, 0x1f, R53 ;  /* 0x0000001fff357819 */ /* 0x000fe40000011435 */
[C---:B--2---:R-:W-:Y:S02]  /*1b200*/  IADD3 R4, P1, R18.reuse, R55, RZ ;  /* 0x0000003712047210 */ /* 0x044fe40007f3e0ff */
[----:B0-----:R-:W-:-:S03]  /*1b210*/  IADD3 R2, P2, R18, R3, RZ ;  /* 0x0000000312027210 */ /* 0x001fc60007f5e0ff */
[----:B------:R0:W-:Y:S04]  /*1b220*/  STL [R1+0x2230], R4 ;  /* 0x0022300401007387 */ /* 0x0001e80000100800 */
[----:B------:R1:W-:Y:S04]  /*1b230*/  STL [R1+0x222c], R6 ;  /* 0x00222c0601007387 */ /* 0x0003e80000100800 */
[----:B------:R-:W2:Y:S01]  /*1b240*/  LDL.LU R57, [R1+0x2dc] ;  /* 0x0002dc0001397983 */ /* 0x000ea20000300800 */
[----:B0-----:R-:W-:-:S03]  /*1b250*/  IMAD.X R4, R50, 0x1, R17, P3 ;  /* 0x0000000132047824 */ /* 0x001fc600018e0611 */
[----:B------:R3:W-:Y:S04]  /*1b260*/  STL [R1+0x2234], R2 ;  /* 0x0022340201007387 */ /* 0x0007e80000100800 */
[----:B------:R0:W-:Y:S01]  /*1b270*/  STL [R1+0x2218], R4 ;  /* 0x0022180401007387 */ /* 0x0001e20000100800 */
[----:B-1----:R-:W-:-:S03]  /*1b280*/  IMAD.X R6, R51, 0x1, R5, P4 ;  /* 0x0000000133067824 */ /* 0x002fc600020e0605 */
[----:B------:R-:W2:Y:S01]  /*1b290*/  LDL.LU R18, [R1+0x18] ;  /* 0x0000180001127983 */ /* 0x000ea20000300800 */
[----:B---3--:R-:W-:Y:S01]  /*1b2a0*/  IADD3 R2, P3, R59, R55, RZ ;  /* 0x000000373b027210 */ /* 0x008fe20007f7e0ff */
[----:B0-----:R-:W-:-:S04]  /*1b2b0*/  IMAD.X R4, R51, 0x1, R17, P5 ;  /* 0x0000000133047824 */ /* 0x001fc800028e0611 */
[----:B------:R0:W-:Y:S04]  /*1b2c0*/  STL [R1+0x2220], R2 ;  /* 0x0022200201007387 */ /* 0x0001e80000100800 */
[----:B------:R1:W-:Y:S04]  /*1b2d0*/  STL [R1+0x221c], R6 ;  /* 0x00221c0601007387 */ /* 0x0003e80000100800 */
[----:B------:R-:W3:Y:S01]  /*1b2e0*/  LDL.LU R13, [R1+0x2f4] ;  /* 0x0002f400010d7983 */ /* 0x000ee20000300800 */
[----:B0-----:R-:W-:-:S05]  /*1b2f0*/  IADD3 R2, P4, R59, R3, RZ ;  /* 0x000000033b027210 */ /* 0x001fca0007f9e0ff */
[----:B------:R4:W-:Y:S04]  /*1b300*/  STL [R1+0x2224], R2 ;  /* 0x0022240201007387 */ /* 0x0009e80000100800 */
[----:B------:R0:W-:Y:S04]  /*1b310*/  STL [R1+0x2208], R4 ;  /* 0x0022080401007387 */ /* 0x0001e80000100800 */
[----:B-1----:R-:W3:Y:S01]  /*1b320*/  LDL.LU R6, [R1+0x1c] ;  /* 0x00001c0001067983 */ /* 0x002ee20000300800 */
[----:B----4-:R-:W-:Y:S01]  /*1b330*/  IADD3 R2, P5, R9, R55, RZ ;  /* 0x0000003709027210 */ /* 0x010fe20007fbe0ff */
[----:B0-----:R-:W-:-:S04]  /*1b340*/  IMAD.X R4, R52, 0x1, R17, P0 ;  /* 0x0000000134047824 */ /* 0x001fc800000e0611 */
[----:B------:R0:W-:Y:S04]  /*1b350*/  STL [R1+0x2210], R2 ;  /* 0x0022100201007387 */ /* 0x0001e80000100800 */
[----:B------:R1:W-:Y:S04]  /*1b360*/  STL [R1+0x220c], R7 ;  /* 0x00220c0701007387 */ /* 0x0003e80000100800 */
[----:B------:R-:W4:Y:S01]  /*1b370*/  LDL.LU R58, [R1+0x2fc] ;  /* 0x0002fc00013a7983 */ /* 0x000f220000300800 */
[----:B0-----:R-:W-:-:S05]  /*1b380*/  IADD3 R2, P6, R9, R3, RZ ;  /* 0x0000000309027210 */ /* 0x001fca0007fde0ff */
[----:B------:R0:W-:Y:S04]  /*1b390*/  STL [R1+0x2214], R2 ;  /* 0x0022140201007387 */ /* 0x0001e80000100800 */
[----:B------:R0:W-:Y:S04]  /*1b3a0*/  STL [R1+0x21f8], R4 ;  /* 0x0021f80401007387 */ /* 0x0001e80000100800 */
[----:B------:R-:W4:Y:S01]  /*1b3b0*/  LDL.LU R11, [R1+0x20] ;  /* 0x00002000010b7983 */ /* 0x000f220000300800 */
[C---:B-1----:R-:W-:Y:S01]  /*1b3c0*/  IMAD.X R7, R53.reuse, 0x1, R5, P1 ;  /* 0x0000000135077824 */ /* 0x042fe200008e0605 */
[----:B0-----:R-:W-:Y:S01]  /*1b3d0*/  IADD3 R2, P0, R60, R55, RZ ;  /* 0x000000373c027210 */ /* 0x001fe20007f1e0ff */
[----:B------:R-:W-:-:S04]  /*1b3e0*/  IMAD.X R4, R53, 0x1, R17, P2 ;  /* 0x0000000135047824 */ /* 0x000fc800010e0611 */
[----:B------:R0:W-:Y:S04]  /*1b3f0*/  STL [R1+0x2200], R2 ;  /* 0x0022000201007387 */ /* 0x0001e80000100800 */
[----:B------:R-:W-:Y:S04]  /*1b400*/  STL [R1+0x21fc], R7 ;  /* 0x0021fc0701007387 */ /* 0x000fe80000100800 */
[----:B------:R-:W4:Y:S01]  /*1b410*/  LDL.LU R59, [R1+0x300] ;  /* 0x00030000013b7983 */ /* 0x000f220000300800 */
[----:B0-----:R-:W-:-:S05]  /*1b420*/  IADD3 R2, P1, R60, R3, RZ ;  /* 0x000000033c027210 */ /* 0x001fca0007f3e0ff */
[----:B------:R5:W-:Y:S04]  /*1b430*/  STL [R1+0x2204], R2 ;  /* 0x0022040201007387 */ /* 0x000be80000100800 */
[----:B------:R0:W-:Y:S04]  /*1b440*/  STL [R1+0x21e8], R4 ;  /* 0x0021e80401007387 */ /* 0x0001e80000100800 */
[----:B------:R-:W4:Y:S01]  /*1b450*/  LDL.LU R9, [R1+0x24] ;  /* 0x0000240001097983 */ /* 0x000f220000300800 */
[----:B------:R-:W-:Y:S02]  /*1b460*/  SHF.R.S32.HI R54, RZ, 0x1f, R54 ;  /* 0x0000001fff367819 */ /* 0x000fe40000011436 */
[----:B-----5:R-:W-:-:S03]  /*1b470*/  IADD3 R2, P2, R61, R55, RZ ;  /* 0x000000373d027210 */ /* 0x020fc60007f5e0ff */
[C---:B------:R-:W-:Y:S02]  /*1b480*/  IMAD.X R7, R54.reuse, 0x1, R5, P3 ;  /* 0x0000000136077824 */ /* 0x040fe400018e0605 */
[----:B0-----:R-:W-:Y:S01]  /*1b490*/  IMAD.X R4, R54, 0x1, R17, P4 ;  /* 0x0000000136047824 */ /* 0x001fe200020e0611 */
[----:B------:R0:W-:Y:S01]  /*1b4a0*/  STL [R1+0x21f0], R2 ;  /* 0x0021f00201007387 */ /* 0x0001e20000100800 */
[----:B------:R-:W-:-:S03]  /*1b4b0*/  SHF.R.S32.HI R56, RZ, 0x1f, R56 ;  /* 0x0000001fff387819 */ /* 0x000fc60000011438 */
[----:B------:R1:W-:Y:S04]  /*1b4c0*/  STL [R1+0x21ec], R7 ;  /* 0x0021ec0701007387 */ /* 0x0003e80000100800 */
[----:B------:R-:W5:Y:S01]  /*1b4d0*/  LDL.LU R60, [R1+0x304] ;  /* 0x00030400013c7983 */ /* 0x000f620000300800 */
[----:B0-----:R-:W-:-:S05]  /*1b4e0*/  IADD3 R2, P3, R61, R3, RZ ;  /* 0x000000033d027210 */ /* 0x001fca0007f7e0ff */
[----:B------:R0:W-:Y:S04]  /*1b4f0*/  STL [R1+0x21f4], R2 ;  /* 0x0021f40201007387 */ /* 0x0001e80000100800 */
[----:B------:R0:W-:Y:S01]  /*1b500*/  STL [R1+0x21d8], R4 ;  /* 0x0021d80401007387 */ /* 0x0001e20000100800 */
[----:B-1----:R-:W-:-:S03]  /*1b510*/  IMAD.X R7, R56, 0x1, R5, P5 ;  /* 0x0000000138077824 */ /* 0x002fc600028e0605 */
[----:B------:R-:W5:Y:S01]  /*1b520*/  LDL.LU R61, [R1+0x28] ;  /* 0x00002800013d7983 */ /* 0x000f620000300800 */
[----:B0-----:R-:W-:Y:S01]  /*1b530*/  IADD3 R2, P4, R14, R55, RZ ;  /* 0x000000370e027210 */ /* 0x001fe20007f9e0ff */
[----:B------:R-:W-:-:S04]  /*1b540*/  IMAD.X R4, R56, 0x1, R17, P6 ;  /* 0x0000000138047824 */ /* 0x000fc800030e0611 */
[----:B------:R0:W-:Y:S04]  /*1b550*/  STL [R1+0x21e0], R2 ;  /* 0x0021e00201007387 */ /* 0x0001e80000100800 */
[----:B------:R-:W-:Y:S04]  /*1b560*/  STL [R1+0x21dc], R7 ;  /* 0x0021dc0701007387 */ /* 0x000fe80000100800 */
[----:B------:R-:W5:Y:S01]  /*1b570*/  LDL.LU R19, [R1+0x30c] ;  /* 0x00030c0001137983 */ /* 0x000f620000300800 */
[----:B0-----:R-:W-:-:S05]  /*1b580*/  IADD3 R2, P5, R14, R3, RZ ;  /* 0x000000030e027210 */ /* 0x001fca0007fbe0ff */
[----:B------:R2:W-:Y:S04]  /*1b590*/  STL [R1+0x21e4], R2 ;  /* 0x0021e40201007387 */ /* 0x0005e80000100800 */
[----:B------:R0:W-:Y:S04]  /*1b5a0*/  STL [R1+0x14c4], R4 ;  /* 0x0014c40401007387 */ /* 0x0001e80000100800 */
[----:B------:R-:W5:Y:S01]  /*1b5b0*/  LDL.LU R14, [R1+0x2c] ;  /* 0x00002c00010e7983 */ /* 0x000f620000300800 */
[----:B--2---:R-:W-:-:S05]  /*1b5c0*/  IADD3 R2, P6, R57, R55, RZ ;  /* 0x0000003739027210 */ /* 0x004fca0007fde0ff */
[----:B------:R1:W-:Y:S01]  /*1b5d0*/  STL [R1+0x14e4], R2 ;  /* 0x0014e40201007387 */ /* 0x0003e20000100800 */
[C---:B------:R-:W-:Y:S02]  /*1b5e0*/  IMAD.X R7, R18.reuse, 0x1, R5, P0 ;  /* 0x0000000112077824 */ /* 0x040fe400000e0605 */
[----:B0-----:R-:W-:Y:S01]  /*1b5f0*/  IMAD.X R4, R18, 0x1, R17, P1 ;  /* 0x0000000112047824 */ /* 0x001fe200008e0611 */
[----:B-1----:R-:W-:Y:S02]  /*1b600*/  IADD3 R2, P0, R57, R3, RZ ;  /* 0x0000000339027210 */ /* 0x002fe40007f1e0ff */
[----:B------:R-:W-:Y:S04]  /*1b610*/  STL [R1+0x14c8], R7 ;  /* 0x0014c80701007387 */ /* 0x000fe80000100800 */
[----:B------:R-:W2:Y:S04]  /*1b620*/  LDL.LU R57, [R1+0x310] ;  /* 0x0003100001397983 */ /* 0x000ea80000300800 */
[----:B------:R3:W-:Y:S04]  /*1b630*/  STL [R1+0x14ec], R2 ;  /* 0x0014ec0201007387 */ /* 0x0007e80000100800 */
[----:B------:R0:W-:Y:S04]  /*1b640*/  STL [R1+0x14cc], R4 ;  /* 0x0014cc0401007387 */ /* 0x0001e80000100800 */
[----:B------:R-:W2:Y:S01]  /*1b650*/  LDL.LU R18, [R1+0x40] ;  /* 0x0000400001127983 */ /* 0x000ea20000300800 */
[----:B---3--:R-:W-:-:S05]  /*1b660*/  IADD3 R2, P1, R13, R55, RZ ;  /* 0x000000370d027210 */ /* 0x008fca0007f3e0ff */
[----:B------:R1:W-:Y:S01]  /*1b670*/  STL [R1+0x14f4], R2 ;  /* 0x0014f40201007387 */ /* 0x0003e20000100800 */
[C---:B------:R-:W-:Y:S02]  /*1b680*/  IMAD.X R7, R6.reuse, 0x1, R5, P2 ;  /* 0x0000000106077824 */ /* 0x040fe400010e0605 */
[----:B0-----:R-:W-:Y:S01]  /*1b690*/  IMAD.X R4, R6, 0x1, R17, P3 ;  /* 0x0000000106047824 */ /* 0x001fe200018e0611 */
[----:B-1----:R-:W-:Y:S02]  /*1b6a0*/  IADD3 R2, P2, R13, R3, RZ ;  /* 0x000000030d027210 */ /* 0x002fe40007f5e0ff */
[----:B------:R-:W-:Y:S04]  /*1b6b0*/  STL [R1+0x14d0], R7 ;  /* 0x0014d00701007387 */ /* 0x000fe80000100800 */
[----:B------:R-:W3:Y:S04]  /*1b6c0*/  LDL.LU R13, [R1+0x314] ;  /* 0x00031400010d7983 */ /* 0x000ee80000300800 */
[----:B------:R4:W-:Y:S04]  /*1b6d0*/  STL [R1+0x14fc], R2 ;  /* 0x0014fc0201007387 */ /* 0x0009e80000100800 */
[----:B------:R0:W-:Y:S04]  /*1b6e0*/  STL [R1+0x14d4], R4 ;  /* 0x0014d40401007387 */ /* 0x0001e80000100800 */
[----:B------:R-:W3:Y:S01]  /*1b6f0*/  LDL.LU R6, [R1+0x48] ;  /* 0x0000480001067983 */ /* 0x000ee20000300800 */
[----:B----4-:R-:W-:-:S05]  /*1b700*/  IADD3 R2, P3, R58, R55, RZ ;  /* 0x000000373a027210 */ /* 0x010fca0007f7e0ff */
[----:B------:R1:W-:Y:S01]  /*1b710*/  STL [R1+0x1504], R2 ;  /* 0x0015040201007387 */ /* 0x0003e20000100800 */
[C---:B------:R-:W-:Y:S02]  /*1b720*/  IMAD.X R7, R11.reuse, 0x1, R5, P4 ;  /* 0x000000010b077824 */ /* 0x040fe400020e0605 */
[----:B0-----:R-:W-:Y:S01]  /*1b730*/  IMAD.X R4, R11, 0x1, R17, P5 ;  /* 0x000000010b047824 */ /* 0x001fe200028e0611 */
[----:B-1----:R-:W-:Y:S02]  /*1b740*/  IADD3 R2, P4, R58, R3, RZ ;  /* 0x000000033a027210 */ /* 0x002fe40007f9e0ff */
[----:B------:R-:W-:Y:S04]  /*1b750*/  STL [R1+0x14d8], R7 ;  /* 0x0014d80701007387 */ /* 0x000fe80000100800 */
[----:B------:R-:W4:Y:S04]  /*1b760*/  LDL.LU R58, [R1+0x31c] ;  /* 0x00031c00013a7983 */ /* 0x000f280000300800 */
[----:B------:R0:W-:Y:S04]  /*1b770*/  STL [R1+0x150c], R2 ;  /* 0x00150c0201007387 */ /* 0x0001e80000100800 */
[----:B------:R1:W-:Y:S04]  /*1b780*/  STL [R1+0x14dc], R4 ;  /* 0x0014dc0401007387 */ /* 0x0003e80000100800 */
[----:B------:R-:W4:Y:S01]  /*1b790*/  LDL.LU R11, [R1+0x4c] ;  /* 0x00004c00010b7983 */ /* 0x000f220000300800 */
[----:B0-----:R-:W-:-:S05]  /*1b7a0*/  IADD3 R2, P5, R59, R55, RZ ;  /* 0x000000373b027210 */ /* 0x001fca0007fbe0ff */
[----:B------:R0:W-:Y:S01]  /*1b7b0*/  STL [R1+0x1514], R2 ;  /* 0x0015140201007387 */ /* 0x0001e20000100800 */
[C---:B------:R-:W-:Y:S02]  /*1b7c0*/  IMAD.X R7, R9.reuse, 0x1, R5, P6 ;  /* 0x0000000109077824 */ /* 0x040fe400030e0605 */
[----:B-1----:R-:W-:-:S03]  /*1b7d0*/  IMAD.X R4, R9, 0x1, R17, P0 ;  /* 0x0000000109047824 */ /* 0x002fc600000e0611 */
[----:B------:R-:W-:Y:S01]  /*1b7e0*/  STL [R1+0x14e0], R7 ;  /* 0x0014e00701007387 */ /* 0x000fe20000100800 */
[----:B0-----:R-:W-:-:S03]  /*1b7f0*/  IADD3 R2, P6, R59, R3, RZ ;  /* 0x000000033b027210 */ /* 0x001fc60007fde0ff */
[----:B------:R-:W4:Y:S04]  /*1b800*/  LDL.LU R59, [R1+0x320] ;  /* 0x00032000013b7983 */ /* 0x000f280000300800 */
[----:B------:R5:W-:Y:S04]  /*1b810*/  STL [R1+0x151c], R2 ;  /* 0x00151c0201007387 */ /* 0x000be80000100800 */
[----:B------:R0:W-:Y:S04]  /*1b820*/  STL [R1+0x14e8], R4 ;  /* 0x0014e80401007387 */ /* 0x0001e80000100800 */
[----:B------:R-:W4:Y:S01]  /*1b830*/  LDL.LU R9, [R1+0x54] ;  /* 0x0000540001097983 */ /* 0x000f220000300800 */
[----:B-----5:R-:W-:-:S05]  /*1b840*/  IADD3 R2, P0, R60, R55, RZ ;  /* 0x000000373c027210 */ /* 0x020fca0007f1e0ff */
[----:B------:R1:W-:Y:S01]  /*1b850*/  STL [R1+0x1524], R2 ;  /* 0x0015240201007387 */ /* 0x0003e20000100800 */
[C---:B------:R-:W-:Y:S02]  /*1b860*/  IMAD.X R7, R61.reuse, 0x1, R5, P1 ;  /* 0x000000013d077824 */ /* 0x040fe400008e0605 */
[----:B0-----:R-:W-:-:S03]  /*1b870*/  IMAD.X R4, R61, 0x1, R17, P2 ;  /* 0x000000013d047824 */ /* 0x001fc600010e0611 */
[----:B------:R-:W-:Y:S01]  /*1b880*/  STL [R1+0x14f0], R7 ;  /* 0x0014f00701007387 */ /* 0x000fe20000100800 */
[----:B-1----:R-:W-:-:S03]  /*1b890*/  IADD3 R2, P1, R60, R3, RZ ;  /* 0x000000033c027210 */ /* 0x002fc60007f3e0ff */
[----:B------:R-:W5:Y:S04]  /*1b8a0*/  LDL.LU R60, [R1+0x324] ;  /* 0x00032400013c7983 */ /* 0x000f680000300800 */
[----:B------:R0:W-:Y:S04]  /*1b8b0*/  STL [R1+0x152c], R2 ;  /* 0x00152c0201007387 */ /* 0x0001e80000100800 */
[----:B------:R-:W-:Y:S04]  /*1b8c0*/  STL [R1+0x14f8], R4 ;  /* 0x0014f80401007387 */ /* 0x000fe80000100800 */
[----:B------:R-:W5:Y:S01]  /*1b8d0*/  LDL.LU R61, [R1+0x58] ;  /* 0x00005800013d7983 */ /* 0x000f620000300800 */
[----:B0-----:R-:W-:-:S05]  /*1b8e0*/  IADD3 R2, P2, R19, R55, RZ ;  /* 0x0000003713027210 */ /* 0x001fca0007f5e0ff */
[----:B------:R0:W-:Y:S01]  /*1b8f0*/  STL [R1+0x1534], R2 ;  /* 0x0015340201007387 */ /* 0x0001e20000100800 */
[C---:B------:R-:W-:Y:S01]  /*1b900*/  IMAD.X R7, R14.reuse, 0x1, R5, P3 ;  /* 0x000000010e077824 */ /* 0x040fe200018e0605 */
[----:B0-----:R-:W-:Y:S01]  /*1b910*/  IADD3 R2, P3, R19, R3, RZ ;  /* 0x0000000313027210 */ /* 0x001fe20007f7e0ff */
[----:B------:R-:W-:-:S03]  /*1b920*/  IMAD.X R4, R14, 0x1, R17, P4 ;  /* 0x000000010e047824 */ /* 0x000fc600020e0611 */
[----:B------:R-:W-:Y:S04]  /*1b930*/  STL [R1+0x1500], R7 ;  /* 0x0015000701007387 */ /* 0x000fe80000100800 */
[----:B------:R-:W5:Y:S04]  /*1b940*/  LDL.LU R19, [R1+0x328] ;  /* 0x0003280001137983 */ /* 0x000f680000300800 */
        /* <DEDUP_REMOVED lines=46> */
[----:B0-----:R-:W-:Y:S01]  /*1bc30*/  IMAD.X R4, R61, 0x1, R17, P0 ;  /* 0x000000013d047824 */ /* 0x001fe200000e0611 */
[----:B-1----:R-:W-:Y:S02]  /*1bc40*/  IADD3 R2, P6, R60, R3, RZ ;  /* 0x000000033c027210 */ /* 0x002fe40007fde0ff */
[----:B------:R-:W-:Y:S04]  /*1bc50*/  STL [R1+0x1550], R7 ;  /* 0x0015500701007387 */ /* 0x000fe80000100800 */
[----:B------:R-:W5:Y:S04]  /*1bc60*/  LDL.LU R60, [R1+0x2f8] ;  /* 0x0002f800013c7983 */ /* 0x000f680000300800 */
[----:B------:R0:W-:Y:S04]  /*1bc70*/  STL [R1+0x158c], R2 ;  /* 0x00158c0201007387 */ /* 0x0001e80000100800 */
[----:B------:R1:W-:Y:S04]  /*1bc80*/  STL [R1+0x1558], R4 ;  /* 0x0015580401007387 */ /* 0x0003e80000100800 */
[----:B------:R-:W5:Y:S01]  /*1bc90*/  LDL.LU R61, [R1+0x70] ;  /* 0x00007000013d7983 */ /* 0x000f620000300800 */
[----:B0-----:R-:W-:-:S05]  /*1bca0*/  IADD3 R2, P0, R19, R55, RZ ;  /* 0x0000003713027210 */ /* 0x001fca0007f1e0ff */
[----:B------:R0:W-:Y:S01]  /*1bcb0*/  STL [R1+0x1594], R2 ;  /* 0x0015940201007387 */ /* 0x0001e20000100800 */
[C---:B------:R-:W-:Y:S02]  /*1bcc0*/  IMAD.X R7, R14.reuse, 0x1, R5, P1 ;  /* 0x000000010e077824 */ /* 0x040fe400008e0605 */
[----:B-1----:R-:W-:Y:S01]  /*1bcd0*/  IMAD.X R4, R14, 0x1, R17, P2 ;  /* 0x000000010e047824 */ /* 0x002fe200010e0611 */
[----:B0-----:R-:W-:Y:S02]  /*1bce0*/  IADD3 R2, P1, R19, R3, RZ ;  /* 0x0000000313027210 */ /* 0x001fe40007f3e0ff */
        /* <DEDUP_REMOVED lines=38> */
[----:B-1----:R-:W-:Y:S01]  /*1bf50*/  IMAD.X R4, R9, 0x1, R17, P3 ;  /* 0x0000000109047824 */ /* 0x002fe200018e0611 */
[----:B0-----:R-:W-:Y:S02]  /*1bf60*/  IADD3 R2, P2, R59, R3, RZ ;  /* 0x000000033b027210 */ /* 0x001fe40007f5e0ff */
[----:B------:R-:W-:Y:S04]  /*1bf70*/  STL [R1+0x15a0], R7 ;  /* 0x0015a00701007387 */ /* 0x000fe80000100800 */
        /* <DEDUP_REMOVED lines=1622> */
[----:B------:R-:W-:Y:S04]  /*224e0*/  STL [R1+0x1fb8], R4 ;  /* 0x001fb80401007387 */ /* 0x000fe80000100800 */
[----:B------:R-:W4:Y:S01]  /*224f0*/  LDL.LU R9, [R1+0x6b0] ;  /* 0x0006b00001097983 */ /* 0x000f220000300800 */
[----:B-----5:R-:W-:-:S05]  /*22500*/  IADD3 R2, P5, R60, R55, RZ ;  /* 0x000000373c027210 */ /* 0x020fca0007fbe0ff */
        /* <DEDUP_REMOVED lines=21> */
[C---:B0-----:R-:W-:Y:S01]  /*22660*/  IMAD.X R4, R18.reuse, 0x1, R5, P3 ;  /* 0x0000000112047824 */ /* 0x041fe200018e0605 */
[----:B-1----:R-:W-:Y:S02]  /*22670*/  IADD3 R2, P3, R57, R3, RZ ;  /* 0x0000000339027210 */ /* 0x002fe40007f7e0ff */
[----:B------:R-:W2:Y:S04]  /*22680*/  LDL.LU R57, [R1+0x5b4] ;  /* 0x0005b40001397983 */ /* 0x000ea80000300800 */
[----:B------:R0:W-:Y:S04]  /*22690*/  STL [R1+0x1fe0], R4 ;  /* 0x001fe00401007387 */ /* 0x0001e80000100800 */
[----:B------:R3:W-:Y:S01]  /*226a0*/  STL [R1+0x201c], R2 ;  /* 0x00201c0201007387 */ /* 0x0007e20000100800 */
[----:B0-----:R-:W-:-:S03]  /*226b0*/  IMAD.X R4, R18, 0x1, R17, P4 ;  /* 0x0000000112047824 */ /* 0x001fc600020e0611 */
[----:B------:R-:W2:Y:S01]  /*226c0*/  LDL.LU R18, [R1+0x6bc] ;  /* 0x0006bc0001127983 */ /* 0x000ea20000300800 */
[----:B---3--:R-:W-:-:S03]  /*226d0*/  IADD3 R2, P4, R13, R55, RZ ;  /* 0x000000370d027210 */ /* 0x008fc60007f9e0ff */
[----:B------:R0:W-:Y:S04]  /*226e0*/  STL [R1+0x1fe8], R4 ;  /* 0x001fe80401007387 */ /* 0x0001e80000100800 */
[----:B------:R1:W-:Y:S01]  /*226f0*/  STL [R1+0x2024], R2 ;  /* 0x0020240201007387 */ /* 0x0003e20000100800 */
[C---:B0-----:R-:W-:Y:S01]  /*22700*/  IMAD.X R4, R6.reuse, 0x1, R5, P5 ;  /* 0x0000000106047824 */ /* 0x041fe200028e0605 */
[----:B-1----:R-:W-:Y:S02]  /*22710*/  IADD3 R2, P5, R13, R3, RZ ;  /* 0x000000030d027210 */ /* 0x002fe40007fbe0ff */
[----:B------:R-:W3:Y:S04]  /*22720*/  LDL.LU R13, [R1+0x5bc] ;  /* 0x0005bc00010d7983 */ /* 0x000ee80000300800 */
[----:B------:R0:W-:Y:S04]  /*22730*/  STL [R1+0x1ff0], R4 ;  /* 0x001ff00401007387 */ /* 0x0001e80000100800 */
[----:B------:R4:W-:Y:S01]  /*22740*/  STL [R1+0x202c], R2 ;  /* 0x00202c0201007387 */ /* 0x0009e20000100800 */
[----:B0-----:R-:W-:-:S03]  /*22750*/  IMAD.X R4, R6, 0x1, R17, P6 ;  /* 0x0000000106047824 */ /* 0x001fc600030e0611 */
[----:B------:R-:W3:Y:S01]  /*22760*/  LDL.LU R6, [R1+0x6c0] ;  /* 0x0006c00001067983 */ /* 0x000ee20000300800 */
[----:B----4-:R-:W-:-:S03]  /*22770*/  IADD3 R2, P6, R58, R55, RZ ;  /* 0x000000373a027210 */ /* 0x010fc60007fde0ff */
[----:B------:R0:W-:Y:S04]  /*22780*/  STL [R1+0x1ff8], R4 ;  /* 0x001ff80401007387 */ /* 0x0001e80000100800 */
[----:B------:R1:W-:Y:S01]  /*22790*/  STL [R1+0x2034], R2 ;  /* 0x0020340201007387 */ /* 0x0003e20000100800 */
[C---:B0-----:R-:W-:Y:S01]  /*227a0*/  IMAD.X R4, R11.reuse, 0x1, R5, P0 ;  /* 0x000000010b047824 */ /* 0x041fe200000e0605 */
[----:B-1----:R-:W-:Y:S02]  /*227b0*/  IADD3 R2, P0, R58, R3, RZ ;  /* 0x000000033a027210 */ /* 0x002fe40007f1e0ff */
[----:B------:R-:W4:Y:S04]  /*227c0*/  LDL.LU R58, [R1+0x5c0] ;  /* 0x0005c000013a7983 */ /* 0x000f280000300800 */
[----:B------:R0:W-:Y:S04]  /*227d0*/  STL [R1+0x2000], R4 ;  /* 0x0020000401007387 */ /* 0x0001e80000100800 */
[----:B------:R1:W-:Y:S01]  /*227e0*/  STL [R1+0x203c], R2 ;  /* 0x00203c0201007387 */ /* 0x0003e20000100800 */
[----:B0-----:R-:W-:-:S03]  /*227f0*/  IMAD.X R4, R11, 0x1, R17, P1 ;  /* 0x000000010b047824 */ /* 0x001fc600008e0611 */
[----:B------:R-:W4:Y:S01]  /*22800*/  LDL.LU R11, [R1+0x6c4] ;  /* 0x0006c400010b7983 */ /* 0x000f220000300800 */
[----:B-1----:R-:W-:-:S03]  /*22810*/  IADD3 R2, P1, R59, R55, RZ ;  /* 0x000000373b027210 */ /* 0x002fc60007f3e0ff */
[----:B------:R0:W-:Y:S04]  /*22820*/  STL [R1+0x2008], R4 ;  /* 0x0020080401007387 */ /* 0x0001e80000100800 */
[----:B------:R1:W-:Y:S01]  /*22830*/  STL [R1+0x2044], R2 ;  /* 0x0020440201007387 */ /* 0x0003e20000100800 */
[----:B0-----:R-:W-:Y:S01]  /*22840*/  IMAD.X R4, R9, 0x1, R5, P2 ;  /* 0x0000000109047824 */ /* 0x001fe200010e0605 */
[----:B-1----:R-:W-:Y:S02]  /*22850*/  IADD3 R2, P2, R59, R3, RZ ;  /* 0x000000033b027210 */ /* 0x002fe40007f5e0ff */
[----:B------:R-:W4:Y:S04]  /*22860*/  LDL.LU R59, [R1+0x5c8] ;  /* 0x0005c800013b7983 */ /* 0x000f280000300800 */
[----:B------:R0:W-:Y:S04]  /*22870*/  STL [R1+0x2010], R4 ;  /* 0x0020100401007387 */ /* 0x0001e80000100800 */
[----:B------:R5:W-:Y:S01]  /*22880*/  STL [R1+0x204c], R2 ;  /* 0x00204c0201007387 */ /* 0x000be20000100800 */
[----:B0-----:R-:W-:-:S03]  /*22890*/  IMAD.X R4, R9, 0x1, R17, P3 ;  /* 0x0000000109047824 */ /* 0x001fc600018e0611 */
[----:B------:R-:W4:Y:S01]  /*228a0*/  LDL.LU R9, [R1+0x6c8] ;  /* 0x0006c80001097983 */ /* 0x000f220000300800 */
[----:B-----5:R-:W-:-:S03]  /*228b0*/  IADD3 R2, P3, R60, R55, RZ ;  /* 0x000000373c027210 */ /* 0x020fc60007f7e0ff */
[----:B------:R0:W-:Y:S01]  /*228c0*/  STL [R1+0x2018], R4 ;  /* 0x0020180401007387 */ /* 0x0001e20000100800 */
[----:B------:R-:W-:-:S03]  /*228d0*/  IMAD.X R7, R61, 0x1, R5, P4 ;  /* 0x000000013d077824 */ /* 0x000fc600020e0605 */
[----:B------:R1:W-:Y:S01]  /*228e0*/  STL [R1+0x2054], R2 ;  /* 0x0020540201007387 */ /* 0x0003e20000100800 */
[----:B0-----:R-:W-:-:S03]  /*228f0*/  IADD3 R4, P4, R60, R3, RZ ;  /* 0x000000033c047210 */ /* 0x001fc60007f9e0ff */
[----:B------:R-:W-:Y:S04]  /*22900*/  STL [R1+0x2020], R7 ;  /* 0x0020200701007387 */ /* 0x000fe80000100800 */
[----:B------:R-:W5:Y:S01]  /*22910*/  LDL.LU R60, [R1+0x5d0] ;  /* 0x0005d000013c7983 */ /* 0x000f620000300800 */
[----:B-1----:R-:W-:-:S03]  /*22920*/  IMAD.X R2, R61, 0x1, R17, P5 ;  /* 0x000000013d027824 */ /* 0x002fc600028e0611 */
[----:B------:R0:W-:Y:S04]  /*22930*/  STL [R1+0x205c], R4 ;  /* 0x00205c0401007387 */ /* 0x0001e80000100800 */
[----:B------:R1:W-:Y:S04]  /*22940*/  STL [R1+0x2028], R2 ;  /* 0x0020280201007387 */ /* 0x0003e80000100800 */
[----:B------:R-:W5:Y:S01]  /*22950*/  LDL.LU R61, [R1+0x6cc] ;  /* 0x0006cc00013d7983 */ /* 0x000f620000300800 */
[----:B0-----:R-:W-:-:S05]  /*22960*/  IADD3 R4, P5, R19, R55, RZ ;  /* 0x0000003713047210 */ /* 0x001fca0007fbe0ff */
[----:B------:R0:W-:Y:S01]  /*22970*/  STL [R1+0x2064], R4 ;  /* 0x0020640401007387 */ /* 0x0001e20000100800 */
[C---:B-1----:R-:W-:Y:S01]  /*22980*/  IMAD.X R2, R14.reuse, 0x1, R5, P6 ;  /* 0x000000010e027824 */ /* 0x042fe200030e0605 */
[----:B------:R-:W-:Y:S01]  /*22990*/  IADD3 R7, P6, R19, R3, RZ ;  /* 0x0000000313077210 */ /* 0x000fe20007fde0ff */
[----:B0-----:R-:W-:-:S03]  /*229a0*/  IMAD.X R4, R14, 0x1, R17, P0 ;  /* 0x000000010e047824 */ /* 0x001fc600000e0611 */
[----:B------:R2:W-:Y:S04]  /*229b0*/  STL [R1+0x2030], R2 ;  /* 0x0020300201007387 */ /* 0x0005e80000100800 */
[----:B------:R-:W-:Y:S04]  /*229c0*/  STL [R1+0x206c], R7 ;  /* 0x00206c0701007387 */ /* 0x000fe80000100800 */
[----:B------:R-:W5:Y:S04]  /*229d0*/  LDL.LU R19, [R1+0x5d4] ;  /* 0x0005d40001137983 */ /* 0x000f680000300800 */
[----:B------:R-:W-:Y:S04]  /*229e0*/  STL [R1+0x2038], R4 ;  /* 0x0020380401007387 */ /* 0x000fe80000100800 */
[----:B------:R-:W5:Y:S01]  /*229f0*/  LDL.LU R14, [R1+0x6d0] ;  /* 0x0006d000010e7983 */ /* 0x000f620000300800 */
[----:B--2---:R-:W-:-:S05]  /*22a00*/  IADD3 R2, P0, R57, R55, RZ ;  /* 0x0000003739027210 */ /* 0x004fca0007f1e0ff */
[----:B------:R0:W-:Y:S02]  /*22a10*/  STL [R1+0x2074], R2 ;  /* 0x0020740201007387 */ /* 0x0001e40000100800 */
[C---:B0-----:R-:W-:Y:S01]  /*22a20*/  IMAD.X R2, R18.reuse, 0x1, R5, P1 ;  /* 0x0000000112027824 */ /* 0x041fe200008e0605 */
[----:B------:R-:W-:Y:S01]  /*22a30*/  IADD3 R7, P1, R57, R3, RZ ;  /* 0x0000000339077210 */ /* 0x000fe20007f3e0ff */
[----:B------:R-:W-:-:S03]  /*22a40*/  IMAD.X R4, R18, 0x1, R17, P2 ;  /* 0x0000000112047824 */ /* 0x000fc600010e0611 */
[----:B------:R3:W-:Y:S04]  /*22a50*/  STL [R1+0x2040], R2 ;  /* 0x0020400201007387 */ /* 0x0007e80000100800 */
[----:B------:R-:W-:Y:S04]  /*22a60*/  STL [R1+0x207c], R7 ;  /* 0x00207c0701007387 */ /* 0x000fe80000100800 */
[----:B------:R-:W2:Y:S04]  /*22a70*/  LDL.LU R18, [R1+0x5dc] ;  /* 0x0005dc0001127983 */ /* 0x000ea80000300800 */
[----:B------:R-:W-:Y:S01]  /*22a80*/  STL [R1+0x2048], R4 ;  /* 0x0020480401007387 */ /* 0x000fe20000100800 */
[----:B---3--:R-:W-:-:S03]  /*22a90*/  IADD3 R2, P2, R13, R55, RZ ;  /* 0x000000370d027210 */ /* 0x008fc60007f5e0ff */
[----:B------:R-:W3:Y:S04]  /*22aa0*/  LDL.LU R57, [R1+0x6d4] ;  /* 0x0006d40001397983 */ /* 0x000ee80000300800 */
[----:B------:R0:W-:Y:S02]  /*22ab0*/  STL [R1+0x2084], R2 ;  /* 0x0020840201007387 */ /* 0x0001e40000100800 */
[C---:B0-----:R-:W-:Y:S01]  /*22ac0*/  IMAD.X R2, R6.reuse, 0x1, R5, P3 ;  /* 0x0000000106027824 */ /* 0x041fe200018e0605 */
[----:B------:R-:W-:Y:S01]  /*22ad0*/  IADD3 R7, P3, R13, R3, RZ ;  /* 0x000000030d077210 */ /* 0x000fe20007f7e0ff */
[----:B------:R-:W-:-:S03]  /*22ae0*/  IMAD.X R4, R6, 0x1, R17, P4 ;  /* 0x0000000106047824 */ /* 0x000fc600020e0611 */
[----:B------:R4:W-:Y:S04]  /*22af0*/  STL [R1+0x2050], R2 ;  /* 0x0020500201007387 */ /* 0x0009e80000100800 */
[----:B------:R-:W-:Y:S04]  /*22b00*/  STL [R1+0x208c], R7 ;  /* 0x00208c0701007387 */ /* 0x000fe80000100800 */
[----:B------:R-:W3:Y:S04]  /*22b10*/  LDL.LU R6, [R1+0x5e0] ;  /* 0x0005e00001067983 */ /* 0x000ee80000300800 */
[----:B------:R-:W-:Y:S01]  /*22b20*/  STL [R1+0x2058], R4 ;  /* 0x0020580401007387 */ /* 0x000fe20000100800 */
[----:B----4-:R-:W-:-:S03]  /*22b30*/  IADD3 R2, P4, R58, R55, RZ ;  /* 0x000000373a027210 */ /* 0x010fc60007f9e0ff */
[----:B------:R-:W4:Y:S04]  /*22b40*/  LDL.LU R20, [R1+0x6d8] ;  /* 0x0006d80001147983 */ /* 0x000f280000300800 */
[----:B------:R0:W-:Y:S02]  /*22b50*/  STL [R1+0x2094], R2 ;  /* 0x0020940201007387 */ /* 0x0001e40000100800 */
[C---:B0-----:R-:W-:Y:S01]  /*22b60*/  IMAD.X R2, R11.reuse, 0x1, R5, P5 ;  /* 0x000000010b027824 */ /* 0x041fe200028e0605 */
[----:B------:R-:W-:Y:S01]  /*22b70*/  IADD3 R7, P5, R58, R3, RZ ;  /* 0x000000033a077210 */ /* 0x000fe20007fbe0ff */
[----:B------:R-:W-:-:S03]  /*22b80*/  IMAD.X R4, R11, 0x1, R17, P6 ;  /* 0x000000010b047824 */ /* 0x000fc600030e0611 */
[----:B------:R0:W-:Y:S04]  /*22b90*/  STL [R1+0x2060], R2 ;  /* 0x0020600201007387 */ /* 0x0001e80000100800 */
[----:B------:R1:W-:Y:S04]  /*22ba0*/  STL [R1+0x209c], R7 ;  /* 0x00209c0701007387 */ /* 0x0003e80000100800 */
[----:B------:R-:W4:Y:S04]  /*22bb0*/  LDL.LU R58, [R1+0x5e8] ;  /* 0x0005e800013a7983 */ /* 0x000f280000300800 */
[----:B------:R1:W-:Y:S01]  /*22bc0*/  STL [R1+0x2068], R4 ;  /* 0x0020680401007387 */ /* 0x0003e20000100800 */
[----:B0-----:R-:W-:-:S03]  /*22bd0*/  IADD3 R2, P6, R59, R55, RZ ;  /* 0x000000373b027210 */ /* 0x001fc60007fde0ff */
[----:B------:R-:W4:Y:S04]  /*22be0*/  LDL.LU R11, [R1+0x6dc] ;  /* 0x0006dc00010b7983 */ /* 0x000f280000300800 */
[----:B------:R0:W-:Y:S01]  /*22bf0*/  STL [R1+0x20a4], R2 ;  /* 0x0020a40201007387 */ /* 0x0001e20000100800 */
[----:B-1----:R-:W-:Y:S01]  /*22c00*/  IMAD.X R7, R9, 0x1, R5, P0 ;  /* 0x0000000109077824 */ /* 0x002fe200000e0605 */
[----:B------:R-:W-:Y:S01]  /*22c10*/  IADD3 R4, P0, R59, R3, RZ ;  /* 0x000000033b047210 */ /* 0x000fe20007f1e0ff */
[----:B0-----:R-:W-:-:S03]  /*22c20*/  IMAD.X R2, R9, 0x1, R17, P1 ;  /* 0x0000000109027824 */ /* 0x001fc600008e0611 */
[----:B------:R-:W-:Y:S04]  /*22c30*/  STL [R1+0x2070], R7 ;  /* 0x0020700701007387 */ /* 0x000fe80000100800 */
[----:B------:R-:W4:Y:S04]  /*22c40*/  LDL.LU R59, [R1+0x5ec] ;  /* 0x0005ec00013b7983 */ /* 0x000f280000300800 */
[----:B------:R5:W-:Y:S04]  /*22c50*/  STL [R1+0x20ac], R4 ;  /* 0x0020ac0401007387 */ /* 0x000be80000100800 */
[----:B------:R0:W-:Y:S04]  /*22c60*/  STL [R1+0x2078], R2 ;  /* 0x0020780201007387 */ /* 0x0001e80000100800 */
[----:B------:R-:W4:Y:S01]  /*22c70*/  LDL.LU R9, [R1+0x6e0] ;  /* 0x0006e00001097983 */ /* 0x000f220000300800 */
[----:B-----5:R-:W-:-:S05]  /*22c80*/  IADD3 R4, P1, R60, R55, RZ ;  /* 0x000000373c047210 */ /* 0x020fca0007f3e0ff */
[----:B------:R1:W-:Y:S01]  /*22c90*/  STL [R1+0x20b4], R4 ;  /* 0x0020b40401007387 */ /* 0x0003e20000100800 */
[C---:B0-----:R-:W-:Y:S01]  /*22ca0*/  IMAD.X R2, R61.reuse, 0x1, R5, P2 ;  /* 0x000000013d027824 */ /* 0x041fe200010e0605 */
[----:B-1----:R-:W-:Y:S02]  /*22cb0*/  IADD3 R4, P2, R60, R3, RZ ;  /* 0x000000033c047210 */ /* 0x002fe40007f5e0ff */
[----:B------:R-:W5:Y:S04]  /*22cc0*/  LDL.LU R60, [R1+0x5f4] ;  /* 0x0005f400013c7983 */ /* 0x000f680000300800 */
[----:B------:R0:W-:Y:S04]  /*22cd0*/  STL [R1+0x2080], R2 ;  /* 0x0020800201007387 */ /* 0x0001e80000100800 */
[----:B------:R1:W-:Y:S01]  /*22ce0*/  STL [R1+0x20bc], R4 ;  /* 0x0020bc0401007387 */ /* 0x0003e20000100800 */
[----:B0-----:R-:W-:-:S03]  /*22cf0*/  IMAD.X R2, R61, 0x1, R17, P3 ;  /* 0x000000013d027824 */ /* 0x001fc600018e0611 */
[----:B------:R-:W5:Y:S01]  /*22d00*/  LDL.LU R61, [R1+0x6e4] ;  /* 0x0006e400013d7983 */ /* 0x000f620000300800 */
[----:B------:R-:W-:-:S03]  /*22d10*/  IADD3 R7, P3, R19, R55, RZ ;  /* 0x0000003713077210 */ /* 0x000fc60007f7e0ff */
[----:B------:R0:W-:Y:S01]  /*22d20*/  STL [R1+0x2088], R2 ;  /* 0x0020880201007387 */ /* 0x0001e20000100800 */
[----:B-1----:R-:W-:-:S03]  /*22d30*/  IMAD.X R4, R14, 0x1, R5, P4 ;  /* 0x000000010e047824 */ /* 0x002fc600020e0605 */
[----:B------:R-:W-:Y:S01]  /*22d40*/  STL [R1+0x20c4], R7 ;  /* 0x0020c40701007387 */ /* 0x000fe20000100800 */
[----:B0-----:R-:W-:-:S03]  /*22d50*/  IADD3 R2, P4, R19, R3, RZ ;  /* 0x0000000313027210 */ /* 0x001fc60007f9e0ff */
[----:B------:R-:W5:Y:S04]  /*22d60*/  LDL.LU R13, [R1+0x5fc] ;  /* 0x0005fc00010d7983 */ /* 0x000f680000300800 */
[----:B------:R-:W-:Y:S04]  /*22d70*/  STL [R1+0x2090], R4 ;  /* 0x0020900401007387 */ /* 0x000fe80000100800 */
[----:B------:R-:W5:Y:S04]  /*22d80*/  LDL.LU R19, [R1+0x6e8] ;  /* 0x0006e80001137983 */ /* 0x000f680000300800 */
[----:B------:R0:W-:Y:S02]  /*22d90*/  STL [R1+0x20cc], R2 ;  /* 0x0020cc0201007387 */ /* 0x0001e40000100800 */
[----:B0-----:R-:W-:-:S05]  /*22da0*/  IMAD.X R2, R14, 0x1, R17, P5 ;  /* 0x000000010e027824 */ /* 0x001fca00028e0611 */
[----:B------:R0:W-:Y:S01]  /*22db0*/  STL [R1+0x2098], R2 ;  /* 0x0020980201007387 */ /* 0x0001e20000100800 */
[----:B--2---:R-:W-:-:S05]  /*22dc0*/  IADD3 R7, P5, R18, R55, RZ ;  /* 0x0000003712077210 */ /* 0x004fca0007fbe0ff */
[----:B------:R-:W-:Y:S01]  /*22dd0*/  STL [R1+0x20d4], R7 ;  /* 0x0020d40701007387 */ /* 0x000fe20000100800 */
[C---:B---3--:R-:W-:Y:S01]  /*22de0*/  IMAD.X R4, R57.reuse, 0x1, R5, P6 ;  /* 0x0000000139047824 */ /* 0x048fe200030e0605 */
[----:B0-----:R-:W-:Y:S02]  /*22df0*/  IADD3 R2, P6, R18, R3, RZ ;  /* 0x0000000312027210 */ /* 0x001fe40007fde0ff */
[----:B------:R-:W2:Y:S04]  /*22e00*/  LDL.LU R14, [R1+0x600] ;  /* 0x00060000010e7983 */ /* 0x000ea80000300800 */
[----:B------:R-:W-:Y:S04]  /*22e10*/  STL [R1+0x20a0], R4 ;  /* 0x0020a00401007387 */ /* 0x000fe80000100800 */
[----:B------:R-:W3:Y:S04]  /*22e20*/  LDL.LU R18, [R1+0x6ec] ;  /* 0x0006ec0001127983 */ /* 0x000ee80000300800 */
[----:B------:R0:W-:Y:S02]  /*22e30*/  STL [R1+0x20dc], R2 ;  /* 0x0020dc0201007387 */ /* 0x0001e40000100800 */
[----:B0-----:R-:W-:Y:S01]  /*22e40*/  IMAD.X R2, R57, 0x1, R17, P0 ;  /* 0x0000000139027824 */ /* 0x001fe200000e0611 */
[----:B------:R-:W-:-:S04]  /*22e50*/  IADD3 R7, P0, R6, R55, RZ ;  /* 0x0000003706077210 */ /* 0x000fc80007f1e0ff */
[----:B------:R0:W-:Y:S04]  /*22e60*/  STL [R1+0x20a8], R2 ;  /* 0x0020a80201007387 */ /* 0x0001e80000100800 */
[----:B------:R-:W-:Y:S01]  /*22e70*/  STL [R1+0x20e4], R7 ;  /* 0x0020e40701007387 */ /* 0x000fe20000100800 */
[----:B----4-:R-:W-:-:S03]  /*22e80*/  IMAD.X R4, R20, 0x1, R5, P1 ;  /* 0x0000000114047824 */ /* 0x010fc600008e0605 */
[----:B------:R-:W4:Y:S01]  /*22e90*/  LDL.LU R57, [R1+0x608] ;  /* 0x0006080001397983 */ /* 0x000f220000300800 */
[----:B0-----:R-:W-:-:S03]  /*22ea0*/  IADD3 R2, P1, R6, R3, RZ ;  /* 0x0000000306027210 */ /* 0x001fc60007f3e0ff */
[----:B------:R0:W-:Y:S04]  /*22eb0*/  STL [R1+0x20b0], R4 ;  /* 0x0020b00401007387 */ /* 0x0001e80000100800 */
[----:B------:R-:W4:Y:S01]  /*22ec0*/  LDL.LU R6, [R1+0x6f0] ;  /* 0x0006f00001067983 */ /* 0x000f220000300800 */
[----:B0-----:R-:W-:-:S03]  /*22ed0*/  IMAD.X R4, R20, 0x1, R17, P2 ;  /* 0x0000000114047824 */ /* 0x001fc600010e0611 */
[----:B------:R0:W-:Y:S04]  /*22ee0*/  STL [R1+0x20ec], R2 ;  /* 0x0020ec0201007387 */ /* 0x0001e80000100800 */
[----:B------:R1:W-:Y:S01]  /*22ef0*/  STL [R1+0x20b8], R4 ;  /* 0x0020b80401007387 */ /* 0x0003e20000100800 */
[----:B------:R-:W-:-:S05]  /*22f00*/  IADD3 R7, P2, R58, R55, RZ ;  /* 0x000000373a077210 */ /* 0x000fca0007f5e0ff */
[----:B------:R-:W-:Y:S01]  /*22f10*/  STL [R1+0x20f4], R7 ;  /* 0x0020f40701007387 */ /* 0x000fe20000100800 */
[C---:B0-----:R-:W-:Y:S01]  /*22f20*/  IMAD.X R2, R11.reuse, 0x1, R5, P3 ;  /* 0x000000010b027824 */ /* 0x041fe200018e0605 */
[----:B-1----:R-:W-:Y:S02]  /*22f30*/  IADD3 R4, P3, R58, R3, RZ ;  /* 0x000000033a047210 */ /* 0x002fe40007f7e0ff */
[----:B------:R-:W4:Y:S04]  /*22f40*/  LDL.LU R58, [R1+0x60c] ;  /* 0x00060c00013a7983 */ /* 0x000f280000300800 */
[----:B------:R0:W-:Y:S04]  /*22f50*/  STL [R1+0x20c0], R2 ;  /* 0x0020c00201007387 */ /* 0x0001e80000100800 */
[----:B------:R1:W-:Y:S01]  /*22f60*/  STL [R1+0x20fc], R4 ;  /* 0x0020fc0401007387 */ /* 0x0003e20000100800 */
[----:B0-----:R-:W-:-:S03]  /*22f70*/  IMAD.X R2, R11, 0x1, R17, P4 ;  /* 0x000000010b027824 */ /* 0x001fc600020e0611 */
[----:B------:R-:W4:Y:S04]  /*22f80*/  LDL.LU R11, [R1+0x6f4] ;  /* 0x0006f400010b7983 */ /* 0x000f280000300800 */
[----:B------:R0:W-:Y:S01]  /*22f90*/  STL [R1+0x20c8], R2 ;  /* 0x0020c80201007387 */ /* 0x0001e20000100800 */
[----:B-1----:R-:W-:-:S05]  /*22fa0*/  IADD3 R4, P4, R59, R55, RZ ;  /* 0x000000373b047210 */ /* 0x002fca0007f9e0ff */
[----:B------:R1:W-:Y:S01]  /*22fb0*/  STL [R1+0x2104], R4 ;  /* 0x0021040401007387 */ /* 0x0003e20000100800 */
[----:B0-----:R-:W-:Y:S01]  /*22fc0*/  IMAD.X R2, R9, 0x1, R5, P5 ;  /* 0x0000000109027824 */ /* 0x001fe200028e0605 */
[----:B------:R-:W-:-:S04]  /*22fd0*/  IADD3 R7, P5, R59, R3, RZ ;  /* 0x000000033b077210 */ /* 0x000fc80007fbe0ff */
[----:B------:R5:W-:Y:S04]  /*22fe0*/  STL [R1+0x20d0], R2 ;  /* 0x0020d00201007387 */ /* 0x000be80000100800 */
[----:B------:R-:W-:Y:S04]  /*22ff0*/  STL [R1+0x210c], R7 ;  /* 0x00210c0701007387 */ /* 0x000fe80000100800 */
[----:B------:R-:W4:Y:S01]  /*23000*/  LDL.LU R59, [R1+0x614] ;  /* 0x00061400013b7983 */ /* 0x000f220000300800 */
[----:B-1----:R-:W-:Y:S01]  /*23010*/  IMAD.X R4, R9, 0x1, R17, P6 ;  /* 0x0000000109047824 */ /* 0x002fe200030e0611 */
[----:B-----5:R-:W-:-:S04]  /*23020*/  IADD3 R2, P6, R60, R55, RZ ;  /* 0x000000373c027210 */ /* 0x020fc80007fde0ff */
[----:B------:R0:W-:Y:S04]  /*23030*/  STL [R1+0x20d8], R4 ;  /* 0x0020d80401007387 */ /* 0x0001e80000100800 */
[----:B------:R1:W-:Y:S04]  /*23040*/  STL [R1+0x2114], R2 ;  /* 0x0021140201007387 */ /* 0x0003e80000100800 */
[----:B------:R-:W5:Y:S01]  /*23050*/  LDL.LU R9, [R1+0x6f8] ;  /* 0x0006f80001097983 */ /* 0x000f620000300800 */
[C---:B0-----:R-:W-:Y:S01]  /*23060*/  IMAD.X R4, R61.reuse, 0x1, R5, P0 ;  /* 0x000000013d047824 */ /* 0x041fe200000e0605 */
[----:B-1----:R-:W-:Y:S01]  /*23070*/  IADD3 R2, P0, R60, R3, RZ ;  /* 0x000000033c027210 */ /* 0x002fe20007f1e0ff */
[----:B------:R-:W-:-:S03]  /*23080*/  IMAD.X R7, R61, 0x1, R17, P1 ;  /* 0x000000013d077824 */ /* 0x000fc600008e0611 */
[----:B------:R0:W-:Y:S04]  /*23090*/  STL [R1+0x20e0], R4 ;  /* 0x0020e00401007387 */ /* 0x0001e80000100800 */
[----:B------:R1:W-:Y:S01]  /*230a0*/  STL [R1+0x211c], R2 ;  /* 0x00211c0201007387 */ /* 0x0003e20000100800 */
[----:B0-----:R-:W-:-:S03]  /*230b0*/  IADD3 R4, P1, R13, R55, RZ ;  /* 0x000000370d047210 */ /* 0x001fc60007f3e0ff */
[----:B------:R-:W-:Y:S04]  /*230c0*/  STL [R1+0x20e8], R7 ;  /* 0x0020e80701007387 */ /* 0x000fe80000100800 */
[----:B------:R-:W5:Y:S01]  /*230d0*/  LDL.LU R61, [R1+0x61c] ;  /* 0x00061c00013d7983 */ /* 0x000f620000300800 */
[----:B-1----:R-:W-:-:S03]  /*230e0*/  IMAD.X R2, R19, 0x1, R5, P2 ;  /* 0x0000000113027824 */ /* 0x002fc600010e0605 */
[----:B------:R0:W-:Y:S04]  /*230f0*/  STL [R1+0x2124], R4 ;  /* 0x0021240401007387 */ /* 0x0001e80000100800 */
[----:B------:R-:W5:Y:S04]  /*23100*/  LDL.LU R60, [R1+0x6fc] ;  /* 0x0006fc00013c7983 */ /* 0x000f680000300800 */
[----:B------:R1:W-:Y:S01]  /*23110*/  STL [R1+0x20f0], R2 ;  /* 0x0020f00201007387 */ /* 0x0003e20000100800 */
[----:B0-----:R-:W-:Y:S01]  /*23120*/  IMAD.X R4, R19, 0x1, R17, P3 ;  /* 0x0000000113047824 */ /* 0x001fe200018e0611 */
[----:B-1----:R-:W-:-:S05]  /*23130*/  IADD3 R2, P2, R13, R3, RZ ;  /* 0x000000030d027210 */ /* 0x002fca0007f5e0ff */
[----:B------:R3:W-:Y:S04]  /*23140*/  STL [R1+0x212c], R2 ;  /* 0x00212c0201007387 */ /* 0x0007e80000100800 */
[----:B------:R0:W-:Y:S01]  /*23150*/  STL [R1+0x20f8], R4 ;  /* 0x0020f80401007387 */ /* 0x0001e20000100800 */
[----:B--2---:R-:W-:-:S05]  /*23160*/  IADD3 R7, P3, R14, R55, RZ ;  /* 0x000000370e077210 */ /* 0x004fca0007f7e0ff */
[----:B------:R-:W-:Y:S01]  /*23170*/  STL [R1+0x2134], R7 ;  /* 0x0021340701007387 */ /* 0x000fe20000100800 */
[----:B---3--:R-:W-:Y:S01]  /*23180*/  IMAD.X R2, R18, 0x1, R5, P4 ;  /* 0x0000000112027824 */ /* 0x008fe200020e0605 */
[----:B0-----:R-:W-:Y:S02]  /*23190*/  IADD3 R4, P4, R14, R3, RZ ;  /* 0x000000030e047210 */ /* 0x001fe40007f9e0ff */
[----:B------:R-:W2:Y:S04]  /*231a0*/  LDL.LU R21, [R1+0x620] ;  /* 0x0006200001157983 */ /* 0x000ea80000300800 */
[----:B------:R0:W-:Y:S04]  /*231b0*/  STL [R1+0x2100], R2 ;  /* 0x0021000201007387 */ /* 0x0001e80000100800 */
[----:B------:R1:W-:Y:S01]  /*231c0*/  STL [R1+0x213c], R4 ;  /* 0x00213c0401007387 */ /* 0x0003e20000100800 */
[----:B0-----:R-:W-:-:S03]  /*231d0*/  IMAD.X R2, R18, 0x1, R17, P5 ;  /* 0x0000000112027824 */ /* 0x001fc600028e0611 */
[----:B------:R-:W3:Y:S04]  /*231e0*/  LDL.LU R18, [R1+0x700] ;  /* 0x0007000001127983 */ /* 0x000ee80000300800 */
[----:B------:R0:W-:Y:S01]  /*231f0*/  STL [R1+0x2108], R2 ;  /* 0x0021080201007387 */ /* 0x0001e20000100800 */
[----:B----4-:R-:W-:-:S05]  /*23200*/  IADD3 R7, P5, R57, R55, RZ ;  /* 0x0000003739077210 */ /* 0x010fca0007fbe0ff */
[----:B------:R-:W-:Y:S01]  /*23210*/  STL [R1+0x2144], R7 ;  /* 0x0021440701007387 */ /* 0x000fe20000100800 */
[----:B-1----:R-:W-:-:S03]  /*23220*/  IMAD.X R4, R6, 0x1, R5, P6 ;  /* 0x0000000106047824 */ /* 0x002fc600030e0605 */
[----:B------:R-:W4:Y:S01]  /*23230*/  LDL.LU R15, [R1+0x628] ;  /* 0x00062800010f7983 */ /* 0x000f220000300800 */
[----:B0-----:R-:W-:-:S03]  /*23240*/  IADD3 R2, P6, R57, R3, RZ ;  /* 0x0000000339027210 */ /* 0x001fc60007fde0ff */
[----:B------:R0:W-:Y:S04]  /*23250*/  STL [R1+0x2110], R4 ;  /* 0x0021100401007387 */ /* 0x0001e80000100800 */
[----:B------:R-:W4:Y:S04]  /*23260*/  LDL.LU R20, [R1+0x704] ;  /* 0x0007040001147983 */ /* 0x000f280000300800 */
[----:B------:R1:W-:Y:S01]  /*23270*/  STL [R1+0x214c], R2 ;  /* 0x00214c0201007387 */ /* 0x0003e20000100800 */
[----:B0-----:R-:W-:-:S03]  /*23280*/  IMAD.X R4, R6, 0x1, R17, P0 ;  /* 0x0000000106047824 */ /* 0x001fc600000e0611 */
[----:B------:R-:W4:Y:S04]  /*23290*/  LDL.LU R13, [R1+0x62c] ;  /* 0x00062c00010d7983 */ /* 0x000f280000300800 */
[----:B------:R0:W-:Y:S04]  /*232a0*/  STL [R1+0x2118], R4 ;  /* 0x0021180401007387 */ /* 0x0001e80000100800 */
[----:B------:R-:W4:Y:S01]  /*232b0*/  LDL.LU R19, [R1+0x708] ;  /* 0x0007080001137983 */ /* 0x000f220000300800 */
[----:B-1----:R-:W-:-:S05]  /*232c0*/  IADD3 R2, P0, R58, R55, RZ ;  /* 0x000000373a027210 */ /* 0x002fca0007f1e0ff */
[----:B------:R1:W-:Y:S04]  /*232d0*/  STL [R1+0x2154], R2 ;  /* 0x0021540201007387 */ /* 0x0003e80000100800 */
[----:B------:R-:W4:Y:S01]  /*232e0*/  LDL.LU R14, [R1+0x634] ;  /* 0x00063400010e7983 */ /* 0x000f220000300800 */
[----:B0-----:R-:W-:Y:S01]  /*232f0*/  IMAD.X R4, R11, 0x1, R5, P1 ;  /* 0x000000010b047824 */ /* 0x001fe200008e0605 */
[----:B-1----:R-:W-:-:S04]  /*23300*/  IADD3 R2, P1, R58, R3, RZ ;  /* 0x000000033a027210 */ /* 0x002fc80007f3e0ff */
[----:B------:R0:W-:Y:S04]  /*23310*/  STL [R1+0x2120], R4 ;  /* 0x0021200401007387 */ /* 0x0001e80000100800 */
[----:B------:R-:W4:Y:S01]  /*23320*/  LDL.LU R57, [R1+0x70c] ;  /* 0x00070c0001397983 */ /* 0x000f220000300800 */
[----:B0-----:R-:W-:-:S03]  /*23330*/  IMAD.X R4, R11, 0x1, R17, P2 ;  /* 0x000000010b047824 */ /* 0x001fc600010e0611 */
[----:B------:R0:W-:Y:S04]  /*23340*/  STL [R1+0x215c], R2 ;  /* 0x00215c0201007387 */ /* 0x0001e80000100800 */
[----:B------:R-:W4:Y:S04]  /*23350*/  LDL.LU R6, [R1+0x63c] ;  /* 0x00063c0001067983 */ /* 0x000f280000300800 */
[----:B------:R5:W-:Y:S04]  /*23360*/  STL [R1+0x2128], R4 ;  /* 0x0021280401007387 */ /* 0x000be80000100800 */
[----:B------:R-:W4:Y:S01]  /*23370*/  LDL.LU R58, [R1+0x710] ;  /* 0x00071000013a7983 */ /* 0x000f220000300800 */
[----:B0-----:R-:W-:-:S05]  /*23380*/  IADD3 R2, P2, R59, R55, RZ ;  /* 0x000000373b027210 */ /* 0x001fca0007f5e0ff */
[----:B------:R0:W-:Y:S04]  /*23390*/  STL [R1+0x2164], R2 ;  /* 0x0021640201007387 */ /* 0x0001e80000100800 */
[----:B------:R-:W4:Y:S01]  /*233a0*/  LDL.LU R11, [R1+0x640] ;  /* 0x00064000010b7983 */ /* 0x000f220000300800 */
[----:B-----5:R-:W-:Y:S01]  /*233b0*/  IMAD.X R4, R9, 0x1, R5, P3 ;  /* 0x0000000109047824 */ /* 0x020fe200018e0605 */
[----:B0-----:R-:W-:Y:S01]  /*233c0*/  IADD3 R2, P3, R59, R3, RZ ;  /* 0x000000033b027210 */ /* 0x001fe20007f7e0ff */
[----:B------:R-:W-:-:S03]  /*233d0*/  IMAD.X R7, R9, 0x1, R17, P4 ;  /* 0x0000000109077824 */ /* 0x000fc600020e0611 */
[----:B------:R0:W-:Y:S04]  /*233e0*/  STL [R1+0x2130], R4 ;  /* 0x0021300401007387 */ /* 0x0001e80000100800 */
[----:B------:R1:W-:Y:S04]  /*233f0*/  STL [R1+0x216c], R2 ;  /* 0x00216c0201007387 */ /* 0x0003e80000100800 */
[----:B------:R-:W-:Y:S04]  /*23400*/  STL [R1+0x2138], R7 ;  /* 0x0021380701007387 */ /* 0x000fe80000100800 */
[----:B------:R-:W5:Y:S01]  /*23410*/  LDL.LU R59, [R1+0x648] ;  /* 0x00064800013b7983 */ /* 0x000f620000300800 */
[----:B0-----:R-:W-:-:S05]  /*23420*/  IADD3 R4, P4, R61, R55, RZ ;  /* 0x000000373d047210 */ /* 0x001fca0007f9e0ff */
[----:B------:R0:W-:Y:S01]  /*23430*/  STL [R1+0x2174], R4 ;  /* 0x0021740401007387 */ /* 0x0001e20000100800 */
[----:B-1----:R-:W-:-:S03]  /*23440*/  IMAD.X R2, R60, 0x1, R5, P5 ;  /* 0x000000013c027824 */ /* 0x002fc600028e0605 */
[----:B------:R-:W5:Y:S04]  /*23450*/  LDL.LU R9, [R1+0x718] ;  /* 0x0007180001097983 */ /* 0x000f680000300800 */
[----:B------:R1:W-:Y:S01]  /*23460*/  STL [R1+0x2140], R2 ;  /* 0x0021400201007387 */ /* 0x0003e20000100800 */
[----:B0-----:R-:W-:Y:S01]  /*23470*/  IMAD.X R4, R60, 0x1, R17, P6 ;  /* 0x000000013c047824 */ /* 0x001fe200030e0611 */
[----:B-1----:R-:W-:Y:S02]  /*23480*/  IADD3 R2, P5, R61, R3, RZ ;  /* 0x000000033d027210 */ /* 0x002fe40007fbe0ff */
[----:B------:R-:W5:Y:S04]  /*23490*/  LDL.LU R61, [R1+0x724] ;  /* 0x00072400013d7983 */ /* 0x000f680000300800 */
[----:B------:R2:W-:Y:S04]  /*234a0*/  STL [R1+0x217c], R2 ;  /* 0x00217c0201007387 */ /* 0x0005e80000100800 */
[----:B------:R-:W5:Y:S04]  /*234b0*/  LDL.LU R60, [R1+0x71c] ;  /* 0x00071c00013c7983 */ /* 0x000f680000300800 */
[----:B------:R-:W-:Y:S01]  /*234c0*/  STL [R1+0x2148], R4 ;  /* 0x0021480401007387 */ /* 0x000fe20000100800 */
[----:B------:R-:W-:-:S02]  /*234d0*/  SHF.R.S32.HI R0, RZ, 0x1f, R0 ;  /* 0x0000001fff007819 */ /* 0x000fc40000011400 */
[----:B--2---:R-:W-:-:S05]  /*234e0*/  IADD3 R2, P6, R21, R55, RZ ;  /* 0x0000003715027210 */ /* 0x004fca0007fde0ff */
[----:B------:R0:W-:Y:S01]  /*234f0*/  STL [R1+0x2184], R2 ;  /* 0x0021840201007387 */ /* 0x0001e20000100800 */
[C---:B---3--:R-:W-:Y:S01]  /*23500*/  IMAD.X R7, R18.reuse, 0x1, R5, P0 ;  /* 0x0000000112077824 */ /* 0x048fe200000e0605 */
[----:B0-----:R-:W-:Y:S01]  /*23510*/  IADD3 R2, P0, R21, R3, RZ ;  /* 0x0000000315027210 */ /* 0x001fe20007f1e0ff */
[----:B------:R-:W-:-:S03]  /*23520*/  IMAD.X R4, R18, 0x1, R17, P1 ;  /* 0x0000000112047824 */ /* 0x000fc600008e0611 */
[----:B------:R-:W-:Y:S04]  /*23530*/  STL [R1+0x2150], R7 ;  /* 0x0021500701007387 */ /* 0x000fe80000100800 */
[----:B------:R-:W2:Y:S04]  /*23540*/  LDL.LU R18, [R1+0x720] ;  /* 0x0007200001127983 */ /* 0x000ea80000300800 */
[----:B------:R4:W-:Y:S04]  /*23550*/  STL [R1+0x218c], R2 ;  /* 0x00218c0201007387 */ /* 0x0009e80000100800 */
[----:B------:R0:W-:Y:S01]  /*23560*/  STL [R1+0x2158], R4 ;  /* 0x0021580401007387 */ /* 0x0001e20000100800 */
[C---:B----4-:R-:W-:Y:S01]  /*23570*/  IADD3 R2, P1, R15.reuse, R55, RZ ;  /* 0x000000370f027210 */ /* 0x050fe20007f3e0ff */
[----:B0-----:R-:W-:Y:S01]  /*23580*/  IMAD.X R4, R20, 0x1, R5, P2 ;  /* 0x0000000114047824 */ /* 0x001fe200010e0605 */
[----:B------:R-:W-:-:S03]  /*23590*/  IADD3 R7, P2, R15, R3, RZ ;  /* 0x000000030f077210 */ /* 0x000fc60007f5e0ff */
[----:B------:R0:W-:Y:S04]  /*235a0*/  STL [R1+0x2194], R2 ;  /* 0x0021940201007387 */ /* 0x0001e80000100800 */
[----:B------:R1:W-:Y:S01]  /*235b0*/  STL [R1+0x2160], R4 ;  /* 0x0021600401007387 */ /* 0x0003e20000100800 */
[----:B0-----:R-:W-:-:S03]  /*235c0*/  IMAD.X R2, R20, 0x1, R17, P3 ;  /* 0x0000000114027824 */ /* 0x001fc600018e0611 */
[----:B------:R0:W-:Y:S01]  /*235d0*/  STL [R1+0x219c], R7 ;  /* 0x00219c0701007387 */ /* 0x0001e20000100800 */
[----:B-1----:R-:W-:-:S03]  /*235e0*/  IADD3 R4, P3, R13, R55, RZ ;  /* 0x000000370d047210 */ /* 0x002fc60007f7e0ff */
[----:B------:R1:W-:Y:S04]  /*235f0*/  STL [R1+0x2168], R2 ;  /* 0x0021680201007387 */ /* 0x0003e80000100800 */
[----:B------:R3:W-:Y:S01]  /*23600*/  STL [R1+0x21a4], R4 ;  /* 0x0021a40401007387 */ /* 0x0007e20000100800 */
[----:B0-----:R-:W-:Y:S01]  /*23610*/  IMAD.X R7, R19, 0x1, R5, P4 ;  /* 0x0000000113077824 */ /* 0x001fe200020e0605 */
[----:B-1----:R-:W-:-:S04]  /*23620*/  IADD3 R2, P4, R13, R3, RZ ;  /* 0x000000030d027210 */ /* 0x002fc80007f9e0ff */
[----:B------:R0:W-:Y:S01]  /*23630*/  STL [R1+0x2170], R7 ;  /* 0x0021700701007387 */ /* 0x0001e20000100800 */
[----:B---3--:R-:W-:-:S03]  /*23640*/  IMAD.X R4, R19, 0x1, R17, P5 ;  /* 0x0000000113047824 */ /* 0x008fc600028e0611 */
[----:B------:R1:W-:Y:S04]  /*23650*/  STL [R1+0x21ac], R2 ;  /* 0x0021ac0201007387 */ /* 0x0003e80000100800 */
[----:B------:R3:W-:Y:S01]  /*23660*/  STL [R1+0x2178], R4 ;  /* 0x0021780401007387 */ /* 0x0007e20000100800 */
[C---:B0-----:R-:W-:Y:S01]  /*23670*/  IADD3 R7, P5, R14.reuse, R55, RZ ;  /* 0x000000370e077210 */ /* 0x041fe20007fbe0ff */
[----:B-1----:R-:W-:Y:S01]  /*23680*/  IMAD.X R2, R57, 0x1, R5, P6 ;  /* 0x0000000139027824 */ /* 0x002fe200030e0605 */
[----:B---3--:R-:W-:-:S03]  /*23690*/  IADD3 R4, P6, R14, R3, RZ ;  /* 0x000000030e047210 */ /* 0x008fc60007fde0ff */
[----:B------:R0:W-:Y:S04]  /*236a0*/  STL [R1+0x21b0], R7 ;  /* 0x0021b00701007387 */ /* 0x0001e80000100800 */
[----:B------:R1:W-:Y:S04]  /*236b0*/  STL [R1+0x2180], R2 ;  /* 0x0021800201007387 */ /* 0x0003e80000100800 */
[----:B------:R3:W-:Y:S01]  /*236c0*/  STL [R1+0x21b4], R4 ;  /* 0x0021b40401007387 */ /* 0x0007e20000100800 */
[----:B0-----:R-:W-:Y:S01]  /*236d0*/  IMAD.X R7, R57, 0x1, R17, P0 ;  /* 0x0000000139077824 */ /* 0x001fe200000e0611 */
[----:B-1----:R-:W-:-:S04]  /*236e0*/  IADD3 R2, P0, R6, R55, RZ ;  /* 0x0000003706027210 */ /* 0x002fc80007f1e0ff */
[----:B------:R-:W-:Y:S01]  /*236f0*/  STL [R1+0x2188], R7 ;  /* 0x0021880701007387 */ /* 0x000fe20000100800 */
[----:B---3--:R-:W-:Y:S01]  /*23700*/  IMAD.X R4, R58, 0x1, R5, P1 ;  /* 0x000000013a047824 */ /* 0x008fe200008e0605 */
[----:B------:R-:W-:Y:S02]  /*23710*/  IADD3 R6, P1, R6, R3, RZ ;  /* 0x0000000306067210 */ /* 0x000fe40007f3e0ff */
[----:B------:R0:W-:Y:S04]  /*23720*/  STL [R1+0x21b8], R2 ;  /* 0x0021b80201007387 */ /* 0x0001e80000100800 */
[----:B------:R1:W-:Y:S04]  /*23730*/  STL [R1+0x2190], R4 ;  /* 0x0021900401007387 */ /* 0x0003e80000100800 */
[----:B------:R3:W-:Y:S01]  /*23740*/  STL [R1+0x21bc], R6 ;  /* 0x0021bc0601007387 */ /* 0x0007e20000100800 */
[----:B0-----:R-:W-:Y:S01]  /*23750*/  IMAD.X R2, R58, 0x1, R17, P2 ;  /* 0x000000013a027824 */ /* 0x001fe200010e0611 */
[----:B-1----:R-:W-:-:S04]  /*23760*/  IADD3 R4, P2, R11, R55, RZ ;  /* 0x000000370b047210 */ /* 0x002fc80007f5e0ff */
[----:B------:R-:W-:Y:S01]  /*23770*/  STL [R1+0x2198], R2 ;  /* 0x0021980201007387 */ /* 0x000fe20000100800 */
[----:B---3--:R-:W-:-:S03]  /*23780*/  IMAD.X R6, R0, 0x1, R5, P3 ;  /* 0x0000000100067824 */ /* 0x008fc600018e0605 */
[----:B------:R0:W-:Y:S04]  /*23790*/  STL [R1+0x21c0], R4 ;  /* 0x0021c00401007387 */ /* 0x0001e80000100800 */
[----:B------:R-:W-:Y:S01]  /*237a0*/  STL [R1+0x21a0], R6 ;  /* 0x0021a00601007387 */ /* 0x000fe20000100800 */
[----:B0-----:R-:W-:-:S03]  /*237b0*/  IMAD.X R4, R0, 0x1, R17, P4 ;  /* 0x0000000100047824 */ /* 0x001fc600020e0611 */
[----:B------:R-:W3:Y:S01]  /*237c0*/  LDL.LU R0, [R1+0x2590] ;  /* 0x0025900001007983 */ /* 0x000ee20000300800 */
[----:B------:R-:W-:-:S05]  /*237d0*/  IADD3 R2, P3, R11, R3, RZ ;  /* 0x000000030b027210 */ /* 0x000fca0007f7e0ff */
[----:B------:R5:W-:Y:S04]  /*237e0*/  STL [R1+0x21c4], R2 ;  /* 0x0021c40201007387 */ /* 0x000be80000100800 */
[----:B------:R0:W-:Y:S01]  /*237f0*/  STL [R1+0x21a8], R4 ;  /* 0x0021a80401007387 */ /* 0x0001e20000100800 */
[----:B-----5:R-:W-:Y:S01]  /*23800*/  IADD3 R2, P4, R59, R55, RZ ;  /* 0x000000373b027210 */ /* 0x020fe20007f9e0ff */
[----:B------:R-:W-:Y:S01]  /*23810*/  IMAD.X R6, R9, 0x1, R5, P5 ;  /* 0x0000000109067824 */ /* 0x000fe200028e0605 */
[----:B0-----:R-:W-:Y:S01]  /*23820*/  IADD3 R4, P5, R59, R3, RZ ;  /* 0x000000033b047210 */ /* 0x001fe20007fbe0ff */
[----:B------:R-:W-:Y:S02]  /*23830*/  IMAD.X R3, R9, 0x1, R17, P6 ;  /* 0x0000000109037824 */ /* 0x000fe400030e0611 */
[----:B------:R0:W-:Y:S04]  /*23840*/  STL [R1+0x14c0], R2 ;  /* 0x0014c00201007387 */ /* 0x0001e80000100800 */
[----:B------:R-:W-:Y:S04]  /*23850*/  STL [R1+0x14bc], R6 ;  /* 0x0014bc0601007387 */ /* 0x000fe80000100800 */
[----:B------:R1:W-:Y:S04]  /*23860*/  STL [R1+0x14b8], R4 ;  /* 0x0014b80401007387 */ /* 0x0003e80000100800 */
[----:B------:R4:W-:Y:S01]  /*23870*/  STL [R1+0x14a4], R3 ;  /* 0x0014a40301007387 */ /* 0x0009e20000100800 */
[----:B0-----:R-:W-:-:S02]  /*23880*/  SHF.R.S32.HI R2, RZ, 0x1f, R59 ;  /* 0x0000001fff027819 */ /* 0x001fc4000001143b */
[----:B-1----:R-:W-:Y:S01]  /*23890*/  IADD3 R4, P6, R61, UR6, RZ ;  /* 0x000000063d047c10 */ /* 0x002fe2000ffde0ff */
[C---:B------:R-:W-:Y:S02]  /*238a0*/  IMAD.X R7, R60.reuse, 0x1, R5, P0 ;  /* 0x000000013c077824 */ /* 0x040fe400000e0605 */
[----:B----4-:R-:W-:-:S03]  /*238b0*/  IMAD.X R3, R60, 0x1, R17, P1 ;  /* 0x000000013c037824 */ /* 0x010fc600008e0611 */
[----:B------:R2:W-:Y:S04]  /*238c0*/  STL [R1+0x14a8], R7 ;  /* 0x0014a80701007387 */ /* 0x0005e80000100800 */
[----:B------:R-:W-:Y:S04]  /*238d0*/  STL [R1+0xf98], R4 ;  /* 0x000f980401007387 */ /* 0x000fe80000100800 */
[----:B------:R0:W-:Y:S01]  /*238e0*/  STL [R1+0x14ac], R3 ;  /* 0x0014ac0301007387 */ /* 0x0001e20000100800 */
[C---:B--2---:R-:W-:Y:S02]  /*238f0*/  IMAD.X R7, R18.reuse, 0x1, R5, P2 ;  /* 0x0000000112077824 */ /* 0x044fe400010e0605 */
[----:B0-----:R-:W-:Y:S01]  /*23900*/  IMAD.X R3, R18, 0x1, R17, P3 ;  /* 0x0000000112037824 */ /* 0x001fe200018e0611 */
[----:B---3--:R-:W-:-:S05]  /*23910*/  IADD3 R6, P0, R0, UR6, RZ ;  /* 0x0000000600067c10 */ /* 0x008fca000ff1e0ff */
[----:B------:R-:W-:Y:S04]  /*23920*/  STL [R1+0xf9c], R6 ;  /* 0x000f9c0601007387 */ /* 0x000fe80000100800 */
[----:B------:R0:W-:Y:S04]  /*23930*/  STL [R1+0x14b0], R7 ;  /* 0x0014b00701007387 */ /* 0x0001e80000100800 */
[----:B------:R1:W-:Y:S01]  /*23940*/  STL [R1+0x14b4], R3 ;  /* 0x0014b40301007387 */ /* 0x0003e20000100800 */
[C---:B0-----:R-:W-:Y:S02]  /*23950*/  IMAD.X R7, R2.reuse, 0x1, R5, P4 ;  /* 0x0000000102077824 */ /* 0x041fe400020e0605 */
[----:B------:R-:W-:Y:S01]  /*23960*/  IMAD.X R5, R2, 0x1, R17, P5 ;  /* 0x0000000102057824 */ /* 0x000fe200028e0611 */
[----:B------:R-:W-:-:S02]  /*23970*/  LEA.HI.X.SX32 R2, R0, UR7, 0x1, P0 ;  /* 0x0000000700027c11 */ /* 0x000fc400080f0eff */
[----:B-1----:R-:W-:Y:S01]  /*23980*/  LEA.HI.X.SX32 R3, R61, UR7, 0x1, P6 ;  /* 0x000000073d037c11 */ /* 0x002fe2000b0f0eff */
[----:B------:R0:W-:Y:S04]  /*23990*/  STL [R1+0x14a0], R7 ;  /* 0x0014a00701007387 */ /* 0x0001e80000100800 */
[----:B------:R1:W-:Y:S04]  /*239a0*/  STL [R1+0x10ac], R5 ;  /* 0x0010ac0501007387 */ /* 0x0003e80000100800 */
[----:B------:R-:W2:Y:S04]  /*239b0*/  LDL.LU R0, [R1+0x258c] ;  /* 0x00258c0001007983 */ /* 0x000ea80000300800 */
[----:B------:R-:W-:Y:S04]  /*239c0*/  STL [R1+0xf90], R3 ;  /* 0x000f900301007387 */ /* 0x000fe80000100800 */
[----:B------:R-:W-:Y:S04]  /*239d0*/  STL [R1+0xf94], R2 ;  /* 0x000f940201007387 */ /* 0x000fe80000100800 */
        /* <DEDUP_REMOVED lines=465> */
[----:B------:R-:W-:Y:S01]  /*256f0*/  STL [R1+0x1a0], RZ ;  /* 0x0001a0ff01007387 */ /* 0x000fe20000100800 */
[----:B------:R-:W-:-:S03]  /*25700*/  UIMAD UR26, UR5, 0x3f, URZ ;  /* 0x0000003f051a78a4 */ /* 0x000fc6000f8e023f */
[----:B------:R-:W-:Y:S04]  /*25710*/  STL [R1+0x1a4], RZ ;  /* 0x0001a4ff01007387 */ /* 0x000fe80000100800 */
[----:B------:R-:W-:Y:S04]  /*25720*/  STL [R1+0x1a8], RZ ;  /* 0x0001a8ff01007387 */ /* 0x000fe80000100800 */
[----:B------:R-:W-:Y:S04]  /*25730*/  STL [R1+0x1ac], RZ ;  /* 0x0001acff01007387 */ /* 0x000fe80000100800 */
[----:B------:R-:W-:Y:S04]  /*25740*/  STL [R1+0x180], RZ ;  /* 0x000180ff01007387 */ /* 0x000fe80000100800 */
[----:B------:R-:W-:Y:S04]  /*25750*/  STL [R1+0x184], RZ ;  /* 0x000184ff01007387 */ /* 0x000fe80000100800 */
[----:B------:R-:W-:Y:S01]  /*25760*/  STL [R1+0x188], RZ ;  /* 0x000188ff01007387 */ /* 0x000fe20000100800 */
[----:B------:R-:W-:-:S03]  /*25770*/  USHF.R.S32.HI UR25, URZ, 0x1f, UR26 ;  /* 0x0000001f3f197899 */ /* 0x000fc6000801141a */
[----:B------:R-:W-:Y:S01]  /*25780*/  STL [R1+0x18c], RZ ;  /* 0x00018cff01007387 */ /* 0x000fe20000100800 */
[----:B0-----:R-:W-:-:S03]  /*25790*/  IADD3 R7, P0, R6, UR26, RZ ;  /* 0x0000001a06077c10 */ /* 0x001fc6000ff1e0ff */
[----:B------:R-:W-:Y:S01]  /*257a0*/  STL [R1+0x160], RZ ;  /* 0x000160ff01007387 */ /* 0x000fe20000100800 */
[----:B-1----:R-:W-:-:S03]  /*257b0*/  IADD3 R5, P1, R4, UR26, RZ ;  /* 0x0000001a04057c10 */ /* 0x002fc6000ff3e0ff */
[----:B------:R-:W-:Y:S04]  /*257c0*/  STL [R1+0x164], RZ ;  /* 0x000164ff01007387 */ /* 0x000fe80000100800 */
[----:B------:R-:W-:Y:S04]  /*257d0*/  STL [R1+0x168], RZ ;  /* 0x000168ff01007387 */ /* 0x000fe80000100800 */
[----:B------:R-:W-:Y:S04]  /*257e0*/  STL [R1+0x16c], RZ ;  /* 0x00016cff01007387 */ /* 0x000fe80000100800 */
[----:B------:R-:W-:Y:S01]  /*257f0*/  STL [R1+0x140], RZ ;  /* 0x000140ff01007387 */ /* 0x000fe20000100800 */
[----:B------:R-:W-:-:S03]  /*25800*/  UIMAD UR27, UR5, 0x3e, URZ ;  /* 0x0000003e051b78a4 */ /* 0x000fc6000f8e023f */
[----:B------:R-:W-:Y:S04]  /*25810*/  STL [R1+0x144], RZ ;  /* 0x000144ff01007387 */ /* 0x000fe80000100800 */
[----:B------:R-:W-:Y:S04]  /*25820*/  STL [R1+0x148], RZ ;  /* 0x000148ff01007387 */ /* 0x000fe80000100800 */
[----:B------:R0:W-:Y:S04]  /*25830*/  STL [R1+0x10b4], R7 ;  /* 0x0010b40701007387 */ /* 0x0001e80000100800 */
[----:B------:R-:W-:Y:S04]  /*25840*/  STL [R1+0x14c], RZ ;  /* 0x00014cff01007387 */ /* 0x000fe80000100800 */
[----:B------:R1:W-:Y:S01]  /*25850*/  STL [R1+0x10bc], R5 ;  /* 0x0010bc0501007387 */ /* 0x0003e20000100800 */
[----:B0-----:R-:W-:Y:S01]  /*25860*/  IADD3.X R7, R2, UR25, RZ, P0, !PT ;  /* 0x0000001902077c10 */ /* 0x001fe200087fe4ff */
[----:B------:R-:W-:-:S04]  /*25870*/  USHF.R.S32.HI UR26, URZ, 0x1f, UR27 ;  /* 0x0000001f3f1a7899 */ /* 0x000fc8000801141b */
[----:B------:R0:W-:Y:S01]  /*25880*/  STL [R1+0x10b0], R7 ;  /* 0x0010b00701007387 */ /* 0x0001e20000100800 */
[----:B-1----:R-:W-:-:S05]  /*25890*/  IADD3.X R5, R3, UR25, RZ, P1, !PT ;  /* 0x0000001903057c10 */ /* 0x002fca0008ffe4ff */
[----:B------:R1:W-:Y:S01]  /*258a0*/  STL [R1+0x10b8], R5 ;  /* 0x0010b80501007387 */ /* 0x0003e20000100800 */
[----:B0-----:R-:W-:Y:S01]  /*258b0*/  IADD3 R7, P0, R6, UR27, RZ ;  /* 0x0000001b06077c10 */ /* 0x001fe2000ff1e0ff */
[----:B------:R-:W-:-:S04]  /*258c0*/  UIMAD UR28, UR5, 0x3d, URZ ;  /* 0x0000003d051c78a4 */ /* 0x000fc8000f8e023f */
[----:B------:R0:W-:Y:S01]  /*258d0*/  STL [R1+0x10c4], R7 ;  /* 0x0010c40701007387 */ /* 0x0001e20000100800 */
[----:B-1----:R-:W-:-:S03]  /*258e0*/  IADD3 R5, P1, R4, UR27, RZ ;  /* 0x0000001b04057c10 */ /* 0x002fc6000ff3e0ff */
        /* <DEDUP_REMOVED lines=316> */
[----:B------:R-:W-:-:S04]  /*26cb0*/  USHF.L.U32 UR55, UR5, 0x5, URZ ;  /* 0x0000000505377899 */ /* 0x000fc8000800063f */
        /* <DEDUP_REMOVED lines=26> */
[----:B0-----:R-:W-:Y:S02]  /*26e60*/  IADD3.X R7, R2, UR56, RZ, P0, !PT ;  /* 0x0000003802077c10 */ /* 0x001fe400087fe4ff */
[----:B-1----:R-:W-:-:S03]  /*26e70*/  IADD3.X R5, R3, UR56, RZ, P1, !PT ;  /* 0x0000003803057c10 */ /* 0x002fc60008ffe4ff */
[----:B------:R0:W-:Y:S04]  /*26e80*/  STL [R1+0x12b0], R7 ;  /* 0x0012b00701007387 */ /* 0x0001e80000100800 */
[----:B------:R1:W-:Y:S01]  /*26e90*/  STL [R1+0x12b8], R5 ;  /* 0x0012b80501007387 */ /* 0x0003e20000100800 */
[----:B0-----:R-:W-:Y:S02]  /*26ea0*/  IADD3 R7, P0, R6, UR59, RZ ;  /* 0x0000003b06077c10 */ /* 0x001fe4000ff1e0ff */
[----:B-1----:R-:W-:-:S05]  /*26eb0*/  IADD3 R5, P1, R4, UR59, RZ ;  /* 0x0000003b04057c10 */ /* 0x002fca000ff3e0ff */
[----:B------:R-:W-:Y:S04]  /*26ec0*/  STL [R1+0x12cc], R5 ;  /* 0x0012cc0501007387 */ /* 0x000fe80000100800 */
[----:B------:R0:W-:Y:S01]  /*26ed0*/  STL [R1+0x12c4], R7 ;  /* 0x0012c40701007387 */ /* 0x0001e20000100800 */
[----:B------:R-:W-:Y:S02]  /*26ee0*/  UIMAD UR6, UR5, 0x1d, URZ ;  /* 0x0000001d050678a4 */ /* 0x000fe4000f8e023f */
[----:B------:R-:W-:Y:S02]  /*26ef0*/  UIMAD UR7, UR5, 0x1c, URZ ;  /* 0x0000001c050778a4 */ /* 0x000fe4000f8e023f */
[----:B------:R-:W-:Y:S02]  /*26f00*/  UIMAD UR8, UR5, 0x1b, URZ ;  /* 0x0000001b050878a4 */ /* 0x000fe4000f8e023f */
[----:B------:R-:W-:-:S02]  /*26f10*/  UIMAD UR9, UR5, 0x1a, URZ ;  /* 0x0000001a050978a4 */ /* 0x000fc4000f8e023f */
[----:B------:R-:W-:Y:S02]  /*26f20*/  UIMAD UR10, UR5, 0x19, URZ ;  /* 0x00000019050a78a4 */ /* 0x000fe4000f8e023f */
[----:B------:R-:W-:Y:S02]  /*26f30*/  UIMAD UR11, UR5, 0x18, URZ ;  /* 0x00000018050b78a4 */ /* 0x000fe4000f8e023f */
[----:B------:R-:W-:Y:S02]  /*26f40*/  UIMAD UR12, UR5, 0x17, URZ ;  /* 0x00000017050c78a4 */ /* 0x000fe4000f8e023f */
[----:B------:R-:W-:Y:S02]  /*26f50*/  UIMAD UR13, UR5, 0x16, URZ ;  /* 0x00000016050d78a4 */ /* 0x000fe4000f8e023f */
[----:B------:R-:W-:Y:S02]  /*26f60*/  UIMAD UR14, UR5, 0x15, URZ ;  /* 0x00000015050e78a4 */ /* 0x000fe4000f8e023f */
[----:B------:R-:W-:-:S02]  /*26f70*/  UIMAD UR15, UR5, 0x14, URZ ;  /* 0x00000014050f78a4 */ /* 0x000fc4000f8e023f */
[----:B------:R-:W-:Y:S02]  /*26f80*/  UIMAD UR16, UR5, 0x13, URZ ;  /* 0x00000013051078a4 */ /* 0x000fe4000f8e023f */
[----:B------:R-:W-:Y:S02]  /*26f90*/  UIMAD UR17, UR5, 0x12, URZ ;  /* 0x00000012051178a4 */ /* 0x000fe4000f8e023f */
[----:B------:R-:W-:Y:S02]  /*26fa0*/  UIMAD UR18, UR5, 0x11, URZ ;  /* 0x00000011051278a4 */ /* 0x000fe4000f8e023f */
[----:B------:R-:W-:Y:S02]  /*26fb0*/  USHF.L.U32 UR19, UR5, 0x4, URZ ;  /* 0x0000000405137899 */ /* 0x000fe4000800063f */
[----:B------:R-:W-:Y:S02]  /*26fc0*/  UIMAD UR20, UR5, 0xf, URZ ;  /* 0x0000000f051478a4 */ /* 0x000fe4000f8e023f */
[----:B------:R-:W-:-:S02]  /*26fd0*/  UIMAD UR21, UR5, 0xe, URZ ;  /* 0x0000000e051578a4 */ /* 0x000fc4000f8e023f */
[----:B------:R-:W-:Y:S02]  /*26fe0*/  UIMAD UR22, UR5, 0xd, URZ ;  /* 0x0000000d051678a4 */ /* 0x000fe4000f8e023f */
[----:B------:R-:W-:Y:S02]  /*26ff0*/  UIMAD UR23, UR5, 0xc, URZ ;  /* 0x0000000c051778a4 */ /* 0x000fe4000f8e023f */
[----:B------:R-:W-:Y:S02]  /*27000*/  UIMAD UR24, UR5, 0xb, URZ ;  /* 0x0000000b051878a4 */ /* 0x000fe4000f8e023f */
[----:B------:R-:W-:Y:S02]  /*27010*/  UIMAD UR25, UR5, 0xa, URZ ;  /* 0x0000000a051978a4 */ /* 0x000fe4000f8e023f */
[----:B------:R-:W-:Y:S02]  /*27020*/  UIMAD UR26, UR5, 0x9, URZ ;  /* 0x00000009051a78a4 */ /* 0x000fe4000f8e023f */
[----:B------:R-:W-:-:S02]  /*27030*/  USHF.L.U32 UR27, UR5, 0x3, URZ ;  /* 0x00000003051b7899 */ /* 0x000fc4000800063f */
[----:B------:R-:W-:Y:S02]  /*27040*/  UIMAD UR28, UR5, 0x7, URZ ;  /* 0x00000007051c78a4 */ /* 0x000fe4000f8e023f */
[----:B------:R-:W-:Y:S02]  /*27050*/  UIMAD UR29, UR5, 0x6, URZ ;  /* 0x00000006051d78a4 */ /* 0x000fe4000f8e023f */
[----:B------:R-:W-:Y:S02]  /*27060*/  UIMAD UR30, UR5, 0x5, URZ ;  /* 0x00000005051e78a4 */ /* 0x000fe4000f8e023f */
[----:B------:R-:W-:Y:S02]  /*27070*/  USHF.L.U32 UR31, UR5, 0x2, URZ ;  /* 0x00000002051f7899 */ /* 0x000fe4000800063f */
[----:B------:R-:W-:Y:S02]  /*27080*/  UIMAD UR32, UR5, 0x3, URZ ;  /* 0x00000003052078a4 */ /* 0x000fe4000f8e023f */
[----:B------:R-:W-:-:S02]  /*27090*/  USHF.L.U32 UR33, UR5, 0x1, URZ ;  /* 0x0000000105217899 */ /* 0x000fc4000800063f */
[----:B------:R-:W-:Y:S02]  /*270a0*/  USHF.R.S32.HI UR34, URZ, 0x1f, UR5 ;  /* 0x0000001f3f227899 */ /* 0x000fe40008011405 */
[----:B------:R-:W-:Y:S02]  /*270b0*/  USHF.L.U32 UR35, UR5, 0x6, URZ ;  /* 0x0000000605237899 */ /* 0x000fe4000800063f */
[----:B------:R-:W-:Y:S02]  /*270c0*/  USHF.R.S32.HI UR58, URZ, 0x1f, UR59 ;  /* 0x0000001f3f3a7899 */ /* 0x000fe4000801143b */
[----:B------:R-:W-:Y:S02]  /*270d0*/  USHF.R.S32.HI UR36, URZ, 0x1f, UR6 ;  /* 0x0000001f3f247899 */ /* 0x000fe40008011406 */
[----:B------:R-:W-:Y:S02]  /*270e0*/  USHF.R.S32.HI UR37, URZ, 0x1f, UR7 ;  /* 0x0000001f3f257899 */ /* 0x000fe40008011407 */
[----:B------:R-:W-:-:S02]  /*270f0*/  USHF.R.S32.HI UR38, URZ, 0x1f, UR8 ;  /* 0x0000001f3f267899 */ /* 0x000fc40008011408 */
[----:B------:R-:W-:Y:S02]  /*27100*/  USHF.R.S32.HI UR39, URZ, 0x1f, UR9 ;  /* 0x0000001f3f277899 */ /* 0x000fe40008011409 */
[----:B------:R-:W-:Y:S02]  /*27110*/  USHF.R.S32.HI UR40, URZ, 0x1f, UR10 ;  /* 0x0000001f3f287899 */ /* 0x000fe4000801140a */
        /* <DEDUP_REMOVED lines=16> */
[----:B------:R-:W-:Y:S01]  /*27220*/  USHF.R.S32.HI UR56, URZ, 0x1f, UR27 ;  /* 0x0000001f3f387899 */ /* 0x000fe2000801141b */
[----:B------:R-:W1:Y:S01]  /*27230*/  LDC R18, c[0x0][0x230] ;  /* 0x00008c00ff127b82 */ /* 0x000e620000000800 */
[----:B0-----:R-:W-:Y:S01]  /*27240*/  IADD3.X R7, R2, UR58, RZ, P0, !PT ;  /* 0x0000003a02077c10 */ /* 0x001fe200087fe4ff */
[----:B------:R-:W-:Y:S01]  /*27250*/  USHF.R.S32.HI UR59, URZ, 0x1f, UR28 ;  /* 0x0000001f3f3b7899 */ /* 0x000fe2000801141c */
[----:B------:R-:W-:Y:S01]  /*27260*/  IADD3.X R5, R3, UR58, RZ, P1, !PT ;  /* 0x0000003a03057c10 */ /* 0x000fe20008ffe4ff */
[----:B------:R-:W-:Y:S02]  /*27270*/  USHF.R.S32.HI UR58, URZ, 0x1f, UR29 ;  /* 0x0000001f3f3a7899 */ /* 0x000fe4000801141d */
[----:B------:R0:W-:Y:S04]  /*27280*/  STL [R1+0x12c0], R7 ;  /* 0x0012c00701007387 */ /* 0x0001e80000100800 */
[----:B------:R3:W-:Y:S01]  /*27290*/  STL [R1+0x12c8], R5 ;  /* 0x0012c80501007387 */ /* 0x0007e20000100800 */
[----:B0-----:R-:W-:-:S02]  /*272a0*/  IADD3 R7, P0, R6, UR6, RZ ;  /* 0x0000000606077c10 */ /* 0x001fc4000ff1e0ff */
[----:B---3--:R-:W-:-:S03]  /*272b0*/  IADD3 R5, P1, R4, UR6, RZ ;  /* 0x0000000604057c10 */ /* 0x008fc6000ff3e0ff */
[----:B------:R0:W-:Y:S01]  /*272c0*/  STL [R1+0x12d4], R7 ;  /* 0x0012d40701007387 */ /* 0x0001e20000100800 */
[----:B------:R-:W-:Y:S01]  /*272d0*/  USHF.R.S32.HI UR6, URZ, 0x1f, UR30 ;  /* 0x0000001f3f067899 */ /* 0x000fe2000801141e */
[----:B-1----:R-:W-:Y:S02]  /*272e0*/  VIADD R18, R18, 0x3f ;  /* 0x0000003f12127836 */ /* 0x002fe40000000000 */
[----:B------:R1:W-:Y:S03]  /*272f0*/  STL [R1+0x12dc], R5 ;  /* 0x0012dc0501007387 */ /* 0x0003e60000100800 */
[----:B------:R-:W-:Y:S02]  /*27300*/  SHF.R.S32.HI R61, RZ, 0x1f, R18 ;  /* 0x0000001fff3d7819 */ /* 0x000fe40000011412 */
[----:B0-----:R-:W-:Y:S02]  /*27310*/  IADD3.X R7, R2, UR36, RZ, P0, !PT ;  /* 0x0000002402077c10 */ /* 0x001fe400087fe4ff */
[----:B------:R-:W-:-:S02]  /*27320*/  LEA.HI R61, R61, R18, RZ, 0x6 ;  /* 0x000000123d3d7211 */ /* 0x000fc400078f30ff */
[----:B-1----:R-:W-:Y:S01]  /*27330*/  IADD3.X R5, R3, UR36, RZ, P1, !PT ;  /* 0x0000002403057c10 */ /* 0x002fe20008ffe4ff */
[----:B------:R0:W-:Y:S01]  /*27340*/  STL [R1+0x12d0], R7 ;  /* 0x0012d00701007387 */ /* 0x0001e20000100800 */
[----:B------:R-:W-:Y:S01]  /*27350*/  SHF.R.S32.HI R8, RZ, 0x6, R61 ;  /* 0x00000006ff087819 */ /* 0x000fe2000001143d */
[----:B------:R-:W-:Y:S01]  /*27360*/  USHF.R.S32.HI UR36, URZ, 0x1f, UR31 ;  /* 0x0000001f3f247899 */ /* 0x000fe2000801141f */
[----:B--2---:R-:W-:Y:S01]  /*27370*/  LOP3.LUT R8, R0, 0x10, RZ, 0x3c, !PT ;  /* 0x0000001000087812 */ /* 0x004fe200078e3cff */
[----:B------:R1:W-:Y:S01]  /*27380*/  STL [R1+0x12d8], R5 ;  /* 0x0012d80501007387 */ /* 0x0003e20000100800 */
[C---:B------:R-:W-:Y:S02]  /*27390*/  IADD3 R8, P3, R6.reuse, UR10, RZ ;  /* 0x0000000a06087c10 */ /* 0x040fe4000ff7e0ff */
[----:B0-----:R-:W-:Y:S02]  /*273a0*/  IADD3 R7, P2, R6, UR7, RZ ;  /* 0x0000000706077c10 */ /* 0x001fe4000ff5e0ff */
[----:B-1----:R-:W-:-:S03]  /*273b0*/  IADD3 R5, P1, R4, UR7, RZ ;  /* 0x0000000704057c10 */ /* 0x002fc6000ff3e0ff */
[----:B------:R0:W-:Y:S01]  /*273c0*/  STL [R1+0x12e4], R7 ;  /* 0x0012e40701007387 */ /* 0x0001e20000100800 */
[----:B------:R-:W-:-:S03]  /*273d0*/  USHF.R.S32.HI UR7, URZ, 0x1f, UR32 ;  /* 0x0000001f3f077899 */ /* 0x000fc60008011420 */
[----:B------:R1:W-:Y:S01]  /*273e0*/  STL [R1+0x12ec], R5 ;  /* 0x0012ec0501007387 */ /* 0x0003e20000100800 */
        /* <DEDUP_REMOVED lines=9> */
[----:B------:R1:W-:Y:S04]  /*27480*/  STL [R1+0x130c], R5 ;  /* 0x00130c0501007387 */ /* 0x0003e80000100800 */
[----:B------:R2:W-:Y:S01]  /*27490*/  STL [R1+0x1314], R8 ;  /* 0x0013140801007387 */ /* 0x0005e20000100800 */
[C---:B0-----:R-:W-:Y:S02]  /*274a0*/  LOP3.LUT R7, R0.reuse, 0x30, RZ, 0x3c, !PT ;  /* 0x0000003000077812 */ /* 0x041fe400078e3cff */
[----:B-1----:R-:W-:Y:S02]  /*274b0*/  LOP3.LUT R5, R0, 0x20, RZ, 0x3c, !PT ;  /* 0x0000002000057812 */ /* 0x002fe400078e3cff */
[----:B------:R-:W-:Y:S02]  /*274c0*/  IADD3.X R5, R2, UR37, RZ, P2, !PT ;  /* 0x0000002502057c10 */ /* 0x000fe400097fe4ff */
[----:B------:R-:W-:-:S02]  /*274d0*/  IADD3 R7, P2, R4, UR10, RZ ;  /* 0x0000000a04077c10 */ /* 0x000fc4000ff5e0ff */
[----:B--2---:R-:W-:Y:S01]  /*274e0*/  IADD3.X R8, R3, UR37, RZ, P1, !PT ;  /* 0x0000002503087c10 */ /* 0x004fe20008ffe4ff */
[----:B------:R0:W-:Y:S04]  /*274f0*/  STL [R1+0x12e0], R5 ;  /* 0x0012e00501007387 */ /* 0x0001e80000100800 */
[----:B------:R1:W-:Y:S04]  /*27500*/  STL [R1+0x131c], R7 ;  /* 0x00131c0701007387 */ /* 0x0003e80000100800 */
[----:B------:R2:W-:Y:S01]  /*27510*/  STL [R1+0x12e8], R8 ;  /* 0x0012e80801007387 */ /* 0x0005e20000100800 */
[----:B0-----:R-:W-:-:S02]  /*27520*/  IADD3 R5, P1, R6, UR11, RZ ;  /* 0x0000000b06057c10 */ /* 0x001fc4000ff3e0ff */
[----:B-1----:R-:W-:-:S03]  /*27530*/  IADD3.X R7, R2, UR38, RZ, P0, !PT ;  /* 0x0000002602077c10 */ /* 0x002fc600087fe4ff */
[----:B------:R0:W-:Y:S01]  /*27540*/  STL [R1+0x1324], R5 ;  /* 0x0013240501007387 */ /* 0x0001e20000100800 */
[----:B--2---:R-:W-:-:S03]  /*27550*/  IADD3 R8, P0, R4, UR11, RZ ;  /* 0x0000000b04087c10 */ /* 0x004fc6000ff1e0ff */
[----:B------:R1:W-:Y:S04]  /*27560*/  STL [R1+0x12f0], R7 ;  /* 0x0012f00701007387 */ /* 0x0003e80000100800 */
[----:B------:R2:W-:Y:S01]  /*27570*/  STL [R1+0x132c], R8 ;  /* 0x00132c0801007387 */ /* 0x0005e20000100800 */
[----:B0-----:R-:W-:Y:S02]  /*27580*/  IADD3.X R5, R3, UR38, RZ, P6, !PT ;  /* 0x0000002603057c10 */ /* 0x001fe4000b7fe4ff */
[----:B-1----:R-:W-:-:S03]  /*27590*/  IADD3 R7, P6, R6, UR12, RZ ;  /* 0x0000000c06077c10 */ /* 0x002fc6000ffde0ff */
[----:B------:R0:W-:Y:S01]  /*275a0*/  STL [R1+0x12f8], R5 ;  /* 0x0012f80501007387 */ /* 0x0001e20000100800 */
[----:B--2---:R-:W-:-:S03]  /*275b0*/  IADD3.X R8, R2, UR39, RZ, P5, !PT ;  /* 0x0000002702087c10 */ /* 0x004fc6000affe4ff */
[----:B------:R1:W-:Y:S04]  /*275c0*/  STL [R1+0x1334], R7 ;  /* 0x0013340701007387 */ /* 0x0003e80000100800 */
[----:B------:R2:W-:Y:S01]  /*275d0*/  STL [R1+0x1300], R8 ;  /* 0x0013000801007387 */ /* 0x0005e20000100800 */
[----:B0-----:R-:W-:Y:S02]  /*275e0*/  IADD3 R5, P5, R4, UR12, RZ ;  /* 0x0000000c04057c10 */ /* 0x001fe4000ffbe0ff */
        /* <DEDUP_REMOVED lines=166> */
[----:B------:R-:W-:Y:S01]  /*28050*/  STL [R1+0x1450], R8 ;  /* 0x0014500801007387 */ /* 0x000fe20000100800 */
[----:B0-----:R-:W-:Y:S02]  /*28060*/  IADD3 R5, P5, R4, UR33, RZ ;  /* 0x0000002104057c10 */ /* 0x001fe4000ffbe0ff */
[----:B-1----:R-:W-:-:S03]  /*28070*/  IADD3.X R7, R3, UR6, RZ, P4, !PT ;  /* 0x0000000603077c10 */ /* 0x002fc6000a7fe4ff */
[----:B------:R0:W-:Y:S01]  /*28080*/  STL [R1+0x148c], R5 ;  /* 0x00148c0501007387 */ /* 0x0001e20000100800 */
[----:B------:R-:W-:-:S03]  /*28090*/  IADD3 R6, P4, R6, UR5, RZ ;  /* 0x0000000506067c10 */ /* 0x000fc6000ff9e0ff */
[----:B------:R-:W-:Y:S04]  /*280a0*/  STL [R1+0x1458], R7 ;  /* 0x0014580701007387 */ /* 0x000fe80000100800 */
[----:B------:R1:W-:Y:S01]  /*280b0*/  STL [R1+0x1494], R6 ;  /* 0x0014940601007387 */ /* 0x0003e20000100800 */
[----:B0-----:R-:W-:Y:S02]  /*280c0*/  IADD3.X R5, R2, UR36, RZ, P3, !PT ;  /* 0x0000002402057c10 */ /* 0x001fe40009ffe4ff */
[----:B------:R-:W-:-:S03]  /*280d0*/  IADD3 R4, P3, R4, UR5, RZ ;  /* 0x0000000504047c10 */ /* 0x000fc6000ff7e0ff */
[----:B------:R0:W-:Y:S01]  /*280e0*/  STL [R1+0x1460], R5 ;  /* 0x0014600501007387 */ /* 0x0001e20000100800 */
[----:B-1----:R-:W-:-:S03]  /*280f0*/  IADD3.X R6, R3, UR36, RZ, P2, !PT ;  /* 0x0000002403067c10 */ /* 0x002fc600097fe4ff */
[----:B------:R1:W-:Y:S04]  /*28100*/  STL [R1+0x149c], R4 ;  /* 0x00149c0401007387 */ /* 0x0003e80000100800 */
[----:B------:R2:W-:Y:S01]  /*28110*/  STL [R1+0x1468], R6 ;  /* 0x0014680601007387 */ /* 0x0005e20000100800 */
[----:B0-----:R-:W-:Y:S02]  /*28120*/  IADD3.X R5, R2, UR7, RZ, P1, !PT ;  /* 0x0000000702057c10 */ /* 0x001fe40008ffe4ff */
[----:B-1----:R-:W-:-:S03]  /*28130*/  IADD3.X R4, R3, UR7, RZ, P0, !PT ;  /* 0x0000000703047c10 */ /* 0x002fc600087fe4ff */
[----:B------:R0:W-:Y:S01]  /*28140*/  STL [R1+0x1470], R5 ;  /* 0x0014700501007387 */ /* 0x0001e20000100800 */
[----:B--2---:R-:W-:-:S03]  /*28150*/  IADD3.X R6, R2, UR8, RZ, P6, !PT ;  /* 0x0000000802067c10 */ /* 0x004fc6000b7fe4ff */
[----:B------:R1:W-:Y:S04]  /*28160*/  STL [R1+0x1478], R4 ;  /* 0x0014780401007387 */ /* 0x0003e80000100800 */
[----:B------:R2:W-:Y:S01]  /*28170*/  STL [R1+0x1480], R6 ;  /* 0x0014800601007387 */ /* 0x0005e20000100800 */
[----:B0-----:R-:W-:Y:S02]  /*28180*/  IADD3.X R5, R3, UR8, RZ, P5, !PT ;  /* 0x0000000803057c10 */ /* 0x001fe4000affe4ff */
[----:B-1----:R-:W-:-:S03]  /*28190*/  IADD3.X R4, R2, UR34, RZ, P4, !PT ;  /* 0x0000002202047c10 */ /* 0x002fc6000a7fe4ff */
[----:B------:R2:W-:Y:S01]  /*281a0*/  STL [R1+0x1488], R5 ;  /* 0x0014880501007387 */ /* 0x0005e20000100800 */
[----:B------:R-:W-:-:S05]  /*281b0*/  IADD3.X R2, R3, UR34, RZ, P3, !PT ;  /* 0x0000002203027c10 */ /* 0x000fca0009ffe4ff */
[----:B------:R2:W-:Y:S04]  /*281c0*/  STL [R1+0x1498], R2 ;  /* 0x0014980201007387 */ /* 0x0005e80000100800 */
[----:B------:R2:W-:Y:S02]  /*281d0*/  STL [R1+0x1490], R4 ;  /* 0x0014900401007387 */ /* 0x0005e40000100800 */
.L_x_1:
[----:B0-----:R0:W-:Y:S01]  /*281e0*/  STL [R1+0x3aa4], R21 ;  /* 0x003aa41501007387 */ /* 0x0011e20000100800 */
[----:B--2---:R-:W1:Y:S03]  /*281f0*/  LDC R2, c[0x0][0x230] ;  /* 0x00008c00ff027b82 */ /* 0x004e660000000800 */
[----:B------:R-:W2:Y:S04]  /*28200*/  LDL R5, [R1+0xf90] ;  /* 0x000f900001057983 */ /* 0x000ea80000100800 */
[----:B------:R-:W2:Y:S04]  /*28210*/  LDL R4, [R1+0xf98] ;  /* 0x000f980001047983 */ /* 0x000ea80000100800 */
[----:B0-----:R-:W1:Y:S04]  /*28220*/  LDL R21, [R1+0x1060] ;  /* 0x0010600001157983 */ /* 0x001e680000100800 */
[----:B------:R0:W-:Y:S02]  /*28230*/  STL [R1+0x3aa0], R7 ;  /* 0x003aa00701007387 */ /* 0x0001e40000100800 */
[----:B0-----:R-:W-:-:S02]  /*28240*/  PRMT R7, RZ, 0x7610, R7 ;  /* 0x00007610ff077816 */ /* 0x001fc40000000007 */
        /* <DEDUP_REMOVED lines=46> */
[----:B-----5:R-:W-:Y:S01]  /*28530*/  STL [R1+0x32d0], R0 ;  /* 0x0032d00001007387 */ /* 0x020fe20000100800 */
[----:B-1----:R-:W-:-:S05]  /*28540*/  IMAD R2, R21, -0x40, R2 ;  /* 0xffffffc015027824 */ /* 0x002fca00078e0202 */
[----:B------:R-:W-:-:S13]  /*28550*/  ISETP.GT.AND P0, PT, R2, RZ, PT ;  /* 0x000000ff0200720c */ /* 0x000fda0003f04270 */
[----:B--2---:R-:W2:Y:S04]  /*28560*/  @P0 LDG.E.U8 R7, desc[UR42][R4.64] ;  /* 0x0000002a04070981 */ /* 0x004ea8000c1e1100 */
        /* <DEDUP_REMOVED lines=216> */
[----:B------:R-:W3:Y:S04]  /*292f0*/  LDL.LU R21, [R1+0x3aa4] ;  /* 0x003aa40001157983 */ /* 0x000ee80000300800 */
[----:B--2---:R0:W-:Y:S04]  /*29300*/  STL [R1+0x2b8], R7 ;  /* 0x0002b80701007387 */ /* 0x0041e80000100800 */
[----:B0-----:R-:W2:Y:S04]  /*29310*/  LDL.LU R7, [R1+0x3aa0] ;  /* 0x003aa00001077983 */ /* 0x001ea80000300800 */
[----:B------:R-:W4:Y:S04]  /*29320*/  LDL R4, [R1+0xf94] ;  /* 0x000f940001047983 */ /* 0x000f280000100800 */
[----:B------:R-:W4:Y:S01]  /*29330*/  LDL R5, [R1+0xf9c] ;  /* 0x000f9c0001057983 */ /* 0x000f220000100800 */
[----:B------:R-:W-:-:S02]  /*29340*/  PRMT R24, RZ, 0x7610, R24 ;  /* 0x00007610ff187816 */ /* 0x000fc40000000018 */
[----:B----4-:R-:W-:-:S04]  /*29350*/  @P0 LOP3.LUT R5, R5, R4, RZ, 0x3c, !PT ;  /* 0x0000000405050212 */ /* 0x010fc800078e3cff */
[----:B------:R-:W-:-:S04]  /*29360*/  @P0 LOP3.LUT R4, R5, R4, RZ, 0x3c, !PT ;  /* 0x0000000405040212 */ /* 0x000fc800078e3cff */
[----:B------:R-:W-:-:S05]  /*29370*/  @P0 LOP3.LUT R5, R5, R4, RZ, 0x3c, !PT ;  /* 0x0000000405050212 */ /* 0x000fca00078e3cff */
[----:B------:R-:W4:Y:S01]  /*29380*/  @P0 LDG.E.U8 R24, desc[UR42][R4.64] ;  /* 0x0000002a04180981 */ /* 0x000f22000c1e1100 */
[----:B------:R-:W-:-:S03]  /*29390*/  ISETP.GT.AND P1, PT, R2, 0x1, PT ;  /* 0x000000010200780c */ /* 0x000fc60003f24270 */
[----:B----4-:R0:W-:Y:S04]  /*293a0*/  STL [R1+0x2b4], R24 ;  /* 0x0002b41801007387 */ /* 0x0101e80000100800 */
[----:B0-----:R-:W4:Y:S04]  /*293b0*/  LDL.LU R24, [R1+0x3a9c] ;  /* 0x003a9c0001187983 */ /* 0x001f280000300800 */
[----:B------:R-:W3:Y:S04]  /*293c0*/  LDL R4, [R1+0x1498] ;  /* 0x0014980001047983 */ /* 0x000ee80000100800 */
[----:B------:R-:W3:Y:S01]  /*293d0*/  LDL R5, [R1+0x149c] ;  /* 0x00149c0001057983 */ /* 0x000ee20000100800 */
[----:B------:R-:W-:-:S02]  /*293e0*/  PRMT R23, RZ, 0x7610, R23 ;  /* 0x00007610ff177816 */ /* 0x000fc40000000017 */
[----:B---3--:R-:W-:-:S04]  /*293f0*/  @P1 LOP3.LUT R5, R5, R4, RZ, 0x3c, !PT ;  /* 0x0000000405051212 */ /* 0x008fc800078e3cff */
[----:B------:R-:W-:-:S04]  /*29400*/  @P1 LOP3.LUT R4, R5, R4, RZ, 0x3c, !PT ;  /* 0x0000000405041212 */ /* 0x000fc800078e3cff */
[----:B------:R-:W-:-:S05]  /*29410*/  @P1 LOP3.LUT R5, R5, R4, RZ, 0x3c, !PT ;  /* 0x0000000405051212 */ /* 0x000fca00078e3cff */
[----:B------:R-:W3:Y:S04]  /*29420*/  @P1 LDG.E.U8 R23, desc[UR42][R4.64] ;  /* 0x0000002a04171981 */ /* 0x000ee8000c1e1100 */
[----:B---3--:R0:W-:Y:S04]  /*29430*/  STL [R1+0x2b0], R23 ;  /* 0x0002b01701007387 */ /* 0x0081e80000100800 */
[----:B0-----:R-:W3:Y:S04]  /*29440*/  LDL.LU R23, [R1+0x3a98] ;  /* 0x003a980001177983 */ /* 0x001ee80000300800 */
[----:B------:R-:W2:Y:S04]  /*29450*/  LDL R4, [R1+0x1490] ;  /* 0x0014900001047983 */ /* 0x000ea80000100800 */
[----:B------:R-:W2:Y:S01]  /*29460*/  LDL R5, [R1+0x1494] ;  /* 0x0014940001057983 */ /* 0x000ea20000100800 */
[----:B------:R-:W-:-:S02]  /*29470*/  PRMT R20, RZ, 0x7610, R20 ;  /* 0x00007610ff147816 */ /* 0x000fc40000000014 */
[----:B--2---:R-:W-:-:S04]  /*29480*/  @P1 LOP3.LUT R5, R5, R4, RZ, 0x3c, !PT ;  /* 0x0000000405051212 */ /* 0x004fc800078e3cff */
[----:B------:R-:W-:-:S04]  /*29490*/  @P1 LOP3.LUT R4, R5, R4, RZ, 0x3c, !PT ;  /* 0x0000000405041212 */ /* 0x000fc800078e3cff */
[----:B------:R-:W-:-:S05]  /*294a0*/  @P1 LOP3.LUT R5, R5, R4, RZ, 0x3c, !PT ;  /* 0x0000000405051212 */ /* 0x000fca00078e3cff */
[----:B------:R-:W2:Y:S01]  /*294b0*/  @P1 LDG.E.U8 R20, desc[UR42][R4.64] ;  /* 0x0000002a04141981 */ /* 0x000ea2000c1e1100 */
[----:B------:R-:W-:-:S03]  /*294c0*/  ISETP.GT.AND P2, PT, R2, 0x2, PT ;  /* 0x000000020200780c */ /* 0x000fc60003f44270 */
        /* <DEDUP_REMOVED lines=8> */
[----:B------:R-:W4:Y:S04]  /*29550*/  @P2 LDG.E.U8 R17, desc[UR42][R4.64] ;  /* 0x0000002a04112981 */ /* 0x000f28000c1e1100 */
        /* <DEDUP_REMOVED lines=8> */
[----:B------:R-:W3:Y:S01]  /*295e0*/  @P2 LDG.E.U8 R16, desc[UR42][R4.64] ;  /* 0x0000002a04102981 */ /* 0x000ee2000c1e1100 */
[----:B------:R-:W-:-:S03]  /*295f0*/  ISETP.GT.AND P0, PT, R2, 0x3, PT ;  /* 0x000000030200780c */ /* 0x000fc60003f04270 */
        /* <DEDUP_REMOVED lines=8> */
[----:B------:R-:W2:Y:S04]  /*29680*/  @P0 LDG.E.U8 R19, desc[UR42][R4.64] ;  /* 0x0000002a04130981 */ /* 0x000ea8000c1e1100 */
        /* <DEDUP_REMOVED lines=323> */
[----:B------:R-:W3:Y:S04]  /*2aac0*/  LDL R4, [R1+0x1360] ;  /* 0x0013600001047983 */ /* 0x000ee80000100800 */
[----:B------:R-:W3:Y:S01]  /*2aad0*/  LDL R5, [R1+0x1364] ;  /* 0x0013640001057983 */ /* 0x000ee20000100800 */
[----:B------:R-:W-:-:S03]  /*2aae0*/  PRMT R25, RZ, 0x7610, R25 ;  /* 0x00007610ff197816 */ /* 0x000fc60000000019 */
[----:B----4-:R0:W-:Y:S01]  /*2aaf0*/  STL [R1+0x88], R28 ;  /* 0x0000881c01007387 */ /* 0x0101e20000100800 */
[----:B------:R-:W-:Y:S02]  /*2ab00*/  ISETP.GT.AND P0, PT, R2, 0x15, PT ;  /* 0x000000150200780c */ /* 0x000fe40003f04270 */
[----:B------:R-:W-:Y:S01]  /*2ab10*/  PRMT R44, RZ, 0x7610, R44 ;  /* 0x00007610ff2c7816 */ /* 0x000fe2000000002c */
[----:B0-----:R-:W4:Y:S01]  /*2ab20*/  LDL R28, [R1+0x1344] ;  /* 0x00134400011c7983 */ /* 0x001f220000100800 */
[----:B---3--:R-:W-:-:S04]  /*2ab30*/  @P2 LOP3.LUT R5, R5, R4, RZ, 0x3c, !PT ;  /* 0x0000000405052212 */ /* 0x008fc800078e3cff */
[----:B------:R-:W-:-:S04]  /*2ab40*/  @P2 LOP3.LUT R4, R5, R4, RZ, 0x3c, !PT ;  /* 0x0000000405042212 */ /* 0x000fc800078e3cff */
[----:B------:R-:W-:-:S05]  /*2ab50*/  @P2 LOP3.LUT R5, R5, R4, RZ, 0x3c, !PT ;  /* 0x0000000405052212 */ /* 0x000fca00078e3cff */
[----:B------:R0:W3:Y:S04]  /*2ab60*/  @P2 LDG.E.U8 R25, desc[UR42][R4.64] ;  /* 0x0000002a04192981 */ /* 0x0000e8000c1e1100 */
[----:B------:R-:W0:Y:S04]  /*2ab70*/  LDL R4, [R1+0x1358] ;  /* 0x0013580001047983 */ /* 0x000e280000100800 */
[----:B------:R-:W0:Y:S02]  /*2ab80*/  LDL R5, [R1+0x135c] ;  /* 0x00135c0001057983 */ /* 0x000e240000100800 */
[----:B0-----:R-:W-:-:S04]  /*2ab90*/  @P0 LOP3.LUT R5, R5, R4, RZ, 0x3c, !PT ;  /* 0x0000000405050212 */ /* 0x001fc800078e3cff */
[----:B------:R-:W-:-:S04]  /*2aba0*/  @P0 LOP3.LUT R4, R5, R4, RZ, 0x3c, !PT ;  /* 0x0000000405040212 */ /* 0x000fc800078e3cff */
[----:B------:R-:W-:-:S05]  /*2abb0*/  @P0 LOP3.LUT R5, R5, R4, RZ, 0x3c, !PT ;  /* 0x0000000405050212 */ /* 0x000fca00078e3cff */
[----:B------:R-:W2:Y:S04]  /*2abc0*/  @P0 LDG.E.U8 R44, desc[UR42][R4.64] ;  /* 0x0000002a042c0981 */ /* 0x000ea8000c1e1100 */
[----:B---3--:R0:W-:Y:S04]  /*2abd0*/  STL [R1+0x84], R25 ;  /* 0x0000841901007387 */ /* 0x0081e80000100800 */
[----:B0-----:R-:W3:Y:S04]  /*2abe0*/  LDL R25, [R1+0x133c] ;  /* 0x00133c0001197983 */ /* 0x001ee80000100800 */
        /* <DEDUP_REMOVED lines=19> */
[----:B------:R-:W-:-:S03]  /*2ad20*/  PRMT R50, RZ, 0x7610, R50 ;  /* 0x00007610ff327816 */ /* 0x000fc60000000032 */
[----:B---3--:R0:W-:Y:S04]  /*2ad30*/  STL [R1+0x78], R48 ;  /* 0x0000783001007387 */ /* 0x0081e80000100800 */
[----:B0-----:R-:W3:Y:S04]  /*2ad40*/  LDL.LU R48, [R1+0x39f8] ;  /* 0x0039f80001307983 */ /* 0x001ee80000300800 */
[----:B------:R-:W2:Y:S01]  /*2ad50*/  LDL R5, [R1+0x1340] ;  /* 0x0013400001057983 */ /* 0x000ea20000100800 */
[----:B------:R-:W-:-:S03]  /*2ad60*/  @P1 IMAD.MOV.U32 R4, RZ, RZ, R28 ;  /* 0x000000ffff041224 */ /* 0x000fc600078e001c */
[----:B------:R-:W4:Y:S04]  /*2ad70*/  LDL R28, [R1+0x1324] ;  /* 0x00132400011c7983 */ /* 0x000f280000100800 */
[----:B--2---:R-:W2:Y:S01]  /*2ad80*/  @P1 LDG.E.U8 R50, desc[UR42][R4.64] ;  /* 0x0000002a04321981 */ /* 0x004ea2000c1e1100 */
[C---:B------:R-:W-:Y:S02]  /*2ad90*/  ISETP.GT.AND P2, PT, R2.reuse, 0x17, PT ;  /* 0x000000170200780c */ /* 0x040fe40003f44270 */
[----:B------:R-:W-:Y:S01]  /*2ada0*/  PRMT R8, RZ, 0x7610, R8 ;  /* 0x00007610ff087816 */ /* 0x000fe20000000008 */
[----:B--2---:R0:W-:Y:S04]  /*2adb0*/  STL [R1+0x74], R50 ;  /* 0x0000743201007387 */ /* 0x0041e80000100800 */
[----:B0-----:R-:W2:Y:S04]  /*2adc0*/  LDL.LU R50, [R1+0x39f4] ;  /* 0x0039f40001327983 */ /* 0x001ea80000300800 */
[----:B------:R-:W3:Y:S02]  /*2add0*/  LDL R5, [R1+0x1338] ;  /* 0x0013380001057983 */ /* 0x000ee40000100800 */
[----:B------:R-:W-:Y:S01]  /*2ade0*/  @P2 IMAD.MOV.U32 R4, RZ, RZ, R25 ;  /* 0x000000ffff042224 */ /* 0x000fe200078e0019 */
[----:B------:R-:W-:Y:S01]  /*2adf0*/  PRMT R10, RZ, 0x7610, R10 ;  /* 0x00007610ff0a7816 */ /* 0x000fe2000000000a */
[----:B------:R-:W2:Y:S04]  /*2ae00*/  LDL R25, [R1+0x1318] ;  /* 0x0013180001197983 */ /* 0x000ea80000100800 */
[----:B---3--:R-:W3:Y:S04]  /*2ae10*/  @P2 LDG.E.U8 R8, desc[UR42][R4.64] ;  /* 0x0000002a04082981 */ /* 0x008ee8000c1e1100 */
[----:B------:R-:W4:Y:S04]  /*2ae20*/  LDL R4, [R1+0x1330] ;  /* 0x0013300001047983 */ /* 0x000f280000100800 */
[----:B------:R-:W4:Y:S04]  /*2ae30*/  LDL R5, [R1+0x1334] ;  /* 0x0013340001057983 */ /* 0x000f280000100800 */
[----:B---3--:R0:W-:Y:S01]  /*2ae40*/  STL [R1+0x70], R8 ;  /* 0x0000700801007387 */ /* 0x0081e20000100800 */
[----:B------:R-:W-:-:S02]  /*2ae50*/  ISETP.GT.AND P0, PT, R2, 0x18, PT ;  /* 0x000000180200780c */ /* 0x000fc40003f04270 */
[----:B------:R-:W-:Y:S01]  /*2ae60*/  PRMT R52, RZ, 0x7610, R52 ;  /* 0x00007610ff347816 */ /* 0x000fe20000000034 */
[----:B0-----:R-:W3:Y:S01]  /*2ae70*/  LDL R8, [R1+0x131c] ;  /* 0x00131c0001087983 */ /* 0x001ee20000100800 */
[----:B----4-:R-:W-:-:S04]  /*2ae80*/  @P2 LOP3.LUT R5, R5, R4, RZ, 0x3c, !PT ;  /* 0x0000000405052212 */ /* 0x010fc800078e3cff */
[----:B------:R-:W-:-:S04]  /*2ae90*/  @P2 LOP3.LUT R4, R5, R4, RZ, 0x3c, !PT ;  /* 0x0000000405042212 */ /* 0x000fc800078e3cff */
[----:B------:R-:W-:-:S05]  /*2aea0*/  @P2 LOP3.LUT R5, R5, R4, RZ, 0x3c, !PT ;  /* 0x0000000405052212 */ /* 0x000fca00078e3cff */
[----:B------:R0:W4:Y:S04]  /*2aeb0*/  @P2 LDG.E.U8 R10, desc[UR42][R4.64] ;  /* 0x0000002a040a2981 */ /* 0x000128000c1e1100 */
[----:B------:R-:W0:Y:S04]  /*2aec0*/  LDL R4, [R1+0x1328] ;  /* 0x0013280001047983 */ /* 0x000e280000100800 */
[----:B------:R-:W0:Y:S02]  /*2aed0*/  LDL R5, [R1+0x132c] ;  /* 0x00132c0001057983 */ /* 0x000e240000100800 */
[----:B0-----:R-:W-:-:S04]  /*2aee0*/  @P0 LOP3.LUT R5, R5, R4, RZ, 0x3c, !PT ;  /* 0x0000000405050212 */ /* 0x001fc800078e3cff */
[----:B------:R-:W-:-:S04]  /*2aef0*/  @P0 LOP3.LUT R4, R5, R4, RZ, 0x3c, !PT ;  /* 0x0000000405040212 */ /* 0x000fc800078e3cff */
[----:B------:R-:W-:-:S05]  /*2af00*/  @P0 LOP3.LUT R5, R5, R4, RZ, 0x3c, !PT ;  /* 0x0000000405050212 */ /* 0x000fca00078e3cff */
[----:B------:R-:W2:Y:S04]  /*2af10*/  @P0 LDG.E.U8 R52, desc[UR42][R4.64] ;  /* 0x0000002a04340981 */ /* 0x000ea8000c1e1100 */
[----:B----4-:R0:W-:Y:S04]  /*2af20*/  STL [R1+0x6c], R10 ;  /* 0x00006c0a01007387 */ /* 0x0101e80000100800 */
[----:B0-----:R-:W4:Y:S04]  /*2af30*/  LDL R10, [R1+0x1314] ;  /* 0x00131400010a7983 */ /* 0x001f280000100800 */
[----:B--2---:R0:W-:Y:S04]  /*2af40*/  STL [R1+0x68], R52 ;  /* 0x0000683401007387 */ /* 0x0041e80000100800 */
[----:B0-----:R-:W2:Y:S04]  /*2af50*/  LDL.LU R52, [R1+0x39f0] ;  /* 0x0039f00001347983 */ /* 0x001ea80000300800 */
[----:B------:R-:W3:Y:S01]  /*2af60*/  LDL R5, [R1+0x1320] ;  /* 0x0013200001057983 */ /* 0x000ee20000100800 */
[----:B------:R-:W-:Y:S01]  /*2af70*/  ISETP.GT.AND P1, PT, R2, 0x19, PT ;  /* 0x000000190200780c */ /* 0x000fe20003f24270 */
[----:B------:R-:W-:Y:S01]  /*2af80*/  @P0 IMAD.MOV.U32 R4, RZ, RZ, R28 ;  /* 0x000000ffff040224 */ /* 0x000fe200078e001c */
[----:B------:R-:W-:Y:S01]  /*2af90*/  PRMT R22, RZ, 0x7610, R22 ;  /* 0x00007610ff167816 */ /* 0x000fe20000000016 */
[----:B------:R-:W2:Y:S01]  /*2afa0*/  LDL R28, [R1+0x1300] ;  /* 0x00130000011c7983 */ /* 0x000ea20000100800 */
[----:B------:R-:W-:-:S04]  /*2afb0*/  PRMT R53, RZ, 0x7610, R53 ;  /* 0x00007610ff357816 */ /* 0x000fc80000000035 */
[----:B---3--:R0:W3:Y:S05]  /*2afc0*/  @P0 LDG.E.U8 R22, desc[UR42][R4.64] ;  /* 0x0000002a04160981 */ /* 0x0080ea000c1e1100 */
[----:B0-----:R-:W-:Y:S02]  /*2afd0*/  @P1 IMAD.MOV.U32 R4, RZ, RZ, R8 ;  /* 0x000000ffff041224 */ /* 0x001fe400078e0008 */
[----:B------:R-:W-:-:S05]  /*2afe0*/  @P1 IMAD.MOV.U32 R5, RZ, RZ, R25 ;  /* 0x000000ffff051224 */ /* 0x000fca00078e0019 */
[----:B------:R-:W4:Y:S04]  /*2aff0*/  @P1 LDG.E.U8 R53, desc[UR42][R4.64] ;  /* 0x0000002a04351981 */ /* 0x000f28000c1e1100 */
[----:B---3--:R0:W-:Y:S04]  /*2b000*/  STL [R1+0x64], R22 ;  /* 0x0000641601007387 */ /* 0x0081e80000100800 */
[----:B------:R-:W3:Y:S04]  /*2b010*/  LDL R25, [R1+0x12f8] ;  /* 0x0012f80001197983 */ /* 0x000ee80000100800 */
[----:B------:R-:W3:Y:S04]  /*2b020*/  LDL R8, [R1+0x12fc] ;  /* 0x0012fc0001087983 */ /* 0x000ee80000100800 */
[----:B0-----:R-:W2:Y:S04]  /*2b030*/  LDL R22, [R1+0x1304] ;  /* 0x0013040001167983 */ /* 0x001ea80000100800 */
[----:B----4-:R0:W-:Y:S04]  /*2b040*/  STL [R1+0x60], R53 ;  /* 0x0000603501007387 */ /* 0x0101e80000100800 */
[----:B0-----:R-:W4:Y:S04]  /*2b050*/  LDL.LU R53, [R1+0x39ec] ;  /* 0x0039ec0001357983 */ /* 0x001f280000300800 */
[----:B------:R-:W3:Y:S01]  /*2b060*/  LDL R5, [R1+0x1310] ;  /* 0x0013100001057983 */ /* 0x000ee20000100800 */
[----:B------:R-:W-:Y:S01]  /*2b070*/  PRMT R6, RZ, 0x7610, R6 ;  /* 0x00007610ff067816 */ /* 0x000fe20000000006 */
[----:B------:R-:W-:Y:S01]  /*2b080*/  @P1 IMAD.MOV.U32 R4, RZ, RZ, R10 ;  /* 0x000000ffff041224 */ /* 0x000fe200078e000a */
[----:B------:R-:W-:Y:S01]  /*2b090*/  ISETP.GT.AND P2, PT, R2, 0x1a, PT ;  /* 0x0000001a0200780c */ /* 0x000fe20003f44270 */
[----:B------:R-:W4:Y:S04]  /*2b0a0*/  LDL R10, [R1+0x12f0] ;  /* 0x0012f000010a7983 */ /* 0x000f280000100800 */
[----:B---3--:R0:W3:Y:S04]  /*2b0b0*/  @P1 LDG.E.U8 R6, desc[UR42][R4.64] ;  /* 0x0000002a04061981 */ /* 0x0080e8000c1e1100 */
[----:B------:R-:W0:Y:S04]  /*2b0c0*/  LDL R4, [R1+0x1308] ;  /* 0x0013080001047983 */ /* 0x000e280000100800 */
[----:B------:R-:W0:Y:S01]  /*2b0d0*/  LDL R5, [R1+0x130c] ;  /* 0x00130c0001057983 */ /* 0x000e220000100800 */
[----:B------:R-:W-:-:S02]  /*2b0e0*/  PRMT R54, RZ, 0x7610, R54 ;  /* 0x00007610ff367816 */ /* 0x000fc40000000036 */
[----:B0-----:R-:W-:-:S04]  /*2b0f0*/  @P2 LOP3.LUT R5, R5, R4, RZ, 0x3c, !PT ;  /* 0x0000000405052212 */ /* 0x001fc800078e3cff */
[----:B------:R-:W-:-:S04]  /*2b100*/  @P2 LOP3.LUT R4, R5, R4, RZ, 0x3c, !PT ;  /* 0x0000000405042212 */ /* 0x000fc800078e3cff */
[----:B------:R-:W-:-:S05]  /*2b110*/  @P2 LOP3.LUT R5, R5, R4, RZ, 0x3c, !PT ;  /* 0x0000000405052212 */ /* 0x000fca00078e3cff */
[----:B------:R2:W4:Y:S01]  /*2b120*/  @P2 LDG.E.U8 R54, desc[UR42][R4.64] ;  /* 0x0000002a04362981 */ /* 0x000522000c1e1100 */
[----:B------:R-:W-:-:S03]  /*2b130*/  ISETP.GT.AND P0, PT, R2, 0x1b, PT ;  /* 0x0000001b0200780c */ /* 0x000fc60003f04270 */
[----:B---3--:R0:W-:Y:S01]  /*2b140*/  STL [R1+0x5c], R6 ;  /* 0x00005c0601007387 */ /* 0x0081e20000100800 */
[----:B------:R-:W-:-:S03]  /*2b150*/  PRMT R29, RZ, 0x7610, R29 ;  /* 0x00007610ff1d7816 */ /* 0x000fc6000000001d */
[----:B0-----:R-:W3:Y:S01]  /*2b160*/  LDL R6, [R1+0x12f4] ;  /* 0x0012f40001067983 */ /* 0x001ee20000100800 */
[----:B--2---:R-:W-:Y:S02]  /*2b170*/  @P2 IMAD.MOV.U32 R4, RZ, RZ, R22 ;  /* 0x000000ffff042224 */ /* 0x004fe400078e0016 */
[----:B------:R-:W-:-:S05]  /*2b180*/  @P2 IMAD.MOV.U32 R5, RZ, RZ, R28 ;  /* 0x000000ffff052224 */ /* 0x000fca00078e001c */
[----:B------:R0:W2:Y:S02]  /*2b190*/  @P2 LDG.E.U8 R29, desc[UR42][R4.64] ;  /* 0x0000002a041d2981 */ /* 0x0000a4000c1e1100 */
[----:B0-----:R-:W-:Y:S02]  /*2b1a0*/  @P0 IMAD.MOV.U32 R4, RZ, RZ, R8 ;  /* 0x000000ffff040224 */ /* 0x001fe400078e0008 */
[----:B------:R-:W-:Y:S01]  /*2b1b0*/  @P0 IMAD.MOV.U32 R5, RZ, RZ, R25 ;  /* 0x000000ffff050224 */ /* 0x000fe200078e0019 */
[----:B----4-:R0:W-:Y:S04]  /*2b1c0*/  STL [R1+0x58], R54 ;  /* 0x0000583601007387 */ /* 0x0101e80000100800 */
[----:B0-----:R-:W4:Y:S04]  /*2b1d0*/  LDL.LU R54, [R1+0x39e8] ;  /* 0x0039e80001367983 */ /* 0x001f280000300800 */
[----:B------:R-:W2:Y:S04]  /*2b1e0*/  LDL R28, [R1+0x12e8] ;  /* 0x0012e800011c7983 */ /* 0x000ea80000100800 */
[----:B------:R-:W4:Y:S04]  /*2b1f0*/  LDL R22, [R1+0x12ec] ;  /* 0x0012ec0001167983 */ /* 0x000f280000100800 */
[----:B------:R-:W4:Y:S04]  /*2b200*/  LDL R25, [R1+0x12e0] ;  /* 0x0012e00001197983 */ /* 0x000f280000100800 */
[----:B------:R-:W4:Y:S01]  /*2b210*/  LDL R8, [R1+0x12e4] ;  /* 0x0012e40001087983 */ /* 0x000f220000100800 */
[----:B------:R-:W-:-:S02]  /*2b220*/  ISETP.GT.AND P1, PT, R2, 0x1c, PT ;  /* 0x0000001c0200780c */ /* 0x000fc40003f24270 */
[----:B------:R-:W-:Y:S02]  /*2b230*/  PRMT R12, RZ, 0x7610, R12 ;  /* 0x00007610ff0c7816 */ /* 0x000fe4000000000c */
[----:B------:R-:W-:-:S04]  /*2b240*/  PRMT R11, RZ, 0x7610, R11 ;  /* 0x00007610ff0b7816 */ /* 0x000fc8000000000b */
[----:B------:R3:W4:Y:S01]  /*2b250*/  @P0 LDG.E.U8 R12, desc[UR42][R4.64] ;  /* 0x0000002a040c0981 */ /* 0x000722000c1e1100 */
[----:B------:R-:W-:Y:S01]  /*2b260*/  PRMT R21, RZ, 0x7610, R21 ;  /* 0x00007610ff157816 */ /* 0x000fe20000000015 */
[----:B---3--:R-:W-:Y:S02]  /*2b270*/  @P0 IMAD.MOV.U32 R4, RZ, RZ, R6 ;  /* 0x000000ffff040224 */ /* 0x008fe400078e0006 */
[----:B------:R-:W-:Y:S01]  /*2b280*/  @P0 IMAD.MOV.U32 R5, RZ, RZ, R10 ;  /* 0x000000ffff050224 */ /* 0x000fe200078e000a */
[----:B------:R-:W-:Y:S01]  /*2b290*/  PRMT R7, RZ, 0x7610, R7 ;  /* 0x00007610ff077816 */ /* 0x000fe20000000007 */
[----:B------:R-:W3:Y:S04]  /*2b2a0*/  LDL R10, [R1+0x12d8] ;  /* 0x0012d800010a7983 */ /* 0x000ee80000100800 */
[----:B------:R2:W3:Y:S04]  /*2b2b0*/  @P0 LDG.E.U8 R11, desc[UR42][R4.64] ;  /* 0x0000002a040b0981 */ /* 0x0004e8000c1e1100 */
[----:B------:R-:W3:Y:S01]  /*2b2c0*/  LDL R6, [R1+0x12dc] ;  /* 0x0012dc0001067983 */ /* 0x000ee20000100800 */
[----:B--2---:R-:W-:-:S02]  /*2b2d0*/  @P1 IMAD.MOV.U32 R5, RZ, RZ, R28 ;  /* 0x000000ffff051224 */ /* 0x004fc400078e001c */
[----:B----4-:R-:W-:-:S05]  /*2b2e0*/  @P1 IMAD.MOV.U32 R4, RZ, RZ, R22 ;  /* 0x000000ffff041224 */ /* 0x010fca00078e0016 */
[----:B------:R0:W2:Y:S02]  /*2b2f0*/  @P1 LDG.E.U8 R21, desc[UR42][R4.64] ;  /* 0x0000002a04151981 */ /* 0x0000a4000c1e1100 */
[----:B0-----:R-:W-:Y:S02]  /*2b300*/  @P1 IMAD.MOV.U32 R4, RZ, RZ, R8 ;  /* 0x000000ffff041224 */ /* 0x001fe400078e0008 */
[----:B------:R-:W-:-:S05]  /*2b310*/  @P1 IMAD.MOV.U32 R5, RZ, RZ, R25 ;  /* 0x000000ffff051224 */ /* 0x000fca00078e0019 */
[----:B------:R0:W4:Y:S04]  /*2b320*/  @P1 LDG.E.U8 R7, desc[UR42][R4.64] ;  /* 0x0000002a04071981 */ /* 0x000128000c1e1100 */
[----:B------:R1:W-:Y:S01]  /*2b330*/  STL [R1+0x50], R12 ;  /* 0x0000500c01007387 */ /* 0x0003e20000100800 */
[----:B------:R-:W-:-:S03]  /*2b340*/  ISETP.GT.AND P2, PT, R2, 0x1d, PT ;  /* 0x0000001d0200780c */ /* 0x000fc60003f44270 */
[----:B-1----:R-:W4:Y:S04]  /*2b350*/  LDL R12, [R1+0x12d0] ;  /* 0x0012d000010c7983 */ /* 0x002f280000100800 */
[----:B---3--:R1:W-:Y:S04]  /*2b360*/  STL [R1+0x4c], R11 ;  /* 0x00004c0b01007387 */ /* 0x0083e80000100800 */
[----:B------:R-:W3:Y:S04]  /*2b370*/  LDL R22, [R1+0x12c8] ;  /* 0x0012c80001167983 */ /* 0x000ee80000100800 */
[----:B-1----:R-:W3:Y:S01]  /*2b380*/  LDL R11, [R1+0x12d4] ;  /* 0x0012d400010b7983 */ /* 0x002ee20000100800 */
[----:B0-----:R-:W-:-:S02]  /*2b390*/  @P2 IMAD.MOV.U32 R4, RZ, RZ, R6 ;  /* 0x000000ffff042224 */ /* 0x001fc400078e0006 */
[----:B------:R-:W-:Y:S01]  /*2b3a0*/  @P2 IMAD.MOV.U32 R5, RZ, RZ, R10 ;  /* 0x000000ffff052224 */ /* 0x000fe200078e000a */
[----:B--2---:R0:W-:Y:S04]  /*2b3b0*/  STL [R1+0x48], R21 ;  /* 0x0000481501007387 */ /* 0x0041e80000100800 */
[----:B------:R-:W2:Y:S04]  /*2b3c0*/  LDL R8, [R1+0x12c0] ;  /* 0x0012c00001087983 */ /* 0x000ea80000100800 */
[----:B0-----:R-:W2:Y:S04]  /*2b3d0*/  LDL R21, [R1+0x12cc] ;  /* 0x0012cc0001157983 */ /* 0x001ea80000100800 */
[----:B----4-:R0:W-:Y:S04]  /*2b3e0*/  STL [R1+0x34], R7 ;  /* 0x0000340701007387 */ /* 0x0101e80000100800 */
[----:B0-----:R-:W4:Y:S04]  /*2b3f0*/  LDL R7, [R1+0x12c4] ;  /* 0x0012c40001077983 */ /* 0x001f280000100800 */
[----:B------:R-:W-:Y:S04]  /*2b400*/  STL [R1+0x54], R29 ;  /* 0x0000541d01007387 */ /* 0x000fe80000100800 */
[----:B------:R-:W4:Y:S04]  /*2b410*/  LDL R10, [R1+0x12b8] ;  /* 0x0012b800010a7983 */ /* 0x000f280000100800 */
[----:B------:R-:W4:Y:S01]  /*2b420*/  LDL R6, [R1+0x12bc] ;  /* 0x0012bc0001067983 */ /* 0x000f220000100800 */
[----:B------:R-:W-:-:S02]  /*2b430*/  ISETP.GT.AND P0, PT, R2, 0x1e, PT ;  /* 0x0000001e0200780c */ /* 0x000fc40003f04270 */
[----:B------:R-:W-:Y:S02]  /*2b440*/  PRMT R24, RZ, 0x7610, R24 ;  /* 0x00007610ff187816 */ /* 0x000fe40000000018 */
[----:B------:R-:W-:-:S04]  /*2b450*/  PRMT R23, RZ, 0x7610, R23 ;  /* 0x00007610ff177816 */ /* 0x000fc80000000017 */
[----:B------:R3:W4:Y:S01]  /*2b460*/  @P2 LDG.E.U8 R24, desc[UR42][R4.64] ;  /* 0x0000002a04182981 */ /* 0x000722000c1e1100 */
[----:B------:R-:W-:Y:S02]  /*2b470*/  ISETP.GT.AND P1, PT, R2, 0x1f, PT ;  /* 0x0000001f0200780c */ /* 0x000fe40003f24270 */
[----:B------:R-:W-:Y:S01]  /*2b480*/  PRMT R20, RZ, 0x7610, R20 ;  /* 0x00007610ff147816 */ /* 0x000fe20000000014 */
[----:B---3--:R-:W-:Y:S02]  /*2b490*/  @P2 IMAD.MOV.U32 R4, RZ, RZ, R11 ;  /* 0x000000ffff042224 */ /* 0x008fe400078e000b */
[----:B------:R-:W-:Y:S01]  /*2b4a0*/  @P2 IMAD.MOV.U32 R5, RZ, RZ, R12 ;  /* 0x000000ffff052224 */ /* 0x000fe200078e000c */
[----:B------:R-:W-:Y:S01]  /*2b4b0*/  PRMT R17, RZ, 0x7610, R17 ;  /* 0x00007610ff117816 */ /* 0x000fe20000000011 */
[----:B------:R-:W3:Y:S04]  /*2b4c0*/  LDL R12, [R1+0x12b0] ;  /* 0x0012b000010c7983 */ /* 0x000ee80000100800 */
[----:B------:R0:W3:Y:S04]  /*2b4d0*/  @P2 LDG.E.U8 R23, desc[UR42][R4.64] ;  /* 0x0000002a04172981 */ /* 0x0000e8000c1e1100 */
[----:B------:R-:W3:Y:S01]  /*2b4e0*/  LDL R11, [R1+0x12b4] ;  /* 0x0012b400010b7983 */ /* 0x000ee20000100800 */
[----:B0-----:R-:W-:Y:S01]  /*2b4f0*/  @P0 IMAD.MOV.U32 R5, RZ, RZ, R22 ;  /* 0x000000ffff050224 */ /* 0x001fe200078e0016 */
[----:B------:R-:W-:Y:S01]  /*2b500*/  PRMT R16, RZ, 0x7610, R16 ;  /* 0x00007610ff107816 */ /* 0x000fe20000000010 */
[----:B--2---:R-:W-:-:S05]  /*2b510*/  @P0 IMAD.MOV.U32 R4, RZ, RZ, R21 ;  /* 0x000000ffff040224 */ /* 0x004fca00078e0015 */
[----:B------:R0:W2:Y:S02]  /*2b520*/  @P0 LDG.E.U8 R20, desc[UR42][R4.64] ;  /* 0x0000002a04140981 */ /* 0x0000a4000c1e1100 */
[----:B0-----:R-:W-:Y:S02]  /*2b530*/  @P0 IMAD.MOV.U32 R5, RZ, RZ, R8 ;  /* 0x000000ffff050224 */ /* 0x001fe400078e0008 */
[----:B----4-:R-:W-:Y:S01]  /*2b540*/  @P0 IMAD.MOV.U32 R4, RZ, RZ, R7 ;  /* 0x000000ffff040224 */ /* 0x010fe200078e0007 */
[----:B------:R-:W-:Y:S01]  /*2b550*/  PRMT R0, RZ, 0x7610, R0 ;  /* 0x00007610ff007816 */ /* 0x000fe20000000000 */
[----:B------:R-:W4:Y:S04]  /*2b560*/  LDL R8, [R1+0x12a8] ;  /* 0x0012a80001087983 */ /* 0x000f280000100800 */
[----:B------:R0:W2:Y:S04]  /*2b570*/  @P0 LDG.E.U8 R17, desc[UR42][R4.64] ;  /* 0x0000002a04110981 */ /* 0x0000a8000c1e1100 */
[----:B------:R-:W4:Y:S01]  /*2b580*/  LDL R7, [R1+0x12ac] ;  /* 0x0012ac0001077983 */ /* 0x000f220000100800 */
[----:B0-----:R-:W-:-:S02]  /*2b590*/  @P1 IMAD.MOV.U32 R4, RZ, RZ, R6 ;  /* 0x000000ffff041224 */ /* 0x001fc400078e0006 */
[----:B------:R-:W-:Y:S01]  /*2b5a0*/  @P1 IMAD.MOV.U32 R5, RZ, RZ, R10 ;  /* 0x000000ffff051224 */ /* 0x000fe200078e000a */
[----:B------:R-:W4:Y:S04]  /*2b5b0*/  LDL R6, [R1+0x12a4] ;  /* 0x0012a40001067983 */ /* 0x000f280000100800 */
[----:B------:R3:W4:Y:S04]  /*2b5c0*/  @P1 LDG.E.U8 R16, desc[UR42][R4.64] ;  /* 0x0000002a04101981 */ /* 0x000728000c1e1100 */
[----:B------:R-:W4:Y:S01]  /*2b5d0*/  LDL R10, [R1+0x12a0] ;  /* 0x0012a000010a7983 */ /* 0x000f220000100800 */
[----:B---3--:R-:W-:-:S02]  /*2b5e0*/  @P1 IMAD.MOV.U32 R5, RZ, RZ, R12 ;  /* 0x000000ffff051224 */ /* 0x008fc400078e000c */
[----:B------:R-:W-:-:S05]  /*2b5f0*/  @P1 IMAD.MOV.U32 R4, RZ, RZ, R11 ;  /* 0x000000ffff041224 */ /* 0x000fca00078e000b */
[----:B------:R0:W3:Y:S04]  /*2b600*/  @P1 LDG.E.U8 R0, desc[UR42][R4.64] ;  /* 0x0000002a04001981 */ /* 0x0000e8000c1e1100 */
[----:B--2---:R1:W-:Y:S04]  /*2b610*/  STL [R1+0x24], R17 ;  /* 0x0000241101007387 */ /* 0x0043e80000100800 */
[----:B-1----:R-:W2:Y:S04]  /*2b620*/  LDL R17, [R1+0x1298] ;  /* 0x0012980001117983 */ /* 0x002ea80000100800 */
[----:B----4-:R1:W-:Y:S04]  /*2b630*/  STL [R1+0x20], R16 ;  /* 0x0000201001007387 */ /* 0x0103e80000100800 */
[----:B------:R-:W4:Y:S04]  /*2b640*/  LDL R12, [R1+0x1290] ;  /* 0x00129000010c7983 */ /* 0x000f280000100800 */
[----:B------:R-:W4:Y:S04]  /*2b650*/  LDL R11, [R1+0x1294] ;  /* 0x00129400010b7983 */ /* 0x000f280000100800 */
[----:B-1----:R-:W4:Y:S01]  /*2b660*/  LDL R16, [R1+0x129c] ;  /* 0x00129c0001107983 */ /* 0x002f220000100800 */
[----:B------:R-:W-:-:S02]  /*2b670*/  ISETP.GT.AND P2, PT, R2, 0x20, PT ;  /* 0x000000200200780c */ /* 0x000fc40003f44270 */
[----:B------:R-:W-:Y:S02]  /*2b680*/  ISETP.GT.AND P0, PT, R2, 0x21, PT ;  /* 0x000000210200780c */ /* 0x000fe40003f04270 */
[----:B------:R-:W-:Y:S02]  /*2b690*/  PRMT R19, RZ, 0x7610, R19 ;  /* 0x00007610ff137816 */ /* 0x000fe40000000013 */
[----:B------:R-:W-:-:S07]  /*2b6a0*/  PRMT R18, RZ, 0x7610, R18 ;  /* 0x00007610ff127816 */ /* 0x000fce0000000012 */
[----:B0-----:R-:W-:Y:S02]  /*2b6b0*/  @P2 IMAD.MOV.U32 R4, RZ, RZ, R7 ;  /* 0x000000ffff042224 */ /* 0x001fe400078e0007 */
[----:B------:R-:W-:Y:S01]  /*2b6c0*/  @P2 IMAD.MOV.U32 R5, RZ, RZ, R8 ;  /* 0x000000ffff052224 */ /* 0x000fe200078e0008 */
[----:B---3--:R0:W-:Y:S04]  /*2b6d0*/  STL [R1+0x3990], R0 ;  /* 0x0039900001007387 */ /* 0x0081e80000100800 */
[----:B------:R1:W3:Y:S04]  /*2b6e0*/  @P2 LDG.E.U8 R19, desc[UR42][R4.64] ;  /* 0x0000002a04132981 */ /* 0x0002e8000c1e1100 */
[----:B------:R-:W-:Y:S04]  /*2b6f0*/  STL [R1+0x30], R24 ;  /* 0x0000301801007387 */ /* 0x000fe80000100800 */
[----:B------:R-:W3:Y:S01]  /*2b700*/  LDL R8, [R1+0x1288] ;  /* 0x0012880001087983 */ /* 0x000ee20000100800 */
[----:B-1----:R-:W-:-:S02]  /*2b710*/  @P2 IMAD.MOV.U32 R4, RZ, RZ, R6 ;  /* 0x000000ffff042224 */ /* 0x002fc400078e0006 */
[----:B------:R-:W-:Y:S01]  /*2b720*/  @P2 IMAD.MOV.U32 R5, RZ, RZ, R10 ;  /* 0x000000ffff052224 */ /* 0x000fe200078e000a */
[----:B------:R-:W3:Y:S01]  /*2b730*/  LDL R7, [R1+0x128c] ;  /* 0x00128c0001077983 */ /* 0x000ee20000100800 */
[----:B------:R-:W-:-:S03]  /*2b740*/  PRMT R13, RZ, 0x7610, R13 ;  /* 0x00007610ff0d7816 */ /* 0x000fc6000000000d */
[----:B------:R-:W-:Y:S04]  /*2b750*/  STL [R1+0x2c], R23 ;  /* 0x00002c1701007387 */ /* 0x000fe80000100800 */
[----:B------:R-:W3:Y:S04]  /*2b760*/  LDL R10, [R1+0x1280] ;  /* 0x00128000010a7983 */ /* 0x000ee80000100800 */
[----:B------:R2:W3:Y:S04]  /*2b770*/  @P2 LDG.E.U8 R18, desc[UR42][R4.64] ;  /* 0x0000002a04122981 */ /* 0x0004e8000c1e1100 */
[----:B------:R-:W-:Y:S04]  /*2b780*/  STL [R1+0x28], R20 ;  /* 0x0000281401007387 */ /* 0x000fe80000100800 */
[----:B------:R-:W3:Y:S01]  /*2b790*/  LDL R6, [R1+0x1284] ;  /* 0x0012840001067983 */ /* 0x000ee20000100800 */
[----:B------:R-:W-:Y:S01]  /*2b7a0*/  PRMT R9, RZ, 0x7610, R9 ;  /* 0x00007610ff097816 */ /* 0x000fe20000000009 */
[----:B--2---:R-:W-:-:S02]  /*2b7b0*/  @P0 IMAD.MOV.U32 R5, RZ, RZ, R17 ;  /* 0x000000ffff050224 */ /* 0x004fc400078e0011 */
[----:B----4-:R-:W-:-:S05]  /*2b7c0*/  @P0 IMAD.MOV.U32 R4, RZ, RZ, R16 ;  /* 0x000000ffff040224 */ /* 0x010fca00078e0010 */
[----:B------:R1:W2:Y:S02]  /*2b7d0*/  @P0 LDG.E.U8 R13, desc[UR42][R4.64] ;  /* 0x0000002a040d0981 */ /* 0x0002a4000c1e1100 */
[----:B-1----:R-:W-:Y:S02]  /*2b7e0*/  @P0 IMAD.MOV.U32 R4, RZ, RZ, R11 ;  /* 0x000000ffff040224 */ /* 0x002fe400078e000b */
[----:B------:R-:W-:-:S05]  /*2b7f0*/  @P0 IMAD.MOV.U32 R5, RZ, RZ, R12 ;  /* 0x000000ffff050224 */ /* 0x000fca00078e000c */
[----:B------:R3:W4:Y:S01]  /*2b800*/  @P0 LDG.E.U8 R9, desc[UR42][R4.64] ;  /* 0x0000002a04090981 */ /* 0x000722000c1e1100 */
[----:B------:R-:W-:Y:S02]  /*2b810*/  ISETP.GT.AND P1, PT, R2, 0x22, PT ;  /* 0x000000220200780c */ /* 0x000fe40003f24270 */
[----:B------:R-:W-:Y:S02]  /*2b820*/  PRMT R15, RZ, 0x7610, R15 ;  /* 0x00007610ff0f7816 */ /* 0x000fe4000000000f */
[----:B0-----:R-:W-:-:S09]  /*2b830*/  PRMT R0, RZ, 0x7610, R0 ;  /* 0x00007610ff007816 */ /* 0x001fd20000000000 */
[----:B---3--:R-:W-:Y:S02]  /*2b840*/  @P1 IMAD.MOV.U32 R4, RZ, RZ, R7 ;  /* 0x000000ffff041224 */ /* 0x008fe400078e0007 */
[----:B------:R-:W-:-:S05]  /*2b850*/  @P1 IMAD.MOV.U32 R5, RZ, RZ, R8 ;  /* 0x000000ffff051224 */ /* 0x000fca00078e0008 */
[----:B------:R0:W3:Y:S02]  /*2b860*/  @P1 LDG.E.U8 R15, desc[UR42][R4.64] ;  /* 0x0000002a040f1981 */ /* 0x0000e4000c1e1100 */
[----:B0-----:R-:W-:Y:S02]  /*2b870*/  @P1 IMAD.MOV.U32 R5, RZ, RZ, R10 ;  /* 0x000000ffff051224 */ /* 0x001fe400078e000a */
[----:B------:R-:W-:-:S05]  /*2b880*/  @P1 IMAD.MOV.U32 R4, RZ, RZ, R6 ;  /* 0x000000ffff041224 */ /* 0x000fca00078e0006 */
[----:B------:R-:W3:Y:S04]  /*2b890*/  @P1 LDG.E.U8 R0, desc[UR42][R4.64] ;  /* 0x0000002a04001981 */ /* 0x000ee8000c1e1100 */
[----:B--2---:R0:W-:Y:S04]  /*2b8a0*/  STL [R1+0x10], R13 ;  /* 0x0000100d01007387 */ /* 0x0041e80000100800 */
[----:B------:R-:W2:Y:S04]  /*2b8b0*/  LDL R12, [R1+0x127c] ;  /* 0x00127c00010c7983 */ /* 0x000ea80000100800 */
[----:B0-----:R-:W2:Y:S04]  /*2b8c0*/  LDL R13, [R1+0x1278] ;  /* 0x00127800010d7983 */ /* 0x001ea80000100800 */
[----:B----4-:R0:W-:Y:S04]  /*2b8d0*/  STL [R1+0xc], R9 ;  /* 0x00000c0901007387 */ /* 0x0101e80000100800 */
[----:B------:R-:W4:Y:S04]  /*2b8e0*/  LDL R8, [R1+0x1274] ;  /* 0x0012740001087983 */ /* 0x000f280000100800 */
[----:B------:R-:W4:Y:S04]  /*2b8f0*/  LDL R11, [R1+0x1268] ;  /* 0x00126800010b7983 */ /* 0x000f280000100800 */
[----:B0-----:R-:W4:Y:S04]  /*2b900*/  LDL R9, [R1+0x1270] ;  /* 0x0012700001097983 */ /* 0x001f280000100800 */
[----:B------:R-:W4:Y:S01]  /*2b910*/  LDL R7, [R1+0x126c] ;  /* 0x00126c0001077983 */ /* 0x000f220000100800 */
[----:B------:R-:W-:-:S03]  /*2b920*/  ISETP.GT.AND P2, PT, R2, 0x23, PT ;  /* 0x000000230200780c */ /* 0x000fc60003f44270 */
[----:B------:R-:W4:Y:S01]  /*2b930*/  LDL R10, [R1+0x1260] ;  /* 0x00126000010a7983 */ /* 0x000f220000100800 */
[----:B------:R-:W-:-:S03]  /*2b940*/  PRMT R14, RZ, 0x7610, R14 ;  /* 0x00007610ff0e7816 */ /* 0x000fc6000000000e */
[----:B------:R-:W4:Y:S01]  /*2b950*/  LDL R6, [R1+0x1264] ;  /* 0x0012640001067983 */ /* 0x000f220000100800 */
[----:B------:R-:W-:Y:S02]  /*2b960*/  ISETP.GT.AND P0, PT, R2, 0x24, PT ;  /* 0x000000240200780c */ /* 0x000fe40003f04270 */
[----:B------:R-:W-:Y:S01]  /*2b970*/  PRMT R61, RZ, 0x7610, R61 ;  /* 0x00007610ff3d7816 */ /* 0x000fe2000000003d */
[----:B---3--:R-:W-:Y:S04]  /*2b980*/  STL [R1+0x39d4], R0 ;  /* 0x0039d40001007387 */ /* 0x008fe80000100800 */
[----:B------:R-:W-:Y:S01]  /*2b990*/  STL [R1+0x18], R19 ;  /* 0x0000181301007387 */ /* 0x000fe20000100800 */
[----:B------:R-:W-:Y:S01]  /*2b9a0*/  PRMT R60, RZ, 0x7610, R60 ;  /* 0x00007610ff3c7816 */ /* 0x000fe2000000003c */
[----:B--2---:R-:W-:-:S02]  /*2b9b0*/  @P2 IMAD.MOV.U32 R4, RZ, RZ, R12 ;  /* 0x000000ffff042224 */ /* 0x004fc400078e000c */
[----:B------:R-:W2:Y:S01]  /*2b9c0*/  LDL R12, [R1+0x125c] ;  /* 0x00125c00010c7983 */ /* 0x000ea20000100800 */
[----:B------:R-:W-:-:S03]  /*2b9d0*/  @P2 IMAD.MOV.U32 R5, RZ, RZ, R13 ;  /* 0x000000ffff052224 */ /* 0x000fc600078e000d */
[----:B------:R-:W3:Y:S04]  /*2b9e0*/  LDL R13, [R1+0x1258] ;  /* 0x00125800010d7983 */ /* 0x000ee80000100800 */
[----:B------:R4:W3:Y:S04]  /*2b9f0*/  @P2 LDG.E.U8 R14, desc[UR42][R4.64] ;  /* 0x0000002a040e2981 */ /* 0x0008e8000c1e1100 */
[----:B------:R-:W-:Y:S01]  /*2ba00*/  STL [R1+0x14], R18 ;  /* 0x0000141201007387 */ /* 0x000fe20000100800 */
[----:B----4-:R-:W-:-:S03]  /*2ba10*/  @P2 IMAD.MOV.U32 R4, RZ, RZ, R8 ;  /* 0x000000ffff042224 */ /* 0x010fc600078e0008 */
[----:B------:R-:W4:Y:S01]  /*2ba20*/  LDL R8, [R1+0x1254] ;  /* 0x0012540001087983 */ /* 0x000f220000100800 */
[----:B------:R-:W-:-:S03]  /*2ba30*/  @P2 IMAD.MOV.U32 R5, RZ, RZ, R9 ;  /* 0x000000ffff052224 */ /* 0x000fc600078e0009 */
[----:B------:R-:W4:Y:S04]  /*2ba40*/  LDL R9, [R1+0x1250] ;  /* 0x0012500001097983 */ /* 0x000f280000100800 */
[----:B------:R0:W4:Y:S02]  /*2ba50*/  @P2 LDG.E.U8 R61, desc[UR42][R4.64] ;  /* 0x0000002a043d2981 */ /* 0x000124000c1e1100 */
[----:B0-----:R-:W-:Y:S02]  /*2ba60*/  @P0 IMAD.MOV.U32 R4, RZ, RZ, R7 ;  /* 0x000000ffff040224 */ /* 0x001fe400078e0007 */
[----:B------:R-:W-:-:S05]  /*2ba70*/  @P0 IMAD.MOV.U32 R5, RZ, RZ, R11 ;  /* 0x000000ffff050224 */ /* 0x000fca00078e000b */
[----:B------:R0:W4:Y:S01]  /*2ba80*/  @P0 LDG.E.U8 R60, desc[UR42][R4.64] ;  /* 0x0000002a043c0981 */ /* 0x000122000c1e1100 */
[----:B------:R-:W-:Y:S02]  /*2ba90*/  ISETP.GT.AND P1, PT, R2, 0x25, PT ;  /* 0x000000250200780c */ /* 0x000fe40003f24270 */
[----:B------:R-:W-:Y:S02]  /*2baa0*/  PRMT R59, RZ, 0x7610, R59 ;  /* 0x00007610ff3b7816 */ /* 0x000fe4000000003b */
[----:B------:R-:W-:Y:S01]  /*2bab0*/  PRMT R58, RZ, 0x7610, R58 ;  /* 0x00007610ff3a7816 */ /* 0x000fe2000000003a */
[----:B0-----:R-:W-:Y:S02]  /*2bac0*/  @P0 IMAD.MOV.U32 R4, RZ, RZ, R6 ;  /* 0x000000ffff040224 */ /* 0x001fe400078e0006 */
[----:B------:R-:W-:-:S05]  /*2bad0*/  @P0 IMAD.MOV.U32 R5, RZ, RZ, R10 ;  /* 0x000000ffff050224 */ /* 0x000fca00078e000a */
[----:B------:R2:W4:Y:S01]  /*2bae0*/  @P0 LDG.E.U8 R59, desc[UR42][R4.64] ;  /* 0x0000002a043b0981 */ /* 0x000522000c1e1100 */
[----:B------:R-:W-:Y:S01]  /*2baf0*/  PRMT R57, RZ, 0x7610, R57 ;  /* 0x00007610ff397816 */ /* 0x000fe20000000039 */
[----:B--2---:R-:W-:Y:S02]  /*2bb00*/  @P1 IMAD.MOV.U32 R4, RZ, RZ, R12 ;  /* 0x000000ffff041224 */ /* 0x004fe400078e000c */
[----:B---3--:R-:W-:-:S05]  /*2bb10*/  @P1 IMAD.MOV.U32 R5, RZ, RZ, R13 ;  /* 0x000000ffff051224 */ /* 0x008fca00078e000d */
[----:B------:R4:W2:Y:S02]  /*2bb20*/  @P1 LDG.E.U8 R58, desc[UR42][R4.64] ;  /* 0x0000002a043a1981 */ /* 0x0008a4000c1e1100 */
[----:B----4-:R-:W-:Y:S02]  /*2bb30*/  @P1 IMAD.MOV.U32 R4, RZ, RZ, R8 ;  /* 0x000000ffff041224 */ /* 0x010fe400078e0008 */
[----:B------:R-:W-:Y:S01]  /*2bb40*/  @P1 IMAD.MOV.U32 R5, RZ, RZ, R9 ;  /* 0x000000ffff051224 */ /* 0x000fe200078e0009 */
[----:B------:R-:W-:Y:S04]  /*2bb50*/  STL [R1+0x39d8], R61 ;  /* 0x0039d83d01007387 */ /* 0x000fe80000100800 */
[----:B------:R0:W-:Y:S04]  /*2bb60*/  STL [R1], R14 ;  /* 0x0000000e01007387 */ /* 0x0001e80000100800 */
[----:B------:R-:W3:Y:S04]  /*2bb70*/  LDL R11, [R1+0x124c] ;  /* 0x00124c00010b7983 */ /* 0x000ee80000100800 */
[----:B------:R3:W4:Y:S04]  /*2bb80*/  @P1 LDG.E.U8 R57, desc[UR42][R4.64] ;  /* 0x0000002a04391981 */ /* 0x000728000c1e1100 */
[----:B0-----:R-:W4:Y:S04]  /*2bb90*/  LDL R14, [R1+0x1248] ;  /* 0x00124800010e7983 */ /* 0x001f280000100800 */
[----:B------:R-:W4:Y:S04]  /*2bba0*/  LDL R7, [R1+0x1244] ;  /* 0x0012440001077983 */ /* 0x000f280000100800 */
[----:B------:R-:W-:Y:S04]  /*2bbb0*/  STL [R1+0x39c8], R60 ;  /* 0x0039c83c01007387 */ /* 0x000fe80000100800 */
[----:B------:R-:W4:Y:S04]  /*2bbc0*/  LDL R10, [R1+0x1240] ;  /* 0x00124000010a7983 */ /* 0x000f280000100800 */
[----:B------:R0:W-:Y:S04]  /*2bbd0*/  STL [R1+0x8], R15 ;  /* 0x0000080f01007387 */ /* 0x0001e80000100800 */
[----:B------:R-:W4:Y:S04]  /*2bbe0*/  LDL R6, [R1+0x1238] ;  /* 0x0012380001067983 */ /* 0x000f280000100800 */
[----:B------:R-:W4:Y:S01]  /*2bbf0*/  LDL R0, [R1+0x123c] ;  /* 0x00123c0001007983 */ /* 0x000f220000100800 */
[----:B------:R-:W-:-:S03]  /*2bc00*/  ISETP.GT.AND P2, PT, R2, 0x26, PT ;  /* 0x000000260200780c */ /* 0x000fc60003f44270 */
[----:B------:R-:W-:Y:S04]  /*2bc10*/  STL [R1+0x39cc], R59 ;  /* 0x0039cc3b01007387 */ /* 0x000fe80000100800 */
[----:B------:R-:W4:Y:S04]  /*2bc20*/  LDL R13, [R1+0x1230] ;  /* 0x00123000010d7983 */ /* 0x000f280000100800 */
[----:B------:R-:W4:Y:S01]  /*2bc30*/  LDL R12, [R1+0x1234] ;  /* 0x00123400010c7983 */ /* 0x000f220000100800 */
[----:B------:R-:W-:Y:S02]  /*2bc40*/  PRMT R56, RZ, 0x7610, R56 ;  /* 0x00007610ff387816 */ /* 0x000fe40000000038 */
[----:B------:R-:W-:Y:S01]  /*2bc50*/  PRMT R55, RZ, 0x7610, R55 ;  /* 0x00007610ff377816 */ /* 0x000fe20000000037 */
[----:B--2---:R-:W-:Y:S04]  /*2bc60*/  STL [R1+0x39d0], R58 ;  /* 0x0039d03a01007387 */ /* 0x004fe80000100800 */
[----:B------:R-:W2:Y:S04]  /*2bc70*/  LDL R9, [R1+0x1228] ;  /* 0x0012280001097983 */ /* 0x000ea80000100800 */
[----:B------:R-:W2:Y:S01]  /*2bc80*/  LDL R8, [R1+0x122c] ;  /* 0x00122c0001087983 */ /* 0x000ea20000100800 */
[----:B---3--:R-:W-:-:S03]  /*2bc90*/  @P2 IMAD.MOV.U32 R4, RZ, RZ, R11 ;  /* 0x000000ffff042224 */ /* 0x008fc600078e000b */
[----:B----4-:R-:W-:Y:S01]  /*2bca0*/  STL [R1+0x39dc], R57 ;  /* 0x0039dc3901007387 */ /* 0x010fe20000100800 */
[----:B------:R-:W-:-:S03]  /*2bcb0*/  @P2 IMAD.MOV.U32 R5, RZ, RZ, R14 ;  /* 0x000000ffff052224 */ /* 0x000fc600078e000e */
[----:B------:R-:W3:Y:S04]  /*2bcc0*/  LDL R11, [R1+0x1224] ;  /* 0x00122400010b7983 */ /* 0x000ee80000100800 */
[----:B------:R-:W4:Y:S04]  /*2bcd0*/  LDL R14, [R1+0x1220] ;  /* 0x00122000010e7983 */ /* 0x000f280000100800 */
[----:B------:R1:W4:Y:S02]  /*2bce0*/  @P2 LDG.E.U8 R56, desc[UR42][R4.64] ;  /* 0x0000002a04382981 */ /* 0x000324000c1e1100 */
[----:B-1----:R-:W-:-:S02]  /*2bcf0*/  @P2 IMAD.MOV.U32 R4, RZ, RZ, R7 ;  /* 0x000000ffff042224 */ /* 0x002fc400078e0007 */
[----:B------:R-:W-:-:S05]  /*2bd00*/  @P2 IMAD.MOV.U32 R5, RZ, RZ, R10 ;  /* 0x000000ffff052224 */ /* 0x000fca00078e000a */
[----:B------:R1:W4:Y:S01]  /*2bd10*/  @P2 LDG.E.U8 R55, desc[UR42][R4.64] ;  /* 0x0000002a04372981 */ /* 0x000322000c1e1100 */
[C---:B------:R-:W-:Y:S02]  /*2bd20*/  ISETP.GT.AND P0, PT, R2.reuse, 0x27, PT ;  /* 0x000000270200780c */ /* 0x040fe40003f04270 */
[----:B------:R-:W-:Y:S02]  /*2bd30*/  PRMT R51, RZ, 0x7610, R51 ;  /* 0x00007610ff337816 */ /* 0x000fe40000000033 */
[----:B------:R-:W-:-:S09]  /*2bd40*/  ISETP.GT.AND P1, PT, R2, 0x28, PT ;  /* 0x000000280200780c */ /* 0x000fd20003f24270 */
[----:B-1----:R-:W-:Y:S02]  /*2bd50*/  @P0 IMAD.MOV.U32 R4, RZ, RZ, R0 ;  /* 0x000000ffff040224 */ /* 0x002fe400078e0000 */
[----:B------:R-:W-:-:S05]  /*2bd60*/  @P0 IMAD.MOV.U32 R5, RZ, RZ, R6 ;  /* 0x000000ffff050224 */ /* 0x000fca00078e0006 */
[----:B------:R1:W4:Y:S01]  /*2bd70*/  @P0 LDG.E.U8 R51, desc[UR42][R4.64] ;  /* 0x0000002a04330981 */ /* 0x000322000c1e1100 */
[----:B------:R-:W-:Y:S02]  /*2bd80*/  PRMT R49, RZ, 0x7610, R49 ;  /* 0x00007610ff317816 */ /* 0x000fe40000000031 */
[----:B------:R-:W-:Y:S01]  /*2bd90*/  PRMT R47, RZ, 0x7610, R47 ;  /* 0x00007610ff2f7816 */ /* 0x000fe2000000002f */
[----:B-1----:R-:W-:Y:S02]  /*2bda0*/  @P0 IMAD.MOV.U32 R4, RZ, RZ, R12 ;  /* 0x000000ffff040224 */ /* 0x002fe400078e000c */
[----:B------:R-:W-:-:S05]  /*2bdb0*/  @P0 IMAD.MOV.U32 R5, RZ, RZ, R13 ;  /* 0x000000ffff050224 */ /* 0x000fca00078e000d */
[----:B------:R2:W4:Y:S01]  /*2bdc0*/  @P0 LDG.E.U8 R49, desc[UR42][R4.64] ;  /* 0x0000002a04310981 */ /* 0x000522000c1e1100 */
[----:B------:R-:W-:Y:S01]  /*2bdd0*/  PRMT R45, RZ, 0x7610, R45 ;  /* 0x00007610ff2d7816 */ /* 0x000fe2000000002d */
[----:B--2---:R-:W-:Y:S02]  /*2bde0*/  @P1 IMAD.MOV.U32 R5, RZ, RZ, R9 ;  /* 0x000000ffff051224 */ /* 0x004fe400078e0009 */
[----:B------:R-:W-:-:S05]  /*2bdf0*/  @P1 IMAD.MOV.U32 R4, RZ, RZ, R8 ;  /* 0x000000ffff041224 */ /* 0x000fca00078e0008 */
[----:B------:R3:W2:Y:S02]  /*2be00*/  @P1 LDG.E.U8 R47, desc[UR42][R4.64] ;  /* 0x0000002a042f1981 */ /* 0x0006a4000c1e1100 */
[----:B---3--:R-:W-:Y:S02]  /*2be10*/  @P1 IMAD.MOV.U32 R4, RZ, RZ, R11 ;  /* 0x000000ffff041224 */ /* 0x008fe400078e000b */
[----:B----4-:R-:W-:Y:S01]  /*2be20*/  @P1 IMAD.MOV.U32 R5, RZ, RZ, R14 ;  /* 0x000000ffff051224 */ /* 0x010fe200078e000e */
[----:B------:R-:W-:Y:S04]  /*2be30*/  STL [R1+0x3994], R56 ;  /* 0x0039943801007387 */ /* 0x000fe80000100800 */
[----:B------:R-:W3:Y:S04]  /*2be40*/  LDL R10, [R1+0x1218] ;  /* 0x00121800010a7983 */ /* 0x000ee80000100800 */
[----:B------:R3:W4:Y:S04]  /*2be50*/  @P1 LDG.E.U8 R45, desc[UR42][R4.64] ;  /* 0x0000002a042d1981 */ /* 0x000728000c1e1100 */
[----:B------:R-:W4:Y:S04]  /*2be60*/  LDL R7, [R1+0x121c] ;  /* 0x00121c0001077983 */ /* 0x000f280000100800 */
[----:B------:R-:W-:Y:S04]  /*2be70*/  STL [R1+0x3998], R55 ;  /* 0x0039983701007387 */ /* 0x000fe80000100800 */
[----:B------:R-:W4:Y:S04]  /*2be80*/  LDL R6, [R1+0x1210] ;  /* 0x0012100001067983 */ /* 0x000f280000100800 */
[----:B------:R-:W4:Y:S01]  /*2be90*/  LDL R0, [R1+0x1214] ;  /* 0x0012140001007983 */ /* 0x000f220000100800 */
[----:B------:R-:W-:-:S03]  /*2bea0*/  ISETP.GT.AND P2, PT, R2, 0x29, PT ;  /* 0x000000290200780c */ /* 0x000fc60003f44270 */
[----:B------:R-:W-:Y:S04]  /*2beb0*/  STL [R1+0x399c], R51 ;  /* 0x00399c3301007387 */ /* 0x000fe80000100800 */
[----:B------:R-:W4:Y:S04]  /*2bec0*/  LDL R18, [R1+0x1208] ;  /* 0x0012080001127983 */ /* 0x000f280000100800 */
[----:B------:R-:W4:Y:S04]  /*2bed0*/  LDL R17, [R1+0x120c] ;  /* 0x00120c0001117983 */ /* 0x000f280000100800 */
[----:B------:R-:W4:Y:S04]  /*2bee0*/  LDL R13, [R1+0x1200] ;  /* 0x00120000010d7983 */ /* 0x000f280000100800 */
[----:B------:R-:W4:Y:S04]  /*2bef0*/  LDL R12, [R1+0x1204] ;  /* 0x00120400010c7983 */ /* 0x000f280000100800 */
[----:B------:R-:W-:Y:S04]  /*2bf00*/  STL [R1+0x39a0], R49 ;  /* 0x0039a03101007387 */ /* 0x000fe80000100800 */
[----:B------:R-:W4:Y:S04]  /*2bf10*/  LDL R9, [R1+0x11f8] ;  /* 0x0011f80001097983 */ /* 0x000f280000100800 */
[----:B------:R-:W4:Y:S01]  /*2bf20*/  LDL R8, [R1+0x11fc] ;  /* 0x0011fc0001087983 */ /* 0x000f220000100800 */
[----:B------:R-:W-:-:S03]  /*2bf30*/  PRMT R43, RZ, 0x7610, R43 ;  /* 0x00007610ff2b7816 */ /* 0x000fc6000000002b */
[----:B--2---:R-:W-:Y:S04]  /*2bf40*/  STL [R1+0x39e0], R47 ;  /* 0x0039e02f01007387 */ /* 0x004fe80000100800 */
[----:B0-----:R-:W2:Y:S04]  /*2bf50*/  LDL R15, [R1+0x11f0] ;  /* 0x0011f000010f7983 */ /* 0x001ea80000100800 */
[----:B------:R-:W2:Y:S01]  /*2bf60*/  LDL R14, [R1+0x11f4] ;  /* 0x0011f400010e7983 */ /* 0x000ea20000100800 */
[----:B---3--:R-:W-:-:S03]  /*2bf70*/  @P2 IMAD.MOV.U32 R5, RZ, RZ, R10 ;  /* 0x000000ffff052224 */ /* 0x008fc600078e000a */
[----:B----4-:R0:W-:Y:S01]  /*2bf80*/  STL [R1+0x39e4], R45 ;  /* 0x0039e42d01007387 */ /* 0x0101e20000100800 */
[----:B------:R-:W-:-:S03]  /*2bf90*/  @P2 IMAD.MOV.U32 R4, RZ, RZ, R7 ;  /* 0x000000ffff042224 */ /* 0x000fc600078e0007 */
[----:B------:R-:W3:Y:S04]  /*2bfa0*/  LDL R11, [R1+0x11e8] ;  /* 0x0011e800010b7983 */ /* 0x000ee80000100800 */
[----:B------:R-:W4:Y:S04]  /*2bfb0*/  LDL R10, [R1+0x11ec] ;  /* 0x0011ec00010a7983 */ /* 0x000f280000100800 */
[----:B------:R1:W4:Y:S04]  /*2bfc0*/  @P2 LDG.E.U8 R43, desc[UR42][R4.64] ;  /* 0x0000002a042b2981 */ /* 0x000328000c1e1100 */
[----:B------:R-:W4:Y:S04]  /*2bfd0*/  LDL R7, [R1+0x11e4] ;  /* 0x0011e40001077983 */ /* 0x000f280000100800 */
[----:B------:R-:W4:Y:S01]  /*2bfe0*/  LDL R16, [R1+0x11e0] ;  /* 0x0011e00001107983 */ /* 0x000f220000100800 */
[----:B-1----:R-:W-:-:S02]  /*2bff0*/  @P2 IMAD.MOV.U32 R5, RZ, RZ, R6 ;  /* 0x000000ffff052224 */ /* 0x002fc400078e0006 */
[----:B------:R-:W-:Y:S01]  /*2c000*/  @P2 IMAD.MOV.U32 R4, RZ, RZ, R0 ;  /* 0x000000ffff042224 */ /* 0x000fe200078e0000 */
[----:B------:R-:W4:Y:S04]  /*2c010*/  LDL R6, [R1+0x11d8] ;  /* 0x0011d80001067983 */ /* 0x000f280000100800 */
[----:B------:R-:W4:Y:S01]  /*2c020*/  LDL R0, [R1+0x11dc] ;  /* 0x0011dc0001007983 */ /* 0x000f220000100800 */
[C---:B------:R-:W-:Y:S02]  /*2c030*/  ISETP.GT.AND P0, PT, R2.reuse, 0x2a, PT ;  /* 0x0000002a0200780c */ /* 0x040fe40003f04270 */
[----:B------:R-:W-:Y:S01]  /*2c040*/  PRMT R41, RZ, 0x7610, R41 ;  /* 0x00007610ff297816 */ /* 0x000fe20000000029 */
[----:B------:R-:W4:Y:S01]  /*2c050*/  LDL R19, [R1+0x1118] ;  /* 0x0011180001137983 */ /* 0x000f220000100800 */
[----:B------:R-:W-:-:S02]  /*2c060*/  ISETP.GT.AND P1, PT, R2, 0x2b, PT ;  /* 0x0000002b0200780c */ /* 0x000fc40003f24270 */
[----:B------:R-:W-:Y:S01]  /*2c070*/  PRMT R39, RZ, 0x7610, R39 ;  /* 0x00007610ff277816 */ /* 0x000fe20000000027 */
[----:B------:R-:W4:Y:S04]  /*2c080*/  LDL R20, [R1+0x11d0] ;  /* 0x0011d00001147983 */ /* 0x000f280000100800 */
[----:B------:R1:W4:Y:S01]  /*2c090*/  @P2 LDG.E.U8 R41, desc[UR42][R4.64] ;  /* 0x0000002a04292981 */ /* 0x000322000c1e1100 */
[----:B------:R-:W-:Y:S02]  /*2c0a0*/  PRMT R37, RZ, 0x7610, R37 ;  /* 0x00007610ff257816 */ /* 0x000fe40000000025 */
[----:B------:R-:W-:Y:S01]  /*2c0b0*/  PRMT R35, RZ, 0x7610, R35 ;  /* 0x00007610ff237816 */ /* 0x000fe20000000023 */
[----:B------:R-:W4:Y:S01]  /*2c0c0*/  LDL R23, [R1+0x1180] ;  /* 0x0011800001177983 */ /* 0x000f220000100800 */
[----:B------:R-:W-:-:S02]  /*2c0d0*/  PRMT R33, RZ, 0x7610, R33 ;  /* 0x00007610ff217816 */ /* 0x000fc40000000021 */
[----:B------:R-:W-:Y:S01]  /*2c0e0*/  PRMT R31, RZ, 0x7610, R31 ;  /* 0x00007610ff1f7816 */ /* 0x000fe2000000001f */
[----:B------:R-:W4:Y:S01]  /*2c0f0*/  LDL R22, [R1+0x1184] ;  /* 0x0011840001167983 */ /* 0x000f220000100800 */
[----:B-1----:R-:W-:Y:S02]  /*2c100*/  @P0 IMAD.MOV.U32 R4, RZ, RZ, R17 ;  /* 0x000000ffff040224 */ /* 0x002fe400078e0011 */
[----:B------:R-:W-:Y:S01]  /*2c110*/  @P0 IMAD.MOV.U32 R5, RZ, RZ, R18 ;  /* 0x000000ffff050224 */ /* 0x000fe200078e0012 */
[----:B------:R-:W-:Y:S01]  /*2c120*/  ISETP.GT.AND P2, PT, R2, 0x2c, PT ;  /* 0x0000002c0200780c */ /* 0x000fe20003f44270 */
[----:B------:R-:W4:Y:S04]  /*2c130*/  LDL R18, [R1+0x111c] ;  /* 0x00111c0001127983 */ /* 0x000f280000100800 */
[----:B------:R1:W4:Y:S01]  /*2c140*/  @P0 LDG.E.U8 R39, desc[UR42][R4.64] ;  /* 0x0000002a04270981 */ /* 0x000322000c1e1100 */
[----:B------:R-:W-:-:S02]  /*2c150*/  PRMT R27, RZ, 0x7610, R27 ;  /* 0x00007610ff1b7816 */ /* 0x000fc4000000001b */
[----:B------:R-:W-:Y:S01]  /*2c160*/  PRMT R3, RZ, 0x7610, R3 ;  /* 0x00007610ff037816 */ /* 0x000fe20000000003 */
[----:B------:R-:W4:Y:S01]  /*2c170*/  LDL R17, [R1+0x11d4] ;  /* 0x0011d40001117983 */ /* 0x000f220000100800 */
[C---:B------:R-:W-:Y:S02]  /*2c180*/  ISETP.GT.AND P3, PT, R2.reuse, 0x38, PT ;  /* 0x000000380200780c */ /* 0x040fe40003f64270 */
[C---:B------:R-:W-:Y:S01]  /*2c190*/  ISETP.GT.AND P4, PT, R2.reuse, 0x39, PT ;  /* 0x000000390200780c */ /* 0x040fe20003f84270 */
[----:B------:R-:W4:Y:S01]  /*2c1a0*/  LDL R21, [R1+0x1174] ;  /* 0x0011740001157983 */ /* 0x000f220000100800 */
[----:B-1----:R-:W-:Y:S02]  /*2c1b0*/  @P0 IMAD.MOV.U32 R4, RZ, RZ, R12 ;  /* 0x000000ffff040224 */ /* 0x002fe400078e000c */
[----:B------:R-:W-:Y:S01]  /*2c1c0*/  @P0 IMAD.MOV.U32 R5, RZ, RZ, R13 ;  /* 0x000000ffff050224 */ /* 0x000fe200078e000d */
[----:B------:R-:W4:Y:S04]  /*2c1d0*/  LDL R12, [R1+0x11ac] ;  /* 0x0011ac00010c7983 */ /* 0x000f280000100800 */
[----:B------:R1:W4:Y:S01]  /*2c1e0*/  @P0 LDG.E.U8 R37, desc[UR42][R4.64] ;  /* 0x0000002a04250981 */ /* 0x000322000c1e1100 */
[----:B------:R-:W-:-:S03]  /*2c1f0*/  ISETP.GT.AND P0, PT, R2, 0x2d, PT ;  /* 0x0000002d0200780c */ /* 0x000fc60003f04270 */
[----:B------:R-:W4:Y:S04]  /*2c200*/  LDL R13, [R1+0x11a8] ;  /* 0x0011a800010d7983 */ /* 0x000f280000100800 */
[----:B------:R-:W4:Y:S01]  /*2c210*/  LDL R24, [R1+0x1170] ;  /* 0x0011700001187983 */ /* 0x000f220000100800 */
[----:B-1----:R-:W-:Y:S02]  /*2c220*/  @P1 IMAD.MOV.U32 R4, RZ, RZ, R8 ;  /* 0x000000ffff041224 */ /* 0x002fe400078e0008 */
[----:B------:R-:W-:Y:S01]  /*2c230*/  @P1 IMAD.MOV.U32 R5, RZ, RZ, R9 ;  /* 0x000000ffff051224 */ /* 0x000fe200078e0009 */
[----:B------:R-:W4:Y:S04]  /*2c240*/  LDL R8, [R1+0x11a4] ;  /* 0x0011a40001087983 */ /* 0x000f280000100800 */
[----:B------:R2:W4:Y:S04]  /*2c250*/  @P1 LDG.E.U8 R35, desc[UR42][R4.64] ;  /* 0x0000002a04231981 */ /* 0x000528000c1e1100 */
        /* <DEDUP_REMOVED lines=8> */
[----:B------:R-:W4:Y:S01]  /*2c2e0*/  LDL R57, [R1+0x1150] ;  /* 0x0011500001397983 */ /* 0x000f220000100800 */
[----:B--2---:R-:W-:-:S03]  /*2c2f0*/  @P1 IMAD.MOV.U32 R5, RZ, RZ, R15 ;  /* 0x000000ffff051224 */ /* 0x004fc600078e000f */
[----:B------:R-:W2:Y:S01]  /*2c300*/  LDL R15, [R1+0x1198] ;  /* 0x00119800010f7983 */ /* 0x000ea20000100800 */
[----:B------:R-:W-:-:S03]  /*2c310*/  @P1 IMAD.MOV.U32 R4, RZ, RZ, R14 ;  /* 0x000000ffff041224 */ /* 0x000fc600078e000e */
[----:B------:R-:W2:Y:S04]  /*2c320*/  LDL R14, [R1+0x119c] ;  /* 0x00119c00010e7983 */ /* 0x000ea80000100800 */
[----:B------:R3:W2:Y:S02]  /*2c330*/  @P1 LDG.E.U8 R33, desc[UR42][R4.64] ;  /* 0x0000002a04211981 */ /* 0x0006a4000c1e1100 */
[----:B---3--:R-:W-:Y:S02]  /*2c340*/  @P2 IMAD.MOV.U32 R5, RZ, RZ, R11 ;  /* 0x000000ffff052224 */ /* 0x008fe400078e000b */
[----:B------:R-:W3:Y:S01]  /*2c350*/  LDL R11, [R1+0x1190] ;  /* 0x00119000010b7983 */ /* 0x000ee20000100800 */
[----:B----4-:R-:W-:-:S03]  /*2c360*/  @P2 IMAD.MOV.U32 R4, RZ, RZ, R10 ;  /* 0x000000ffff042224 */ /* 0x010fc600078e000a */
[----:B------:R-:W3:Y:S04]  /*2c370*/  LDL R10, [R1+0x1194] ;  /* 0x00119400010a7983 */ /* 0x000ee80000100800 */
[----:B------:R0:W4:Y:S02]  /*2c380*/  @P2 LDG.E.U8 R31, desc[UR42][R4.64] ;  /* 0x0000002a041f2981 */ /* 0x000124000c1e1100 */
[----:B0-----:R-:W-:Y:S02]  /*2c390*/  @P2 IMAD.MOV.U32 R4, RZ, RZ, R7 ;  /* 0x000000ffff042224 */ /* 0x001fe400078e0007 */
[----:B------:R-:W-:Y:S02]  /*2c3a0*/  @P2 IMAD.MOV.U32 R5, RZ, RZ, R16 ;  /* 0x000000ffff052224 */ /* 0x000fe400078e0010 */
[----:B------:R-:W-:Y:S01]  /*2c3b0*/  @P0 IMAD.MOV.U32 R7, RZ, RZ, R6 ;  /* 0x000000ffff070224 */ /* 0x000fe200078e0006 */
[----:B------:R-:W4:Y:S01]  /*2c3c0*/  LDL R16, [R1+0x1128] ;  /* 0x0011280001107983 */ /* 0x000f220000100800 */
[----:B------:R-:W-:-:S03]  /*2c3d0*/  @P0 IMAD.MOV.U32 R6, RZ, RZ, R0 ;  /* 0x000000ffff060224 */ /* 0x000fc600078e0000 */
[----:B------:R-:W4:Y:S01]  /*2c3e0*/  LDL R0, [R1+0x112c] ;  /* 0x00112c0001007983 */ /* 0x000f220000100800 */
[----:B------:R-:W-:-:S03]  /*2c3f0*/  ISETP.GT.AND P1, PT, R2, 0x30, PT ;  /* 0x000000300200780c */ /* 0x000fc60003f24270 */
[----:B------:R0:W4:Y:S01]  /*2c400*/  @P2 LDG.E.U8 R27, desc[UR42][R4.64] ;  /* 0x0000002a041b2981 */ /* 0x000122000c1e1100 */
[----:B------:R-:W-:-:S03]  /*2c410*/  ISETP.GT.AND P2, PT, R2, 0x31, PT ;  /* 0x000000310200780c */ /* 0x000fc60003f44270 */
[----:B------:R1:W4:Y:S01]  /*2c420*/  @P0 LDG.E.U8 R3, desc[UR42][R6.64] ;  /* 0x0000002a06030981 */ /* 0x000322000c1e1100 */
[----:B0-----:R-:W-:Y:S02]  /*2c430*/  PRMT R4, RZ, 0x7610, R4 ;  /* 0x00007610ff047816 */ /* 0x001fe40000000004 */
[----:B------:R-:W-:-:S03]  /*2c440*/  PRMT R5, RZ, 0x7610, R5 ;  /* 0x00007610ff057816 */ /* 0x000fc60000000005 */
[----:B-1----:R-:W-:Y:S02]  /*2c450*/  @P1 IMAD.MOV.U32 R6, RZ, RZ, R12 ;  /* 0x000000ffff061224 */ /* 0x002fe400078e000c */
[----:B------:R-:W4:Y:S01]  /*2c460*/  LDL R12, [R1+0x1124] ;  /* 0x00112400010c7983 */ /* 0x000f220000100800 */
[----:B------:R-:W-:-:S03]  /*2c470*/  @P1 IMAD.MOV.U32 R7, RZ, RZ, R13 ;  /* 0x000000ffff071224 */ /* 0x000fc600078e000d */
[----:B------:R-:W4:Y:S04]  /*2c480*/  LDL R13, [R1+0x1120] ;  /* 0x00112000010d7983 */ /* 0x000f280000100800 */
[----:B------:R0:W4:Y:S02]  /*2c490*/  @P1 LDG.E.U8 R4, desc[UR42][R6.64] ;  /* 0x0000002a06041981 */ /* 0x000124000c1e1100 */
[----:B0-----:R-:W-:Y:S02]  /*2c4a0*/  PRMT R7, RZ, 0x7610, R7 ;  /* 0x00007610ff077816 */ /* 0x001fe40000000007 */
[----:B------:R2:W4:Y:S02]  /*2c4b0*/  @P1 LDG.E.U8 R5, desc[UR42][R8.64] ;  /* 0x0000002a08051981 */ /* 0x000524000c1e1100 */
[----:B--2---:R-:W-:-:S02]  /*2c4c0*/  @P2 IMAD.MOV.U32 R9, RZ, RZ, R15 ;  /* 0x000000ffff092224 */ /* 0x004fc400078e000f */
[----:B------:R-:W2:Y:S01]  /*2c4d0*/  LDL R15, [R1+0x1110] ;  /* 0x00111000010f7983 */ /* 0x000ea20000100800 */
[----:B------:R-:W-:-:S03]  /*2c4e0*/  @P2 IMAD.MOV.U32 R8, RZ, RZ, R14 ;  /* 0x000000ffff082224 */ /* 0x000fc600078e000e */
[----:B------:R-:W2:Y:S04]  /*2c4f0*/  LDL R14, [R1+0x1114] ;  /* 0x00111400010e7983 */ /* 0x000ea80000100800 */
[----:B---3--:R4:W3:Y:S02]  /*2c500*/  @P2 LDG.E.U8 R7, desc[UR42][R10.64] ;  /* 0x0000002a0a072981 */ /* 0x0088e4000c1e1100 */
[----:B----4-:R-:W-:Y:S02]  /*2c510*/  @P3 IMAD.MOV.U32 R11, RZ, RZ, R16 ;  /* 0x000000ffff0b3224 */ /* 0x010fe400078e0010 */
[----:B------:R-:W4:Y:S01]  /*2c520*/  LDL R16, [R1+0x1188] ;  /* 0x0011880001107983 */ /* 0x000f220000100800 */
[----:B------:R-:W-:-:S03]  /*2c530*/  @P3 IMAD.MOV.U32 R10, RZ, RZ, R0 ;  /* 0x000000ffff0a3224 */ /* 0x000fc600078e0000 */
[----:B------:R-:W3:Y:S01]  /*2c540*/  LDL R0, [R1+0x118c] ;  /* 0x00118c0001007983 */ /* 0x000ee20000100800 */
[----:B------:R-:W-:Y:S02]  /*2c550*/  PRMT R6, RZ, 0x7610, R6 ;  /* 0x00007610ff067816 */ /* 0x000fe40000000006 */
[----:B------:R-:W-:-:S04]  /*2c560*/  ISETP.GT.AND P1, PT, R2, 0x32, PT ;  /* 0x000000320200780c */ /* 0x000fc80003f24270 */
[----:B------:R0:W3:Y:S02]  /*2c570*/  @P2 LDG.E.U8 R6, desc[UR42][R8.64] ;  /* 0x0000002a08062981 */ /* 0x0000e4000c1e1100 */
[----:B0-----:R-:W-:Y:S02]  /*2c580*/  PRMT R8, RZ, 0x7610, R8 ;  /* 0x00007610ff087816 */ /* 0x001fe40000000008 */
[----:B------:R-:W-:-:S04]  /*2c590*/  PRMT R9, RZ, 0x7610, R9 ;  /* 0x00007610ff097816 */ /* 0x000fc80000000009 */
[----:B------:R0:W3:Y:S02]  /*2c5a0*/  @P3 LDG.E.U8 R8, desc[UR42][R10.64] ;  /* 0x0000002a0a083981 */ /* 0x0000e4000c1e1100 */
[----:B0-----:R-:W-:Y:S02]  /*2c5b0*/  PRMT R11, RZ, 0x7610, R11 ;  /* 0x00007610ff0b7816 */ /* 0x001fe4000000000b */
[----:B------:R0:W3:Y:S02]  /*2c5c0*/  @P3 LDG.E.U8 R9, desc[UR42][R12.64] ;  /* 0x0000002a0c093981 */ /* 0x0000e4000c1e1100 */
[----:B0-----:R-:W-:Y:S02]  /*2c5d0*/  @P4 IMAD.MOV.U32 R12, RZ, RZ, R18 ;  /* 0x000000ffff0c4224 */ /* 0x001fe400078e0012 */
[----:B------:R-:W-:Y:S01]  /*2c5e0*/  @P4 IMAD.MOV.U32 R13, RZ, RZ, R19 ;  /* 0x000000ffff0d4224 */ /* 0x000fe200078e0013 */
[----:B------:R-:W3:Y:S04]  /*2c5f0*/  LDL R18, [R1+0x117c] ;  /* 0x00117c0001127983 */ /* 0x000ee80000100800 */
[----:B------:R-:W3:Y:S04]  /*2c600*/  LDL R19, [R1+0x1178] ;  /* 0x0011780001137983 */ /* 0x000ee80000100800 */
[----:B--2---:R0:W2:Y:S02]  /*2c610*/  @P4 LDG.E.U8 R11, desc[UR42][R14.64] ;  /* 0x0000002a0e0b4981 */ /* 0x0040a4000c1e1100 */
[----:B0-----:R-:W-:-:S02]  /*2c620*/  @P0 IMAD.MOV.U32 R14, RZ, RZ, R17 ;  /* 0x000000ffff0e0224 */ /* 0x001fc400078e0011 */
[----:B------:R-:W-:Y:S02]  /*2c630*/  @P0 IMAD.MOV.U32 R15, RZ, RZ, R20 ;  /* 0x000000ffff0f0224 */ /* 0x000fe400078e0014 */
[----:B------:R-:W2:Y:S01]  /*2c640*/  LDL R20, [R1+0x1108] ;  /* 0x0011080001147983 */ /* 0x000ea20000100800 */
[----:B----4-:R-:W-:Y:S02]  /*2c650*/  @P1 IMAD.MOV.U32 R17, RZ, RZ, R16 ;  /* 0x000000ffff111224 */ /* 0x010fe400078e0010 */
[----:B---3--:R-:W-:Y:S02]  /*2c660*/  @P1 IMAD.MOV.U32 R16, RZ, RZ, R0 ;  /* 0x000000ffff101224 */ /* 0x008fe400078e0000 */
[----:B------:R-:W3:Y:S01]  /*2c670*/  LDL R0, [R1+0x110c] ;  /* 0x00110c0001007983 */ /* 0x000ee20000100800 */
[----:B------:R-:W-:Y:S02]  /*2c680*/  PRMT R10, RZ, 0x7610, R10 ;  /* 0x00007610ff0a7816 */ /* 0x000fe4000000000a */
[----:B------:R-:W-:-:S04]  /*2c690*/  ISETP.GT.AND P2, PT, R2, 0x33, PT ;  /* 0x000000330200780c */ /* 0x000fc80003f44270 */
[----:B------:R0:W4:Y:S01]  /*2c6a0*/  @P4 LDG.E.U8 R10, desc[UR42][R12.64] ;  /* 0x0000002a0c0a4981 */ /* 0x000122000c1e1100 */
[----:B------:R-:W-:Y:S02]  /*2c6b0*/  ISETP.GT.AND P3, PT, R2, 0x3a, PT ;  /* 0x0000003a0200780c */ /* 0x000fe40003f64270 */
[----:B0-----:R-:W-:Y:S02]  /*2c6c0*/  PRMT R12, RZ, 0x7610, R12 ;  /* 0x00007610ff0c7816 */ /* 0x001fe4000000000c */
[----:B------:R-:W-:-:S04]  /*2c6d0*/  PRMT R13, RZ, 0x7610, R13 ;  /* 0x00007610ff0d7816 */ /* 0x000fc8000000000d */
[----:B------:R0:W4:Y:S04]  /*2c6e0*/  @P0 LDG.E.U8 R12, desc[UR42][R14.64] ;  /* 0x0000002a0e0c0981 */ /* 0x000128000c1e1100 */
[----:B------:R1:W4:Y:S01]  /*2c6f0*/  @P1 LDG.E.U8 R13, desc[UR42][R16.64] ;  /* 0x0000002a100d1981 */ /* 0x000322000c1e1100 */
[----:B0-----:R-:W-:Y:S01]  /*2c700*/  PRMT R15, RZ, 0x7610, R15 ;  /* 0x00007610ff0f7816 */ /* 0x001fe2000000000f */
[----:B-1----:R-:W-:Y:S02]  /*2c710*/  @P1 IMAD.MOV.U32 R16, RZ, RZ, R22 ;  /* 0x000000ffff101224 */ /* 0x002fe400078e0016 */
[----:B------:R-:W-:Y:S01]  /*2c720*/  @P1 IMAD.MOV.U32 R17, RZ, RZ, R23 ;  /* 0x000000ffff111224 */ /* 0x000fe200078e0017 */
[----:B------:R-:W4:Y:S04]  /*2c730*/  LDL R22, [R1+0x10fc] ;  /* 0x0010fc0001167983 */ /* 0x000f280000100800 */
[----:B------:R-:W4:Y:S04]  /*2c740*/  LDL R23, [R1+0x10f8] ;  /* 0x0010f80001177983 */ /* 0x000f280000100800 */
[----:B------:R0:W4:Y:S02]  /*2c750*/  @P2 LDG.E.U8 R15, desc[UR42][R18.64] ;  /* 0x0000002a120f2981 */ /* 0x000124000c1e1100 */
[----:B0-----:R-:W-:-:S02]  /*2c760*/  @P2 IMAD.MOV.U32 R18, RZ, RZ, R21 ;  /* 0x000000ffff122224 */ /* 0x001fc400078e0015 */
[----:B------:R-:W-:Y:S02]  /*2c770*/  @P2 IMAD.MOV.U32 R19, RZ, RZ, R24 ;  /* 0x000000ffff132224 */ /* 0x000fe400078e0018 */
[----:B------:R-:W4:Y:S01]  /*2c780*/  LDL R24, [R1+0x11c8] ;  /* 0x0011c80001187983 */ /* 0x000f220000100800 */
[----:B--2---:R-:W-:Y:S02]  /*2c790*/  @P3 IMAD.MOV.U32 R21, RZ, RZ, R20 ;  /* 0x000000ffff153224 */ /* 0x004fe400078e0014 */
[----:B---3--:R-:W-:Y:S02]  /*2c7a0*/  @P3 IMAD.MOV.U32 R20, RZ, RZ, R0 ;  /* 0x000000ffff143224 */ /* 0x008fe400078e0000 */
[----:B------:R-:W2:Y:S01]  /*2c7b0*/  LDL R0, [R1+0x11cc] ;  /* 0x0011cc0001007983 */ /* 0x000ea20000100800 */
[----:B------:R-:W-:Y:S02]  /*2c7c0*/  PRMT R14, RZ, 0x7610, R14 ;  /* 0x00007610ff0e7816 */ /* 0x000fe4000000000e */
[----:B------:R-:W-:-:S04]  /*2c7d0*/  ISETP.GT.AND P4, PT, R2, 0x3b, PT ;  /* 0x0000003b0200780c */ /* 0x000fc80003f84270 */
[----:B------:R0:W3:Y:S01]  /*2c7e0*/  @P1 LDG.E.U8 R14, desc[UR42][R16.64] ;  /* 0x0000002a100e1981 */ /* 0x0000e2000c1e1100 */
[----:B------:R-:W-:Y:S02]  /*2c7f0*/  ISETP.GT.AND P0, PT, R2, 0x2e, PT ;  /* 0x0000002e0200780c */ /* 0x000fe40003f04270 */
[----:B0-----:R-:W-:Y:S02]  /*2c800*/  PRMT R16, RZ, 0x7610, R16 ;  /* 0x00007610ff107816 */ /* 0x001fe40000000010 */
[----:B------:R-:W-:-:S04]  /*2c810*/  PRMT R17, RZ, 0x7610, R17 ;  /* 0x00007610ff117816 */ /* 0x000fc80000000011 */
[----:B------:R0:W3:Y:S04]  /*2c820*/  @P2 LDG.E.U8 R16, desc[UR42][R18.64] ;  /* 0x0000002a12102981 */ /* 0x0000e8000c1e1100 */
[----:B------:R1:W3:Y:S01]  /*2c830*/  @P3 LDG.E.U8 R17, desc[UR42][R20.64] ;  /* 0x0000002a14113981 */ /* 0x0002e2000c1e1100 */
[----:B0-----:R-:W-:Y:S02]  /*2c840*/  PRMT R19, RZ, 0x7610, R19 ;  /* 0x00007610ff137816 */ /* 0x001fe40000000013 */
[----:B------:R-:W-:Y:S01]  /*2c850*/  PRMT R18, RZ, 0x7610, R18 ;  /* 0x00007610ff127816 */ /* 0x000fe20000000012 */
[----:B-1----:R-:W-:Y:S02]  /*2c860*/  @P3 IMAD.MOV.U32 R20, RZ, RZ, R29 ;  /* 0x000000ffff143224 */ /* 0x002fe400078e001d */
[----:B------:R-:W-:Y:S01]  /*2c870*/  @P3 IMAD.MOV.U32 R21, RZ, RZ, R45 ;  /* 0x000000ffff153224 */ /* 0x000fe200078e002d */
[----:B------:R-:W-:Y:S01]  /*2c880*/  ISETP.GT.AND P1, PT, R2, 0x34, PT ;  /* 0x000000340200780c */ /* 0x000fe20003f24270 */
[----:B------:R-:W3:Y:S04]  /*2c890*/  LDL R45, [R1+0x116c] ;  /* 0x00116c00012d7983 */ /* 0x000ee80000100800 */
[----:B----4-:R0:W4:Y:S04]  /*2c8a0*/  @P4 LDG.E.U8 R19, desc[UR42][R22.64] ;  /* 0x0000002a16134981 */ /* 0x010128000c1e1100 */
[----:B------:R1:W4:Y:S04]  /*2c8b0*/  @P3 LDG.E.U8 R18, desc[UR42][R20.64] ;  /* 0x0000002a14123981 */ /* 0x000328000c1e1100 */
[----:B------:R-:W4:Y:S01]  /*2c8c0*/  LDL R29, [R1+0x1160] ;  /* 0x00116000011d7983 */ /* 0x000f220000100800 */
[----:B0-----:R-:W-:Y:S01]  /*2c8d0*/  @P4 IMAD.MOV.U32 R22, RZ, RZ, R25 ;  /* 0x000000ffff164224 */ /* 0x001fe200078e0019 */
[----:B-1----:R-:W-:Y:S01]  /*2c8e0*/  PRMT R21, RZ, 0x7610, R21 ;  /* 0x00007610ff157816 */ /* 0x002fe20000000015 */
[----:B------:R-:W-:-:S02]  /*2c8f0*/  @P0 IMAD.MOV.U32 R25, RZ, RZ, R24 ;  /* 0x000000ffff190224 */ /* 0x000fc400078e0018 */
[----:B--2---:R-:W-:Y:S02]  /*2c900*/  @P0 IMAD.MOV.U32 R24, RZ, RZ, R0 ;  /* 0x000000ffff180224 */ /* 0x004fe400078e0000 */
[----:B------:R-:W-:Y:S01]  /*2c910*/  @P4 IMAD.MOV.U32 R23, RZ, RZ, R28 ;  /* 0x000000ffff174224 */ /* 0x000fe200078e001c */
[----:B------:R-:W2:Y:S04]  /*2c920*/  LDL R0, [R1+0x1154] ;  /* 0x0011540001007983 */ /* 0x000ea80000100800 */
[----:B------:R0:W3:Y:S04]  /*2c930*/  @P0 LDG.E.U8 R21, desc[UR42][R24.64] ;  /* 0x0000002a18150981 */ /* 0x0000e8000c1e1100 */
[----:B------:R-:W4:Y:S01]  /*2c940*/  LDL R28, [R1+0x1164] ;  /* 0x00116400011c7983 */ /* 0x000f220000100800 */
[----:B0-----:R-:W-:Y:S01]  /*2c950*/  @P1 IMAD.MOV.U32 R25, RZ, RZ, R47 ;  /* 0x000000ffff191224 */ /* 0x001fe200078e002f */
[----:B------:R-:W-:-:S02]  /*2c960*/  PRMT R20, RZ, 0x7610, R20 ;  /* 0x00007610ff147816 */ /* 0x000fc40000000014 */
[----:B------:R-:W-:-:S04]  /*2c970*/  ISETP.GT.AND P2, PT, R2, 0x35, PT ;  /* 0x000000350200780c */ /* 0x000fc80003f44270 */
[----:B------:R0:W2:Y:S04]  /*2c980*/  @P4 LDG.E.U8 R20, desc[UR42][R22.64] ;  /* 0x0000002a16144981 */ /* 0x0000a8000c1e1100 */
[----:B---3--:R1:W-:Y:S04]  /*2c990*/  STL [R1+0x39a4], R21 ;  /* 0x0039a41501007387 */ /* 0x0083e80000100800 */
[----:B------:R-:W3:Y:S04]  /*2c9a0*/  LDL R49, [R1+0x10e8] ;  /* 0x0010e80001317983 */ /* 0x000ee80000100800 */
[----:B------:R-:W3:Y:S01]  /*2c9b0*/  LDL R47, [R1+0x10ec] ;  /* 0x0010ec00012f7983 */ /* 0x000ee20000100800 */
[----:B0-----:R-:W-:Y:S01]  /*2c9c0*/  PRMT R22, RZ, 0x7610, R22 ;  /* 0x00007610ff167816 */ /* 0x001fe20000000016 */
[----:B------:R-:W-:Y:S01]  /*2c9d0*/  @P1 IMAD.MOV.U32 R24, RZ, RZ, R45 ;  /* 0x000000ffff181224 */ /* 0x000fe200078e002d */
[----:B------:R-:W-:Y:S01]  /*2c9e0*/  PRMT R23, RZ, 0x7610, R23 ;  /* 0x00007610ff177816 */ /* 0x000fe20000000017 */
[----:B------:R-:W3:Y:S04]  /*2c9f0*/  LDL R51, [R1+0x10e0] ;  /* 0x0010e00001337983 */ /* 0x000ee80000100800 */
[----:B------:R-:W3:Y:S01]  /*2ca00*/  LDL R45, [R1+0x10e4] ;  /* 0x0010e400012d7983 */ /* 0x000ee20000100800 */
[----:B------:R-:W-:-:S03]  /*2ca10*/  ISETP.GT.AND P3, PT, R2, 0x3c, PT ;  /* 0x0000003c0200780c */ /* 0x000fc60003f64270 */
[----:B------:R0:W3:Y:S04]  /*2ca20*/  @P1 LDG.E.U8 R22, desc[UR42][R24.64] ;  /* 0x0000002a18161981 */ /* 0x0000e8000c1e1100 */
[----:B----4-:R4:W3:Y:S04]  /*2ca30*/  @P1 LDG.E.U8 R23, desc[UR42][R28.64] ;  /* 0x0000002a1c171981 */ /* 0x0108e8000c1e1100 */
[----:B-1----:R-:W3:Y:S01]  /*2ca40*/  LDL R21, [R1+0x10d0] ;  /* 0x0010d00001157983 */ /* 0x002ee20000100800 */
[----:B0-----:R-:W-:Y:S01]  /*2ca50*/  PRMT R24, RZ, 0x7610, R24 ;  /* 0x00007610ff187816 */ /* 0x001fe20000000018 */
[----:B----4-:R-:W-:-:S02]  /*2ca60*/  @P2 IMAD.MOV.U32 R28, RZ, RZ, R55 ;  /* 0x000000ffff1c2224 */ /* 0x010fc400078e0037 */
[----:B------:R-:W-:Y:S01]  /*2ca70*/  @P2 IMAD.MOV.U32 R29, RZ, RZ, R56 ;  /* 0x000000ffff1d2224 */ /* 0x000fe200078e0038 */
[----:B------:R-:W4:Y:S04]  /*2ca80*/  LDL R55, [R1+0x10dc] ;  /* 0x0010dc0001377983 */ /* 0x000f280000100800 */
[----:B------:R-:W4:Y:S01]  /*2ca90*/  LDL R56, [R1+0x10d8] ;  /* 0x0010d80001387983 */ /* 0x000f220000100800 */
[----:B------:R-:W-:-:S03]  /*2caa0*/  PRMT R25, RZ, 0x7610, R25 ;  /* 0x00007610ff197816 */ /* 0x000fc60000000019 */
[----:B------:R2:W4:Y:S02]  /*2cab0*/  @P2 LDG.E.U8 R24, desc[UR42][R28.64] ;  /* 0x0000002a1c182981 */ /* 0x000524000c1e1100 */
[----:B--2---:R-:W-:Y:S02]  /*2cac0*/  @P2 IMAD.MOV.U32 R28, RZ, RZ, R0 ;  /* 0x000000ffff1c2224 */ /* 0x004fe400078e0000 */
[----:B------:R-:W-:Y:S01]  /*2cad0*/  @P2 IMAD.MOV.U32 R29, RZ, RZ, R57 ;  /* 0x000000ffff1d2224 */ /* 0x000fe200078e0039 */
[----:B------:R-:W2:Y:S04]  /*2cae0*/  LDL R0, [R1+0x10d4] ;  /* 0x0010d40001007983 */ /* 0x000ea80000100800 */
[----:B------:R3:W2:Y:S02]  /*2caf0*/  @P2 LDG.E.U8 R25, desc[UR42][R28.64] ;  /* 0x0000002a1c192981 */ /* 0x0006a4000c1e1100 */
[----:B---3--:R-:W-:-:S02]  /*2cb00*/  @P3 IMAD.MOV.U32 R29, RZ, RZ, R49 ;  /* 0x000000ffff1d3224 */ /* 0x008fc400078e0031 */
[----:B------:R-:W3:Y:S01]  /*2cb10*/  LDL R49, [R1+0x11c0] ;  /* 0x0011c00001317983 */ /* 0x000ee20000100800 */
[----:B------:R-:W-:-:S03]  /*2cb20*/  @P3 IMAD.MOV.U32 R28, RZ, RZ, R47 ;  /* 0x000000ffff1c3224 */ /* 0x000fc600078e002f */
[----:B------:R-:W3:Y:S01]  /*2cb30*/  LDL R47, [R1+0x11c4] ;  /* 0x0011c400012f7983 */ /* 0x000ee20000100800 */
[----:B------:R-:W-:Y:S02]  /*2cb40*/  ISETP.GT.AND P4, PT, R2, 0x3d, PT ;  /* 0x0000003d0200780c */ /* 0x000fe40003f84270 */
[----:B------:R-:W-:Y:S02]  /*2cb50*/  PRMT R26, RZ, 0x7610, R26 ;  /* 0x00007610ff1a7816 */ /* 0x000fe4000000001a */
[----:B------:R-:W-:-:S04]  /*2cb60*/  PRMT R30, RZ, 0x7610, R30 ;  /* 0x00007610ff1e7816 */ /* 0x000fc8000000001e */
[----:B------:R0:W3:Y:S01]  /*2cb70*/  @P3 LDG.E.U8 R26, desc[UR42][R28.64] ;  /* 0x0000002a1c1a3981 */ /* 0x0000e2000c1e1100 */
[----:B------:R-:W-:Y:S01]  /*2cb80*/  PRMT R32, RZ, 0x7610, R32 ;  /* 0x00007610ff207816 */ /* 0x000fe20000000020 */
[----:B0-----:R-:W-:Y:S02]  /*2cb90*/  @P3 IMAD.MOV.U32 R28, RZ, RZ, R45 ;  /* 0x000000ffff1c3224 */ /* 0x001fe400078e002d */
[----:B------:R-:W-:Y:S01]  /*2cba0*/  @P3 IMAD.MOV.U32 R29, RZ, RZ, R51 ;  /* 0x000000ffff1d3224 */ /* 0x000fe200078e0033 */
[----:B------:R-:W3:Y:S04]  /*2cbb0*/  LDL R45, [R1+0x11bc] ;  /* 0x0011bc00012d7983 */ /* 0x000ee80000100800 */
[----:B------:R4:W3:Y:S04]  /*2cbc0*/  @P3 LDG.E.U8 R30, desc[UR42][R28.64] ;  /* 0x0000002a1c1e3981 */ /* 0x0008e8000c1e1100 */
[----:B------:R-:W3:Y:S01]  /*2cbd0*/  LDL R51, [R1+0x11b8] ;  /* 0x0011b80001337983 */ /* 0x000ee20000100800 */
[----:B------:R-:W-:Y:S01]  /*2cbe0*/  PRMT R34, RZ, 0x7610, R34 ;  /* 0x00007610ff227816 */ /* 0x000fe20000000022 */
[----:B----4-:R-:W-:-:S02]  /*2cbf0*/  @P4 IMAD.MOV.U32 R28, RZ, RZ, R55 ;  /* 0x000000ffff1c4224 */ /* 0x010fc400078e0037 */
[----:B------:R-:W-:-:S05]  /*2cc00*/  @P4 IMAD.MOV.U32 R29, RZ, RZ, R56 ;  /* 0x000000ffff1d4224 */ /* 0x000fca00078e0038 */
[----:B------:R2:W4:Y:S02]  /*2cc10*/  @P4 LDG.E.U8 R32, desc[UR42][R28.64] ;  /* 0x0000002a1c204981 */ /* 0x000524000c1e1100 */
[----:B--2---:R-:W-:Y:S02]  /*2cc20*/  @P4 IMAD.MOV.U32 R28, RZ, RZ, R0 ;  /* 0x000000ffff1c4224 */ /* 0x004fe400078e0000 */
[----:B------:R-:W-:Y:S01]  /*2cc30*/  @P4 IMAD.MOV.U32 R29, RZ, RZ, R21 ;  /* 0x000000ffff1d4224 */ /* 0x000fe200078e0015 */
[----:B------:R-:W2:Y:S04]  /*2cc40*/  LDL R0, [R1+0x11b4] ;  /* 0x0011b40001007983 */ /* 0x000ea80000100800 */
[----:B------:R-:W4:Y:S04]  /*2cc50*/  LDL R21, [R1+0x11b0] ;  /* 0x0011b00001157983 */ /* 0x000f280000100800 */
[----:B------:R3:W4:Y:S01]  /*2cc60*/  @P4 LDG.E.U8 R34, desc[UR42][R28.64] ;  /* 0x0000002a1c224981 */ /* 0x000722000c1e1100 */
[----:B------:R-:W-:Y:S01]  /*2cc70*/  PRMT R36, RZ, 0x7610, R36 ;  /* 0x00007610ff247816 */ /* 0x000fe20000000024 */
[----:B---3--:R-:W-:-:S02]  /*2cc80*/  @P0 IMAD.MOV.U32 R29, RZ, RZ, R49 ;  /* 0x000000ffff1d0224 */ /* 0x008fc400078e0031 */
[----:B------:R-:W3:Y:S01]  /*2cc90*/  LDL R49, [R1+0x1148] ;  /* 0x0011480001317983 */ /* 0x000ee20000100800 */
[----:B------:R-:W-:-:S03]  /*2cca0*/  @P0 IMAD.MOV.U32 R28, RZ, RZ, R47 ;  /* 0x000000ffff1c0224 */ /* 0x000fc600078e002f */
[----:B------:R-:W3:Y:S04]  /*2ccb0*/  LDL R47, [R1+0x114c] ;  /* 0x00114c00012f7983 */ /* 0x000ee80000100800 */
[----:B------:R0:W3:Y:S01]  /*2ccc0*/  @P0 LDG.E.U8 R36, desc[UR42][R28.64] ;  /* 0x0000002a1c240981 */ /* 0x0000e2000c1e1100 */
[C---:B------:R-:W-:Y:S02]  /*2ccd0*/  ISETP.GT.AND P1, PT, R2.reuse, 0x2f, PT ;  /* 0x0000002f0200780c */ /* 0x040fe40003f24270 */
[----:B------:R-:W-:Y:S02]  /*2cce0*/  ISETP.GT.AND P2, PT, R2, 0x36, PT ;  /* 0x000000360200780c */ /* 0x000fe40003f44270 */
[----:B------:R-:W-:Y:S02]  /*2ccf0*/  PRMT R38, RZ, 0x7610, R38 ;  /* 0x00007610ff267816 */ /* 0x000fe40000000026 */
[----:B------:R-:W-:-:S07]  /*2cd00*/  PRMT R40, RZ, 0x7610, R40 ;  /* 0x00007610ff287816 */ /* 0x000fce0000000028 */
[----:B0-----:R-:W-:Y:S02]  /*2cd10*/  @P1 IMAD.MOV.U32 R28, RZ, RZ, R45 ;  /* 0x000000ffff1c1224 */ /* 0x001fe400078e002d */
[----:B------:R-:W-:-:S05]  /*2cd20*/  @P1 IMAD.MOV.U32 R29, RZ, RZ, R51 ;  /* 0x000000ffff1d1224 */ /* 0x000fca00078e0033 */
[----:B------:R2:W3:Y:S01]  /*2cd30*/  @P1 LDG.E.U8 R38, desc[UR42][R28.64] ;  /* 0x0000002a1c261981 */ /* 0x0004e2000c1e1100 */
[----:B------:R-:W-:Y:S01]  /*2cd40*/  PRMT R42, RZ, 0x7610, R42 ;  /* 0x00007610ff2a7816 */ /* 0x000fe2000000002a */
[----:B--2---:R-:W-:Y:S02]  /*2cd50*/  @P1 IMAD.MOV.U32 R28, RZ, RZ, R0 ;  /* 0x000000ffff1c1224 */ /* 0x004fe400078e0000 */
[----:B----4-:R-:W-:-:S05]  /*2cd60*/  @P1 IMAD.MOV.U32 R29, RZ, RZ, R21 ;  /* 0x000000ffff1d1224 */ /* 0x010fca00078e0015 */
[----:B------:R3:W2:Y:S02]  /*2cd70*/  @P1 LDG.E.U8 R40, desc[UR42][R28.64] ;  /* 0x0000002a1c281981 */ /* 0x0006a4000c1e1100 */
[----:B---3--:R-:W-:Y:S02]  /*2cd80*/  @P2 IMAD.MOV.U32 R29, RZ, RZ, R49 ;  /* 0x000000ffff1d2224 */ /* 0x008fe400078e0031 */
[----:B------:R-:W-:-:S05]  /*2cd90*/  @P2 IMAD.MOV.U32 R28, RZ, RZ, R47 ;  /* 0x000000ffff1c2224 */ /* 0x000fca00078e002f */
[----:B------:R-:W3:Y:S04]  /*2cda0*/  @P2 LDG.E.U8 R42, desc[UR42][R28.64] ;  /* 0x0000002a1c2a2981 */ /* 0x000ee8000c1e1100 */
[----:B------:R0:W-:Y:S04]  /*2cdb0*/  STL [R1+0x39a8], R36 ;  /* 0x0039a82401007387 */ /* 0x0001e80000100800 */
[----:B------:R-:W4:Y:S04]  /*2cdc0*/  LDL R45, [R1+0x1140] ;  /* 0x00114000012d7983 */ /* 0x000f280000100800 */
[----:B0-----:R-:W4:Y:S04]  /*2cdd0*/  LDL R36, [R1+0x1144] ;  /* 0x0011440001247983 */ /* 0x001f280000100800 */
[----:B------:R-:W-:Y:S04]  /*2cde0*/  STL [R1+0x39ac], R38 ;  /* 0x0039ac2601007387 */ /* 0x000fe80000100800 */
[----:B------:R-:W4:Y:S04]  /*2cdf0*/  LDL R21, [R1+0x1138] ;  /* 0x0011380001157983 */ /* 0x000f280000100800 */
[----:B------:R-:W4:Y:S01]  /*2ce00*/  LDL R0, [R1+0x113c] ;  /* 0x00113c0001007983 */ /* 0x000f220000100800 */
[----:B------:R-:W-:-:S03]  /*2ce10*/  PRMT R44, RZ, 0x7610, R44 ;  /* 0x00007610ff2c7816 */ /* 0x000fc6000000002c */
[----:B--2---:R-:W-:Y:S04]  /*2ce20*/  STL [R1+0x39b0], R40 ;  /* 0x0039b02801007387 */ /* 0x004fe80000100800 */
[----:B------:R-:W2:Y:S04]  /*2ce30*/  LDL R49, [R1+0x1134] ;  /* 0x0011340001317983 */ /* 0x000ea80000100800 */
[----:B---3--:R0:W-:Y:S04]  /*2ce40*/  STL [R1+0x39b4], R42 ;  /* 0x0039b42a01007387 */ /* 0x0081e80000100800 */
[----:B------:R-:W3:Y:S01]  /*2ce50*/  LDL R51, [R1+0x1130] ;  /* 0x0011300001337983 */ /* 0x000ee20000100800 */
[----:B----4-:R-:W-:-:S03]  /*2ce60*/  @P2 IMAD.MOV.U32 R29, RZ, RZ, R45 ;  /* 0x000000ffff1d2224 */ /* 0x010fc600078e002d */
[----:B------:R-:W4:Y:S04]  /*2ce70*/  LDL R47, [R1+0x10c8] ;  /* 0x0010c800012f7983 */ /* 0x000f280000100800 */
[----:B------:R-:W4:Y:S01]  /*2ce80*/  LDL R45, [R1+0x10cc] ;  /* 0x0010cc00012d7983 */ /* 0x000f220000100800 */
[----:B------:R-:W-:Y:S01]  /*2ce90*/  @P2 IMAD.MOV.U32 R28, RZ, RZ, R36 ;  /* 0x000000ffff1c2224 */ /* 0x000fe200078e0024 */
[C---:B------:R-:W-:Y:S02]  /*2cea0*/  ISETP.GT.AND P0, PT, R2.reuse, 0x37, PT ;  /* 0x000000370200780c */ /* 0x040fe40003f04270 */
[----:B------:R-:W-:Y:S01]  /*2ceb0*/  ISETP.GT.AND P1, PT, R2, 0x3e, PT ;  /* 0x0000003e0200780c */ /* 0x000fe20003f24270 */
[----:B0-----:R-:W4:Y:S04]  /*2cec0*/  LDL R42, [R1+0x10c0] ;  /* 0x0010c000012a7983 */ /* 0x001f280000100800 */
[----:B------:R0:W4:Y:S01]  /*2ced0*/  @P2 LDG.E.U8 R44, desc[UR42][R28.64] ;  /* 0x0000002a1c2c2981 */ /* 0x000122000c1e1100 */
[----:B------:R-:W-:-:S02]  /*2cee0*/  PRMT R46, RZ, 0x7610, R46 ;  /* 0x00007610ff2e7816 */ /* 0x000fc4000000002e */
[----:B------:R-:W-:Y:S01]  /*2cef0*/  PRMT R48, RZ, 0x7610, R48 ;  /* 0x00007610ff307816 */ /* 0x000fe20000000030 */
[----:B------:R-:W4:Y:S02]  /*2cf00*/  LDL R40, [R1+0x10c4] ;  /* 0x0010c40001287983 */ /* 0x000f240000100800 */
        /* <DEDUP_REMOVED lines=10> */
[----:B------:R0:W3:Y:S04]  /*2cfb0*/  @P1 LDG.E.U8 R50, desc[UR42][R28.64] ;  /* 0x0000002a1c321981 */ /* 0x0000e8000c1e1100 */
[----:B------:R-:W4:Y:S04]  /*2cfc0*/  LDL R38, [R1+0x10b8] ;  /* 0x0010b80001267983 */ /* 0x000f280000100800 */
[----:B------:R-:W4:Y:S04]  /*2cfd0*/  LDL R36, [R1+0x10bc] ;  /* 0x0010bc0001247983 */ /* 0x000f280000100800 */
[----:B------:R-:W4:Y:S04]  /*2cfe0*/  LDL R21, [R1+0x10b0] ;  /* 0x0010b00001157983 */ /* 0x000f280000100800 */
[----:B------:R-:W4:Y:S01]  /*2cff0*/  LDL R0, [R1+0x10b4] ;  /* 0x0010b40001007983 */ /* 0x000f220000100800 */
[----:B------:R-:W-:Y:S01]  /*2d000*/  ISETP.GT.AND P2, PT, R2, 0x3f, PT ;  /* 0x0000003f0200780c */ /* 0x000fe20003f44270 */
[----:B0-----:R-:W-:Y:S01]  /*2d010*/  @P1 IMAD.MOV.U32 R28, RZ, RZ, R40 ;  /* 0x000000ffff1c1224 */ /* 0x001fe200078e0028 */
[----:B------:R-:W-:Y:S01]  /*2d020*/  PRMT R52, RZ, 0x7610, R52 ;  /* 0x00007610ff347816 */ /* 0x000fe20000000034 */
[----:B------:R-:W-:Y:S01]  /*2d030*/  STL [R1+0x39bc], R46 ;  /* 0x0039bc2e01007387 */ /* 0x000fe20000100800 */
[----:B------:R-:W-:Y:S01]  /*2d040*/  @P1 IMAD.MOV.U32 R29, RZ, RZ, R42 ;  /* 0x000000ffff1d1224 */ /* 0x000fe200078e002a */
[----:B------:R-:W-:-:S04]  /*2d050*/  PRMT R53, RZ, 0x7610, R53 ;  /* 0x00007610ff357816 */ /* 0x000fc80000000035 */
[----:B------:R4:W4:Y:S01]  /*2d060*/  @P1 LDG.E.U8 R52, desc[UR42][R28.64] ;  /* 0x0000002a1c341981 */ /* 0x000922000c1e1100 */
[----:B------:R-:W0:Y:S01]  /*2d070*/  S2R R58, SR_TID.X ;  /* 0x00000000003a7919 */ /* 0x000e220000002100 */
[----:B------:R-:W-:Y:S02]  /*2d080*/  PRMT R54, RZ, 0x7610, R54 ;  /* 0x00007610ff367816 */ /* 0x000fe40000000036 */
[----:B--2---:R-:W-:Y:S04]  /*2d090*/  STL [R1+0x39c0], R48 ;  /* 0x0039c03001007387 */ /* 0x004fe80000100800 */
[----:B---3--:R1:W-:Y:S04]  /*2d0a0*/  STL [R1+0x39c4], R50 ;  /* 0x0039c43201007387 */ /* 0x0083e80000100800 */
[----:B------:R-:W2:Y:S01]  /*2d0b0*/  LDL.LU R47, [R1+0x2b8] ;  /* 0x0002b800012f7983 */ /* 0x000ea20000300800 */
[----:B----4-:R-:W-:-:S03]  /*2d0c0*/  @P2 IMAD.MOV.U32 R29, RZ, RZ, R38 ;  /* 0x000000ffff1d2224 */ /* 0x010fc600078e0026 */
[----:B------:R-:W3:Y:S01]  /*2d0d0*/  LDL.LU R57, [R1+0x2b4] ;  /* 0x0002b40001397983 */ /* 0x000ee20000300800 */
[----:B------:R-:W-:-:S03]  /*2d0e0*/  @P2 IMAD.MOV.U32 R28, RZ, RZ, R36 ;  /* 0x000000ffff1c2224 */ /* 0x000fc600078e0024 */
[----:B------:R-:W4:Y:S04]  /*2d0f0*/  LDL.LU R61, [R1+0x2b0] ;  /* 0x0002b000013d7983 */ /* 0x000f280000300800 */
[----:B-1----:R-:W4:Y:S04]  /*2d100*/  LDL.LU R50, [R1+0x228] ;  /* 0x0002280001327983 */ /* 0x002f280000300800 */
[----:B------:R-:W4:Y:S04]  /*2d110*/  LDL.LU R48, [R1+0x224] ;  /* 0x0002240001307983 */ /* 0x000f280000300800 */
[----:B------:R-:W4:Y:S04]  /*2d120*/  LDL.LU R46, [R1+0x220] ;  /* 0x00022000012e7983 */ /* 0x000f280000300800 */
[----:B------:R-:W4:Y:S04]  /*2d130*/  LDL.LU R44, [R1+0x11c] ;  /* 0x00011c00012c7983 */ /* 0x000f280000300800 */
[----:B------:R-:W4:Y:S04]  /*2d140*/  LDL.LU R42, [R1+0xa8] ;  /* 0x0000a800012a7983 */ /* 0x000f280000300800 */
[----:B------:R-:W4:Y:S04]  /*2d150*/  LDL.LU R40, [R1+0xa4] ;  /* 0x0000a40001287983 */ /* 0x000f280000300800 */
[----:B------:R1:W4:Y:S04]  /*2d160*/  @P2 LDG.E.U8 R53, desc[UR42][R28.64] ;  /* 0x0000002a1c352981 */ /* 0x000328000c1e1100 */
[----:B------:R-:W4:Y:S04]  /*2d170*/  LDL.LU R38, [R1+0xa0] ;  /* 0x0000a00001267983 */ /* 0x000f280000300800 */
[----:B------:R-:W4:Y:S01]  /*2d180*/  LDL.LU R36, [R1+0x9c] ;  /* 0x00009c0001247983 */ /* 0x000f220000300800 */
[----:B-1----:R-:W-:-:S03]  /*2d190*/  @P2 IMAD.MOV.U32 R29, RZ, RZ, R21 ;  /* 0x000000ffff1d2224 */ /* 0x002fc600078e0015 */
[----:B------:R-:W4:Y:S01]  /*2d1a0*/  LDL.LU R21, [R1+0x68] ;  /* 0x0000680001157983 */ /* 0x000f220000300800 */
[----:B------:R-:W-:-:S03]  /*2d1b0*/  @P2 IMAD.MOV.U32 R28, RZ, RZ, R0 ;  /* 0x000000ffff1c2224 */ /* 0x000fc600078e0000 */
[----:B------:R-:W4:Y:S04]  /*2d1c0*/  LDL.LU R49, [R1+0x64] ;  /* 0x0000640001317983 */ /* 0x000f280000300800 */
[----:B------:R-:W4:Y:S04]  /*2d1d0*/  LDL.LU R51, [R1+0x60] ;  /* 0x0000600001337983 */ /* 0x000f280000300800 */
[----:B------:R-:W4:Y:S04]  /*2d1e0*/  LDL.LU R55, [R1+0x5c] ;  /* 0x00005c0001377983 */ /* 0x000f280000300800 */
[----:B------:R-:W4:Y:S04]  /*2d1f0*/  LDL.LU R56, [R1+0x18] ;  /* 0x0000180001387983 */ /* 0x000f280000300800 */
[----:B------:R-:W4:Y:S04]  /*2d200*/  LDL.LU R59, [R1+0x14] ;  /* 0x00001400013b7983 */ /* 0x000f280000300800 */
[----:B------:R-:W4:Y:S04]  /*2d210*/  LDL.LU R60, [R1+0x10] ;  /* 0x00001000013c7983 */ /* 0x000f280000300800 */
[----:B------:R-:W4:Y:S04]  /*2d220*/  LDL.LU R0, [R1+0xc] ;  /* 0x00000c0001007983 */ /* 0x000f280000300800 */
        /* <DEDUP_REMOVED lines=203> */
[----:B------:R-:W-:Y:S01]  /*2dee0*/  STL [R1+0x3940], R28 ;  /* 0x0039401c01007387 */ /* 0x000fe20000100800 */
[----:B0-----:R-:W-:-:S03]  /*2def0*/  LOP3.LUT R45, R58, 0x1f, RZ, 0xc0, !PT ;  /* 0x0000001f3a2d7812 */ /* 0x001fc600078ec0ff */
[----:B------:R-:W-:Y:S04]  /*2df00*/  STL [R1+0x3948], R28 ;  /* 0x0039481c01007387 */ /* 0x000fe80000100800 */
[----:B------:R-:W-:Y:S04]  /*2df10*/  STL [R1+0x3950], R28 ;  /* 0x0039501c01007387 */ /* 0x000fe80000100800 */
[----:B------:R-:W-:Y:S04]  /*2df20*/  STL [R1+0x3958], R28 ;  /* 0x0039581c01007387 */ /* 0x000fe80000100800 */
[----:B------:R-:W-:Y:S01]  /*2df30*/  STL [R1+0x3960], R28 ;  /* 0x0039601c01007387 */ /* 0x000fe20000100800 */
[----:B------:R-:W-:-:S03]  /*2df40*/  LOP3.LUT R45, R45, 0x20, RZ, 0xfc, !PT ;  /* 0x000000202d2d7812 */ /* 0x000fc600078efcff */
[----:B------:R-:W-:Y:S04]  /*2df50*/  STL [R1+0x3968], R28 ;  /* 0x0039681c01007387 */ /* 0x000fe80000100800 */
[----:B------:R-:W-:Y:S04]  /*2df60*/  STL [R1+0x3970], R28 ;  /* 0x0039701c01007387 */ /* 0x000fe80000100800 */
[----:B------:R-:W-:Y:S04]  /*2df70*/  STL [R1+0x3978], R28 ;  /* 0x0039781c01007387 */ /* 0x000fe80000100800 */
[----:B------:R-:W-:Y:S04]  /*2df80*/  STL [R1+0x3980], R28 ;  /* 0x0039801c01007387 */ /* 0x000fe80000100800 */
[----:B------:R0:W4:Y:S04]  /*2df90*/  @P2 LDG.E.U8 R54, desc[UR42][R28.64] ;  /* 0x0000002a1c362981 */ /* 0x000128000c1e1100 */
[----:B------:R0:W-:Y:S01]  /*2dfa0*/  STL [R1+0x3988], R28 ;  /* 0x0039881c01007387 */ /* 0x0001e20000100800 */
[----:B------:R-:W-:Y:S01]  /*2dfb0*/  BAR.SYNC.DEFER_BLOCKING 0x0 ;  /* 0x0000000000007b1d */ /* 0x000fe20000010000 */
[----:B------:R-:W-:-:S02]  /*2dfc0*/  ISETP.GE.AND P1, PT, R45, R2, PT ;  /* 0x000000022d00720c */ /* 0x000fc40003f26270 */
[----:B0-----:R-:W-:-:S03]  /*2dfd0*/  LOP3.LUT R28, R58, 0x1f, RZ, 0xc0, !PT ;  /* 0x0000001f3a1c7812 */ /* 0x001fc600078ec0ff */
[----:B------:R-:W-:Y:S01]  /*2dfe0*/  STL [R1+0x32dc], R29 ;  /* 0x0032dc1d01007387 */ /* 0x000fe20000100800 */
[----:B------:R-:W-:-:S03]  /*2dff0*/  ISETP.GE.AND P0, PT, R28, R2, PT ;  /* 0x000000021c00720c */ /* 0x000fc60003f06270 */
[----:B------:R-:W4:Y:S04]  /*2e000*/  LDL.LU R45, [R1+0x39e4] ;  /* 0x0039e400012d7983 */ /* 0x000f280000300800 */
[----:B------:R-:W4:Y:S04]  /*2e010*/  LDL.LU R2, [R1+0x29c] ;  /* 0x00029c0001027983 */ /* 0x000f280000300800 */
[----:B--2---:R0:W-:Y:S04]  /*2e020*/  STS.U8 [R28+UR4], R47 ;  /* 0x0000002f1c007988 */ /* 0x0041e80008000004 */
[----:B---3--:R1:W-:Y:S04]  /*2e030*/  STS.U8 [R28+UR4+0x20], R57 ;  /* 0x000020391c007988 */ /* 0x0083e80008000004 */
[----:B----4-:R2:W-:Y:S04]  /*2e040*/  STS.U8 [R28+UR4+0x40], R61 ;  /* 0x0000403d1c007988 */ /* 0x0105e80008000004 */
[----:B0-----:R-:W3:Y:S04]  /*2e050*/  LDL.LU R47, [R1+0x39e0] ;  /* 0x0039e000012f7983 */ /* 0x001ee80000300800 */
[----:B-1----:R-:W4:Y:S04]  /*2e060*/  LDL.LU R57, [R1+0x39dc] ;  /* 0x0039dc0001397983 */ /* 0x002f280000300800 */
[----:B--2---:R-:W2:Y:S04]  /*2e070*/  LDL.LU R61, [R1+0x39d8] ;  /* 0x0039d800013d7983 */ /* 0x004ea80000300800 */
[----:B------:R-:W-:Y:S04]  /*2e080*/  STS.U8 [R28+UR4+0x60], R2 ;  /* 0x000060021c007988 */ /* 0x000fe80008000004 */
        /* <DEDUP_REMOVED lines=15> */
[----:B------:R0:W-:Y:S04]  /*2e180*/  STS.U8 [R28+UR4+0x860], R0 ;  /* 0x000860001c007988 */ /* 0x0001e80008000004 */
[----:B0-----:R-:W4:Y:S04]  /*2e190*/  LDL.LU R0, [R1+0x298] ;  /* 0x0002980001007983 */ /* 0x001f280000300800 */
        /* <DEDUP_REMOVED lines=16> */
[----:B------:R-:W-:-:S03]  /*2e2a0*/  LOP3.LUT R58, R58, 0x1f, RZ, 0xc0, !PT ;  /* 0x0000001f3a3a7812 */ /* 0x000fc600078ec0ff */
[----:B---3--:R-:W-:Y:S04]  /*2e2b0*/  STS.U8 [R28+UR4+0xa20], R47 ;  /* 0x000a202f1c007988 */ /* 0x008fe80008000004 */
[----:B------:R-:W-:Y:S04]  /*2e2c0*/  STS.U8 [R28+UR4+0xa00], R45 ;  /* 0x000a002d1c007988 */ /* 0x000fe80008000004 */
[----:B------:R-:W-:Y:S04]  /*2e2d0*/  STS.U8 [R28+UR4+0xa60], R43 ;  /* 0x000a602b1c007988 */ /* 0x000fe80008000004 */
[----:B------:R-:W-:Y:S01]  /*2e2e0*/  STS.U8 [R28+UR4+0xa40], R41 ;  /* 0x000a40291c007988 */ /* 0x000fe20008000004 */
[----:B------:R-:W-:-:S03]  /*2e2f0*/  LOP3.LUT R58, R58, 0x8, RZ, 0x3c, !PT ;  /* 0x000000083a3a7812 */ /* 0x000fc600078e3cff */
        /* <DEDUP_REMOVED lines=8> */
[----:B------:R-:W-:Y:S04]  /*2e380*/  STL [R1+0x32d4], R47 ;  /* 0x0032d42f01007387 */ /* 0x000fe80000100800 */
[----:B----4-:R0:W-:Y:S04]  /*2e390*/  STS.U8 [R58+UR4+0x80], R0 ;  /* 0x000080003a007988 */ /* 0x0101e80008000004 */
[----:B0-----:R-:W3:Y:S04]  /*2e3a0*/  LDL.LU R0, [R1+0x39d4] ;  /* 0x0039d40001007983 */ /* 0x001ee80000300800 */
[----:B--2---:R-:W-:Y:S04]  /*2e3b0*/  STS.U8 [R58+UR4+0xa0], R2 ;  /* 0x0000a0023a007988 */ /* 0x004fe80008000004 */
[----:B------:R0:W-:Y:S04]  /*2e3c0*/  STS.U8 [R58+UR4+0xc0], R50 ;  /* 0x0000c0323a007988 */ /* 0x0001e80008000004 */
[----:B------:R-:W-:Y:S04]  /*2e3d0*/  STS.U8 [R58+UR4+0xe0], R48 ;  /* 0x0000e0303a007988 */ /* 0x000fe80008000004 */
[----:B------:R-:W-:Y:S04]  /*2e3e0*/  STS.U8 [R58+UR4+0x2a0], R46 ;  /* 0x0002a02e3a007988 */ /* 0x000fe80008000004 */
[----:B0-----:R-:W2:Y:S04]  /*2e3f0*/  LDL.LU R50, [R1] ;  /* 0x0000000001327983 */ /* 0x001ea80000300800 */
        /* <DEDUP_REMOVED lines=11> */
[----:B------:R1:W-:Y:S04]  /*2e4b0*/  STS.U8 [R58+UR4+0x880], R60 ;  /* 0x0008803c3a007988 */ /* 0x0003e80008000004 */
[----:B0-----:R-:W4:Y:S04]  /*2e4c0*/  LDL.LU R59, [R1+0x278] ;  /* 0x00027800013b7983 */ /* 0x001f280000300800 */
[----:B-1----:R-:W4:Y:S04]  /*2e4d0*/  LDL.LU R60, [R1+0x274] ;  /* 0x00027400013c7983 */ /* 0x002f280000300800 */
[----:B------:R-:W4:Y:S04]  /*2e4e0*/  LDL.LU R2, [R1+0x270] ;  /* 0x0002700001027983 */ /* 0x000f280000300800 */
        /* <DEDUP_REMOVED lines=12> */
[----:B---3--:R0:W-:Y:S04]  /*2e5b0*/  STS.U8 [R58+UR4+0x8a0], R0 ;  /* 0x0008a0003a007988 */ /* 0x0081e80008000004 */
[----:B0-----:R-:W3:Y:S04]  /*2e5c0*/  LDL.LU R0, [R1+0x2c] ;  /* 0x00002c0001007983 */ /* 0x001ee80000300800 */
[----:B--2---:R0:W-:Y:S04]  /*2e5d0*/  STS.U8 [R58+UR4+0x8c0], R50 ;  /* 0x0008c0323a007988 */ /* 0x0041e80008000004 */
[----:B------:R-:W-:Y:S04]  /*2e5e0*/  STS.U8 [R58+UR4+0x8e0], R61 ;  /* 0x0008e03d3a007988 */ /* 0x000fe80008000004 */
[----:B------:R-:W-:Y:S04]  /*2e5f0*/  STS.U8 [R58+UR4+0xaa0], R39 ;  /* 0x000aa0273a007988 */ /* 0x000fe80008000004 */
[----:B------:R-:W-:Y:S04]  /*2e600*/  STS.U8 [R58+UR4+0xa80], R37 ;  /* 0x000a80253a007988 */ /* 0x000fe80008000004 */
[----:B------:R-:W-:Y:S04]  /*2e610*/  STS.U8 [R58+UR4+0xae0], R35 ;  /* 0x000ae0233a007988 */ /* 0x000fe80008000004 */
[----:B------:R-:W-:Y:S01]  /*2e620*/  STS.U8 [R58+UR4+0xac0], R33 ;  /* 0x000ac0213a007988 */ /* 0x000fe20008000004 */
[----:B0-----:R-:W-:-:S03]  /*2e630*/  LOP3.LUT R50, R28, 0x10, RZ, 0x3c, !PT ;  /* 0x000000101c327812 */ /* 0x001fc600078e3cff */
        /* <DEDUP_REMOVED lines=8> */
[----:B----4-:R1:W-:Y:S04]  /*2e6c0*/  STS.U8 [R50+UR4+0x100], R59 ;  /* 0x0001003b32007988 */ /* 0x0103e80008000004 */
[----:B------:R2:W-:Y:S04]  /*2e6d0*/  STS.U8 [R50+UR4+0x120], R60 ;  /* 0x0001203c32007988 */ /* 0x0005e80008000004 */
[----:B0-----:R-:W4:Y:S04]  /*2e6e0*/  LDL.LU R58, [R1+0x39d0] ;  /* 0x0039d000013a7983 */ /* 0x001f280000300800 */
[----:B-1----:R-:W4:Y:S04]  /*2e6f0*/  LDL.LU R59, [R1+0x39cc] ;  /* 0x0039cc00013b7983 */ /* 0x002f280000300800 */
[----:B--2---:R-:W2:Y:S04]  /*2e700*/  LDL.LU R60, [R1+0x39c8] ;  /* 0x0039c800013c7983 */ /* 0x004ea80000300800 */
[----:B------:R-:W-:Y:S04]  /*2e710*/  STS.U8 [R50+UR4+0x140], R2 ;  /* 0x0001400232007988 */ /* 0x000fe80008000004 */
[----:B------:R0:W-:Y:S04]  /*2e720*/  STS.U8 [R50+UR4+0x160], R48 ;  /* 0x0001603032007988 */ /* 0x0001e80008000004 */
[----:B------:R1:W-:Y:S04]  /*2e730*/  STS.U8 [R50+UR4+0x320], R46 ;  /* 0x0003202e32007988 */ /* 0x0003e80008000004 */
[----:B------:R1:W-:Y:S04]  /*2e740*/  STS.U8 [R50+UR4+0x300], R44 ;  /* 0x0003002c32007988 */ /* 0x0003e80008000004 */
[----:B0-----:R-:W4:Y:S04]  /*2e750*/  LDL.LU R48, [R1+0x248] ;  /* 0x0002480001307983 */ /* 0x001f280000300800 */
[----:B-1----:R-:W4:Y:S04]  /*2e760*/  LDL.LU R46, [R1+0x244] ;  /* 0x00024400012e7983 */ /* 0x002f280000300800 */
[----:B------:R0:W-:Y:S04]  /*2e770*/  STS.U8 [R50+UR4+0x360], R42 ;  /* 0x0003602a32007988 */ /* 0x0001e80008000004 */
[----:B------:R-:W4:Y:S04]  /*2e780*/  LDL.LU R44, [R1+0x240] ;  /* 0x00024000012c7983 */ /* 0x000f280000300800 */
[----:B------:R1:W-:Y:S04]  /*2e790*/  STS.U8 [R50+UR4+0x340], R40 ;  /* 0x0003402832007988 */ /* 0x0003e80008000004 */
[----:B0-----:R-:W4:Y:S04]  /*2e7a0*/  LDL.LU R42, [R1+0x22c] ;  /* 0x00022c00012a7983 */ /* 0x001f280000300800 */
[----:B------:R0:W-:Y:S04]  /*2e7b0*/  STS.U8 [R50+UR4+0x500], R38 ;  /* 0x0005002632007988 */ /* 0x0001e80008000004 */
[----:B-1----:R-:W4:Y:S04]  /*2e7c0*/  LDL.LU R40, [R1+0xb8] ;  /* 0x0000b80001287983 */ /* 0x002f280000300800 */
        /* <DEDUP_REMOVED lines=12> */
[----:B0-----:R-:W4:Y:S04]  /*2e890*/  LDL.LU R56, [R1+0x6c] ;  /* 0x00006c0001387983 */ /* 0x001f280000300800 */
[----:B---3--:R0:W-:Y:S04]  /*2e8a0*/  STS.U8 [R50+UR4+0x740], R0 ;  /* 0x0007400032007988 */ /* 0x0081e80008000004 */
[----:B0-----:R-:W3:Y:S01]  /*2e8b0*/  LDL.LU R0, [R1+0x28] ;  /* 0x0000280001007983 */ /* 0x001ee20000300800 */
[----:B------:R-:W-:-:S03]  /*2e8c0*/  LOP3.LUT R28, R28, 0x18, RZ, 0x3c, !PT ;  /* 0x000000181c1c7812 */ /* 0x000fc600078e3cff */
[----:B------:R-:W3:Y:S04]  /*2e8d0*/  LDL.LU R2, [R1+0x20] ;  /* 0x0000200001027983 */ /* 0x000ee80000300800 */
[----:B--2---:R-:W-:Y:S04]  /*2e8e0*/  STS.U8 [R50+UR4+0x900], R60 ;  /* 0x0009003c32007988 */ /* 0x004fe80008000004 */
[----:B----4-:R-:W-:Y:S04]  /*2e8f0*/  STS.U8 [R50+UR4+0x920], R59 ;  /* 0x0009203b32007988 */ /* 0x010fe80008000004 */
[----:B------:R-:W-:Y:S04]  /*2e900*/  STS.U8 [R50+UR4+0x940], R58 ;  /* 0x0009403a32007988 */ /* 0x000fe80008000004 */
[----:B------:R-:W-:Y:S04]  /*2e910*/  STS.U8 [R50+UR4+0x960], R57 ;  /* 0x0009603932007988 */ /* 0x000fe80008000004 */
[----:B------:R-:W-:Y:S04]  /*2e920*/  STS.U8 [R50+UR4+0xb20], R31 ;  /* 0x000b201f32007988 */ /* 0x000fe80008000004 */
[----:B------:R-:W-:Y:S04]  /*2e930*/  STS.U8 [R50+UR4+0xb00], R27 ;  /* 0x000b001b32007988 */ /* 0x000fe80008000004 */
[----:B------:R0:W-:Y:S04]  /*2e940*/  STS.U8 [R50+UR4+0xb60], R3 ;  /* 0x000b600332007988 */ /* 0x0001e80008000004 */
        /* <DEDUP_REMOVED lines=8> */
[----:B0-----:R-:W2:Y:S04]  /*2e9d0*/  LDL.LU R3, [R1+0x24] ;  /* 0x0000240001037983 */ /* 0x001ea80000300800 */
[----:B------:R0:W-:Y:S04]  /*2e9e0*/  STS.U8 [R50+UR4+0xf40], R34 ;  /* 0x000f402232007988 */ /* 0x0001e80008000004 */
[----:B------:R1:W-:Y:S04]  /*2e9f0*/  STS.U8 [R28+UR4+0x180], R48 ;  /* 0x000180301c007988 */ /* 0x0003e80008000004 */
[----:B------:R4:W-:Y:S04]  /*2ea00*/  STS.U8 [R28+UR4+0x1a0], R46 ;  /* 0x0001a02e1c007988 */ /* 0x0009e80008000004 */
[----:B0-----:R-:W2:Y:S04]  /*2ea10*/  LDL.LU R50, [R1+0x39c4] ;  /* 0x0039c40001327983 */ /* 0x001ea80000300800 */
[----:B-1----:R-:W2:Y:S04]  /*2ea20*/  LDL.LU R48, [R1+0x39c0] ;  /* 0x0039c00001307983 */ /* 0x002ea80000300800 */
[----:B----4-:R-:W4:Y:S04]  /*2ea30*/  LDL.LU R46, [R1+0x39bc] ;  /* 0x0039bc00012e7983 */ /* 0x010f280000300800 */
[----:B------:R0:W-:Y:S04]  /*2ea40*/  STS.U8 [R28+UR4+0x1c0], R44 ;  /* 0x0001c02c1c007988 */ /* 0x0001e80008000004 */
[----:B------:R1:W-:Y:S04]  /*2ea50*/  STS.U8 [R28+UR4+0x1e0], R42 ;  /* 0x0001e02a1c007988 */ /* 0x0003e80008000004 */
[----:B------:R1:W-:Y:S04]  /*2ea60*/  STS.U8 [R28+UR4+0x3a0], R40 ;  /* 0x0003a0281c007988 */ /* 0x0003e80008000004 */
[----:B0-----:R-:W4:Y:S04]  /*2ea70*/  LDL.LU R44, [R1+0x39b8] ;  /* 0x0039b800012c7983 */ /* 0x001f280000300800 */
[----:B-1----:R-:W4:Y:S04]  /*2ea80*/  LDL.LU R42, [R1+0x39b4] ;  /* 0x0039b400012a7983 */ /* 0x002f280000300800 */
[----:B------:R-:W4:Y:S04]  /*2ea90*/  LDL.LU R40, [R1+0x39b0] ;  /* 0x0039b00001287983 */ /* 0x000f280000300800 */
        /* <DEDUP_REMOVED lines=13> */
[----:B0-----:R-:W4:Y:S04]  /*2eb70*/  LDL.LU R56, [R1+0x3994] ;  /* 0x0039940001387983 */ /* 0x001f280000300800 */
[----:B---3--:R0:W-:Y:S04]  /*2eb80*/  STS.U8 [R28+UR4+0x7a0], R0 ;  /* 0x0007a0001c007988 */ /* 0x0081e80008000004 */
[----:B0-----:R-:W3:Y:S04]  /*2eb90*/  LDL.LU R0, [R1+0x3990] ;  /* 0x0039900001007983 */ /* 0x001ee80000300800 */
[----:B--2---:R-:W-:Y:S04]  /*2eba0*/  STS.U8 [R28+UR4+0x780], R3 ;  /* 0x000780031c007988 */ /* 0x004fe80008000004 */
[----:B------:R-:W-:Y:S04]  /*2ebb0*/  STS.U8 [R28+UR4+0x7e0], R2 ;  /* 0x0007e0021c007988 */ /* 0x000fe80008000004 */
[----:B---3--:R0:W-:Y:S04]  /*2ebc0*/  STS.U8 [R28+UR4+0x7c0], R0 ;  /* 0x0007c0001c007988 */ /* 0x0081e80008000004 */
[----:B0-----:R-:W2:Y:S04]  /*2ebd0*/  LDL.LU R0, [R1+0x398c] ;  /* 0x00398c0001007983 */ /* 0x001ea80000300800 */
[----:B------:R-:W3:Y:S04]  /*2ebe0*/  LDL R3, [R1+0x247c] ;  /* 0x00247c0001037983 */ /* 0x000ee80000100800 */
[----:B------:R-:W3:Y:S04]  /*2ebf0*/  LDL R2, [R1+0x2498] ;  /* 0x0024980001027983 */ /* 0x000ee80000100800 */
[----:B----4-:R-:W-:Y:S04]  /*2ec00*/  STS.U8 [R28+UR4+0x980], R56 ;  /* 0x000980381c007988 */ /* 0x010fe80008000004 */
        /* <DEDUP_REMOVED lines=15> */
[----:B0-----:R-:W4:Y:S01]  /*2ed00*/  LDL.LU R28, [R1+0x3988] ;  /* 0x00398800011c7983 */ /* 0x001f220000300800 */
[----:B------:R-:W-:Y:S01]  /*2ed10*/  BAR.SYNC.DEFER_BLOCKING 0x0 ;  /* 0x0000000000007b1d */ /* 0x000fe20000010000 */
[----:B--2---:R-:W-:-:S06]  /*2ed20*/  PRMT R0, RZ, 0x7610, R0 ;  /* 0x00007610ff007816 */ /* 0x004fcc0000000000 */
[----:B---3--:R-:W2:Y:S04]  /*2ed30*/  @!P1 LDG.E.U8 R0, desc[UR42][R2.64] ;  /* 0x0000002a02009981 */ /* 0x008ea8000c1e1100 */
[----:B--2---:R0:W-:Y:S04]  /*2ed40*/  STL [R1+0xf4c], R0 ;  /* 0x000f4c0001007387 */ /* 0x0041e80000100800 */
[----:B0-----:R-:W2:Y:S04]  /*2ed50*/  LDL.LU R0, [R1+0x3984] ;  /* 0x0039840001007983 */ /* 0x001ea80000300800 */
[----:B------:R-:W3:Y:S04]  /*2ed60*/  LDL R2, [R1+0x246c] ;  /* 0x00246c0001027983 */ /* 0x000ee80000100800 */
[----:B------:R-:W3:Y:S01]  /*2ed70*/  LDL R3, [R1+0x2490] ;  /* 0x0024900001037983 */ /* 0x000ee20000100800 */
[----:B----4-:R-:W-:-:S02]  /*2ed80*/  PRMT R28, RZ, 0x7610, R28 ;  /* 0x00007610ff1c7816 */ /* 0x010fc4000000001c */
[----:B---3--:R-:W-:-:S04]  /*2ed90*/  @!P0 LOP3.LUT R3, R3, R2, RZ, 0x3c, !PT ;  /* 0x0000000203038212 */ /* 0x008fc800078e3cff */
[----:B------:R-:W-:-:S04]  /*2eda0*/  @!P0 LOP3.LUT R2, R3, R2, RZ, 0x3c, !PT ;  /* 0x0000000203028212 */ /* 0x000fc800078e3cff */
[----:B------:R-:W-:-:S05]  /*2edb0*/  @!P0 LOP3.LUT R3, R3, R2, RZ, 0x3c, !PT ;  /* 0x0000000203038212 */ /* 0x000fca00078e3cff */
[----:B------:R-:W3:Y:S04]  /*2edc0*/  @!P0 LDG.E.U8 R28, desc[UR42][R2.64] ;  /* 0x0000002a021c8981 */ /* 0x000ee8000c1e1100 */
[----:B---3--:R0:W-:Y:S04]  /*2edd0*/  STL [R1+0xf48], R28 ;  /* 0x000f481c01007387 */ /* 0x0081e80000100800 */
[----:B0-----:R-:W3:Y:S04]  /*2ede0*/  LDL.LU R28, [R1+0x3980] ;  /* 0x00398000011c7983 */ /* 0x001ee80000300800 */
[----:B------:R-:W4:Y:S04]  /*2edf0*/  LDL R2, [R1+0x21d0] ;  /* 0x0021d00001027983 */ /* 0x000f280000100800 */
[----:B------:R-:W4:Y:S01]  /*2ee00*/  LDL R3, [R1+0x21d4] ;  /* 0x0021d40001037983 */ /* 0x000f220000100800 */
[----:B--2---:R-:W-:-:S02]  /*2ee10*/  PRMT R0, RZ, 0x7610, R0 ;  /* 0x00007610ff007816 */ /* 0x004fc40000000000 */
[----:B----4-:R-:W-:-:S04]  /*2ee20*/  @!P0 LOP3.LUT R3, R3, R2, RZ, 0x3c, !PT ;  /* 0x0000000203038212 */ /* 0x010fc800078e3cff */
[----:B------:R-:W-:-:S04]  /*2ee30*/  @!P0 LOP3.LUT R2, R3, R2, RZ, 0x3c, !PT ;  /* 0x0000000203028212 */ /* 0x000fc800078e3cff */
[----:B------:R-:W-:-:S05]  /*2ee40*/  @!P0 LOP3.LUT R3, R3, R2, RZ, 0x3c, !PT ;  /* 0x0000000203038212 */ /* 0x000fca00078e3cff */
[----:B------:R-:W2:Y:S04]  /*2ee50*/  @!P0 LDG.E.U8 R0, desc[UR42][R2.64] ;  /* 0x0000002a02008981 */ /* 0x000ea8000c1e1100 */
[----:B--2---:R0:W-:Y:S04]  /*2ee60*/  STL [R1+0xf44], R0 ;  /* 0x000f440001007387 */ /* 0x0041e80000100800 */
[----:B0-----:R-:W2:Y:S04]  /*2ee70*/  LDL.LU R0, [R1+0x397c] ;  /* 0x00397c0001007983 */ /* 0x001ea80000300800 */
[----:B------:R-:W4:Y:S04]  /*2ee80*/  LDL R2, [R1+0x21c8] ;  /* 0x0021c80001027983 */ /* 0x000f280000100800 */
[----:B------:R-:W4:Y:S01]  /*2ee90*/  LDL R3, [R1+0x21cc] ;  /* 0x0021cc0001037983 */ /* 0x000f220000100800 */
[----:B---3--:R-:W-:-:S02]  /*2eea0*/  PRMT R28, RZ, 0x7610, R28 ;  /* 0x00007610ff1c7816 */ /* 0x008fc4000000001c */
[----:B----4-:R-:W-:-:S04]  /*2eeb0*/  @!P1 LOP3.LUT R3, R3, R2, RZ, 0x3c, !PT ;  /* 0x0000000203039212 */ /* 0x010fc800078e3cff */
        /* <DEDUP_REMOVED lines=3760> */
[----:B------:R-:W-:-:S02]  /*3d9c0*/  PRMT R25, RZ, 0x7610, R25 ;  /* 0x00007610ff197816 */ /* 0x000fc40000000019 */
[----:B----4-:R-:W-:-:S04]  /*3d9d0*/  @!P1 LOP3.LUT R3, R3, R2, RZ, 0x3c, !PT ;  /* 0x0000000203039212 */ /* 0x010fc800078e3cff */
[----:B------:R-:W-:-:S04]  /*3d9e0*/  @!P1 LOP3.LUT R2, R3, R2, RZ, 0x3c, !PT ;  /* 0x0000000203029212 */ /* 0x000fc800078e3cff */
[----:B------:R-:W-:-:S05]  /*3d9f0*/  @!P1 LOP3.LUT R3, R3, R2, RZ, 0x3c, !PT ;  /* 0x0000000203039212 */ /* 0x000fca00078e3cff */
[----:B------:R0:W4:Y:S04]  /*3da00*/  @!P1 LDG.E.U8 R25, desc[UR42][R2.64] ;  /* 0x0000002a02199981 */ /* 0x000128000c1e1100 */
[----:B------:R-:W0:Y:S04]  /*3da10*/  LDL R2, [R1+0x14dc] ;  /* 0x0014dc0001027983 */ /* 0x000e280000100800 */
[----:B------:R-:W0:Y:S01]  /*3da20*/  LDL R3, [R1+0x21e4] ;  /* 0x0021e40001037983 */ /* 0x000e220000100800 */
[----:B--2---:R-:W-:Y:S02]  /*3da30*/  PRMT R0, RZ, 0x7610, R0 ;  /* 0x00007610ff007816 */ /* 0x004fe40000000000 */
[----:B0-----:R-:W-:-:S04]  /*3da40*/  @!P0 LOP3.LUT R3, R3, R2, RZ, 0x3c, !PT ;  /* 0x0000000203038212 */ /* 0x001fc800078e3cff */
[----:B------:R-:W-:-:S04]  /*3da50*/  @!P0 LOP3.LUT R2, R3, R2, RZ, 0x3c, !PT ;  /* 0x0000000203028212 */ /* 0x000fc800078e3cff */
[----:B------:R-:W-:-:S05]  /*3da60*/  @!P0 LOP3.LUT R3, R3, R2, RZ, 0x3c, !PT ;  /* 0x0000000203038212 */ /* 0x000fca00078e3cff */
[----:B------:R-:W2:Y:S04]  /*3da70*/  @!P0 LDG.E.U8 R0, desc[UR42][R2.64] ;  /* 0x0000002a02008981 */ /* 0x000ea8000c1e1100 */
[----:B----4-:R0:W-:Y:S04]  /*3da80*/  STL [R1+0x90], R25 ;  /* 0x0000901901007387 */ /* 0x0101e80000100800 */
[----:B0-----:R-:W4:Y:S04]  /*3da90*/  LDL R25, [R1+0x2200] ;  /* 0x0022000001197983 */ /* 0x001f280000100800 */
        /* <DEDUP_REMOVED lines=35> */
[----:B------:R-:W2:Y:S01]  /*3dcd0*/  @!P0 LDG.E.U8 R0, desc[UR42][R2.64] ;  /* 0x0000002a02008981 */ /* 0x000ea2000c1e1100 */
[----:B------:R-:W-:-:S03]  /*3dce0*/  PRMT R29, RZ, 0x7610, R29 ;  /* 0x00007610ff1d7816 */ /* 0x000fc6000000001d */
[----:B--2---:R0:W-:Y:S04]  /*3dcf0*/  STL [R1+0x7c], R0 ;  /* 0x00007c0001007387 */ /* 0x0041e80000100800 */
[----:B0-----:R-:W2:Y:S04]  /*3dd00*/  LDL.LU R0, [R1+0x32e0] ;  /* 0x0032e00001007983 */ /* 0x001ea80000300800 */
[----:B------:R-:W4:Y:S01]  /*3dd10*/  LDL R3, [R1+0x14c8] ;  /* 0x0014c80001037983 */ /* 0x000f220000100800 */
[----:B------:R-:W-:-:S03]  /*3dd20*/  @!P1 IMAD.MOV.U32 R2, RZ, RZ, R25 ;  /* 0x000000ffff029224 */ /* 0x000fc600078e0019 */
[----:B------:R-:W3:Y:S04]  /*3dd30*/  LDL R25, [R1+0x2234] ;  /* 0x0022340001197983 */ /* 0x000ee80000100800 */
[----:B----4-:R-:W4:Y:S04]  /*3dd40*/  @!P1 LDG.E.U8 R29, desc[UR42][R2.64] ;  /* 0x0000002a021d9981 */ /* 0x010f28000c1e1100 */
[----:B----4-:R0:W-:Y:S04]  /*3dd50*/  STL [R1+0x78], R29 ;  /* 0x0000781d01007387 */ /* 0x0101e80000100800 */
[----:B0-----:R-:W4:Y:S04]  /*3dd60*/  LDL.LU R29, [R1+0x32dc] ;  /* 0x0032dc00011d7983 */ /* 0x001f280000300800 */
[----:B------:R-:W3:Y:S04]  /*3dd70*/  LDL R2, [R1+0x14c4] ;  /* 0x0014c40001027983 */ /* 0x000ee80000100800 */
[----:B------:R-:W3:Y:S01]  /*3dd80*/  LDL R3, [R1+0x2214] ;  /* 0x0022140001037983 */ /* 0x000ee20000100800 */
[----:B--2---:R-:W-:-:S02]  /*3dd90*/  PRMT R0, RZ, 0x7610, R0 ;  /* 0x00007610ff007816 */ /* 0x004fc40000000000 */
[----:B---3--:R-:W-:-:S04]  /*3dda0*/  @!P0 LOP3.LUT R3, R3, R2, RZ, 0x3c, !PT ;  /* 0x0000000203038212 */ /* 0x008fc800078e3cff */
[----:B------:R-:W-:-:S04]  /*3ddb0*/  @!P0 LOP3.LUT R2, R3, R2, RZ, 0x3c, !PT ;  /* 0x0000000203028212 */ /* 0x000fc800078e3cff */
[----:B------:R-:W-:-:S05]  /*3ddc0*/  @!P0 LOP3.LUT R3, R3, R2, RZ, 0x3c, !PT ;  /* 0x0000000203038212 */ /* 0x000fca00078e3cff */
[----:B------:R-:W2:Y:S04]  /*3ddd0*/  @!P0 LDG.E.U8 R0, desc[UR42][R2.64] ;  /* 0x0000002a02008981 */ /* 0x000ea8000c1e1100 */
        /* <DEDUP_REMOVED lines=8> */
[----:B------:R0:W3:Y:S04]  /*3de60*/  @!P1 LDG.E.U8 R29, desc[UR42][R2.64] ;  /* 0x0000002a021d9981 */ /* 0x0000e8000c1e1100 */
[----:B------:R-:W0:Y:S04]  /*3de70*/  LDL R2, [R1+0x21d8] ;  /* 0x0021d80001027983 */ /* 0x000e280000100800 */
[----:B------:R-:W0:Y:S01]  /*3de80*/  LDL R3, [R1+0x2224] ;  /* 0x0022240001037983 */ /* 0x000e220000100800 */
[----:B------:R-:W-:Y:S02]  /*3de90*/  PRMT R28, RZ, 0x7610, R28 ;  /* 0x00007610ff1c7816 */ /* 0x000fe4000000001c */
[----:B0-----:R-:W-:-:S04]  /*3dea0*/  @!P0 LOP3.LUT R3, R3, R2, RZ, 0x3c, !PT ;  /* 0x0000000203038212 */ /* 0x001fc800078e3cff */
[----:B------:R-:W-:-:S04]  /*3deb0*/  @!P0 LOP3.LUT R2, R3, R2, RZ, 0x3c, !PT ;  /* 0x0000000203028212 */ /* 0x000fc800078e3cff */
[----:B------:R-:W-:Y:S01]  /*3dec0*/  @!P0 LOP3.LUT R3, R3, R2, RZ, 0x3c, !PT ;  /* 0x0000000203038212 */ /* 0x000fe200078e3cff */
[----:B---3--:R0:W-:Y:S04]  /*3ded0*/  STL [R1+0x70], R29 ;  /* 0x0000701d01007387 */ /* 0x0081e80000100800 */
[----:B------:R1:W3:Y:S01]  /*3dee0*/  @!P0 LDG.E.U8 R28, desc[UR42][R2.64] ;  /* 0x0000002a021c8981 */ /* 0x0002e2000c1e1100 */
[----:B------:R-:W-:-:S03]  /*3def0*/  PRMT R47, RZ, 0x7610, R47 ;  /* 0x00007610ff2f7816 */ /* 0x000fc6000000002f */
[----:B0-----:R-:W4:Y:S04]  /*3df00*/  LDL R29, [R1+0x2244] ;  /* 0x00224400011d7983 */ /* 0x001f280000100800 */
[----:B------:R-:W1:Y:S04]  /*3df10*/  LDL R2, [R1+0x21ec] ;  /* 0x0021ec0001027983 */ /* 0x000e680000100800 */
[----:B------:R-:W1:Y:S02]  /*3df20*/  LDL R3, [R1+0x2220] ;  /* 0x0022200001037983 */ /* 0x000e640000100800 */
[----:B-1----:R-:W-:-:S04]  /*3df30*/  @!P1 LOP3.LUT R3, R3, R2, RZ, 0x3c, !PT ;  /* 0x0000000203039212 */ /* 0x002fc800078e3cff */
[----:B------:R-:W-:-:S04]  /*3df40*/  @!P1 LOP3.LUT R2, R3, R2, RZ, 0x3c, !PT ;  /* 0x0000000203029212 */ /* 0x000fc800078e3cff */
[----:B------:R-:W-:-:S05]  /*3df50*/  @!P1 LOP3.LUT R3, R3, R2, RZ, 0x3c, !PT ;  /* 0x0000000203039212 */ /* 0x000fca00078e3cff */
[----:B------:R-:W2:Y:S04]  /*3df60*/  @!P1 LDG.E.U8 R47, desc[UR42][R2.64] ;  /* 0x0000002a022f9981 */ /* 0x000ea8000c1e1100 */
[----:B---3--:R0:W-:Y:S04]  /*3df70*/  STL [R1+0x6c], R28 ;  /* 0x00006c1c01007387 */ /* 0x0081e80000100800 */
[----:B0-----:R-:W3:Y:S04]  /*3df80*/  LDL R28, [R1+0x2240] ;  /* 0x00224000011c7983 */ /* 0x001ee80000100800 */
[----:B--2---:R0:W-:Y:S04]  /*3df90*/  STL [R1+0x68], R47 ;  /* 0x0000682f01007387 */ /* 0x0041e80000100800 */
[----:B0-----:R-:W2:Y:S04]  /*3dfa0*/  LDL.LU R47, [R1+0x32d4] ;  /* 0x0032d400012f7983 */ /* 0x001ea80000300800 */
[----:B------:R-:W4:Y:S01]  /*3dfb0*/  LDL R3, [R1+0x21e8] ;  /* 0x0021e80001037983 */ /* 0x000f220000100800 */
[----:B------:R-:W-:Y:S01]  /*3dfc0*/  PRMT R0, RZ, 0x7610, R0 ;  /* 0x00007610ff007816 */ /* 0x000fe20000000000 */
[----:B------:R-:W-:-:S02]  /*3dfd0*/  @!P0 IMAD.MOV.U32 R2, RZ, RZ, R25 ;  /* 0x000000ffff028224 */ /* 0x000fc400078e0019 */
[----:B------:R-:W2:Y:S04]  /*3dfe0*/  LDL R25, [R1+0x2254] ;  /* 0x0022540001197983 */ /* 0x000ea80000100800 */
[----:B----4-:R-:W4:Y:S04]  /*3dff0*/  @!P0 LDG.E.U8 R0, desc[UR42][R2.64] ;  /* 0x0000002a02008981 */ /* 0x010f28000c1e1100 */
[----:B----4-:R0:W-:Y:S04]  /*3e000*/  STL [R1+0x64], R0 ;  /* 0x0000640001007387 */ /* 0x0101e80000100800 */
[----:B0-----:R-:W4:Y:S04]  /*3e010*/  LDL.LU R0, [R1+0x32d0] ;  /* 0x0032d00001007983 */ /* 0x001f280000300800 */
[----:B------:R-:W3:Y:S04]  /*3e020*/  LDL R2, [R1+0x21fc] ;  /* 0x0021fc0001027983 */ /* 0x000ee80000100800 */
[----:B------:R-:W3:Y:S01]  /*3e030*/  LDL R3, [R1+0x2230] ;  /* 0x0022300001037983 */ /* 0x000ee20000100800 */
[----:B------:R-:W-:-:S02]  /*3e040*/  PRMT R24, RZ, 0x7610, R24 ;  /* 0x00007610ff187816 */ /* 0x000fc40000000018 */
[----:B---3--:R-:W-:-:S04]  /*3e050*/  @!P1 LOP3.LUT R3, R3, R2, RZ, 0x3c, !PT ;  /* 0x0000000203039212 */ /* 0x008fc800078e3cff */
[----:B------:R-:W-:-:S04]  /*3e060*/  @!P1 LOP3.LUT R2, R3, R2, RZ, 0x3c, !PT ;  /* 0x0000000203029212 */ /* 0x000fc800078e3cff */
[----:B------:R-:W-:-:S05]  /*3e070*/  @!P1 LOP3.LUT R3, R3, R2, RZ, 0x3c, !PT ;  /* 0x0000000203039212 */ /* 0x000fca00078e3cff */
[----:B------:R0:W3:Y:S04]  /*3e080*/  @!P1 LDG.E.U8 R24, desc[UR42][R2.64] ;  /* 0x0000002a02189981 */ /* 0x0000e8000c1e1100 */
[----:B------:R-:W2:Y:S01]  /*3e090*/  LDL R3, [R1+0x21f8] ;  /* 0x0021f80001037983 */ /* 0x000ea20000100800 */
[----:B------:R-:W-:Y:S01]  /*3e0a0*/  PRMT R23, RZ, 0x7610, R23 ;  /* 0x00007610ff177816 */ /* 0x000fe20000000017 */
[----:B0-----:R-:W-:Y:S02]  /*3e0b0*/  @!P0 IMAD.MOV.U32 R2, RZ, RZ, R29 ;  /* 0x000000ffff028224 */ /* 0x001fe400078e001d */
[----:B---3--:R0:W-:Y:S01]  /*3e0c0*/  STL [R1+0x60], R24 ;  /* 0x0000601801007387 */ /* 0x0081e20000100800 */
[----:B------:R-:W-:-:S03]  /*3e0d0*/  PRMT R22, RZ, 0x7610, R22 ;  /* 0x00007610ff167816 */ /* 0x000fc60000000016 */
[----:B------:R-:W3:Y:S04]  /*3e0e0*/  LDL R29, [R1+0x2218] ;  /* 0x00221800011d7983 */ /* 0x000ee80000100800 */
[----:B--2---:R1:W2:Y:S04]  /*3e0f0*/  @!P0 LDG.E.U8 R23, desc[UR42][R2.64] ;  /* 0x0000002a02178981 */ /* 0x0042a8000c1e1100 */
[----:B0-----:R-:W4:Y:S04]  /*3e100*/  LDL R24, [R1+0x2250] ;  /* 0x0022500001187983 */ /* 0x001f280000100800 */
[----:B------:R-:W3:Y:S01]  /*3e110*/  LDL R3, [R1+0x220c] ;  /* 0x00220c0001037983 */ /* 0x000ee20000100800 */
[----:B-1----:R-:W-:-:S03]  /*3e120*/  @!P1 IMAD.MOV.U32 R2, RZ, RZ, R28 ;  /* 0x000000ffff029224 */ /* 0x002fc600078e001c */
[----:B--2---:R0:W-:Y:S01]  /*3e130*/  STL [R1+0x5c], R23 ;  /* 0x00005c1701007387 */ /* 0x0041e20000100800 */
[----:B------:R-:W-:-:S03]  /*3e140*/  PRMT R6, RZ, 0x7610, R6 ;  /* 0x00007610ff067816 */ /* 0x000fc60000000006 */
[----:B------:R-:W2:Y:S04]  /*3e150*/  LDL R28, [R1+0x222c] ;  /* 0x00222c00011c7983 */ /* 0x000ea80000100800 */
[----:B---3--:R1:W3:Y:S04]  /*3e160*/  @!P1 LDG.E.U8 R22, desc[UR42][R2.64] ;  /* 0x0000002a02169981 */ /* 0x0082e8000c1e1100 */
[----:B0-----:R-:W2:Y:S04]  /*3e170*/  LDL R23, [R1+0x2264] ;  /* 0x0022640001177983 */ /* 0x001ea80000100800 */
[----:B------:R-:W4:Y:S01]  /*3e180*/  LDL R3, [R1+0x2208] ;  /* 0x0022080001037983 */ /* 0x000f220000100800 */
[----:B-1----:R-:W-:-:S03]  /*3e190*/  @!P0 IMAD.MOV.U32 R2, RZ, RZ, R25 ;  /* 0x000000ffff028224 */ /* 0x002fc600078e0019 */
[----:B---3--:R0:W-:Y:S01]  /*3e1a0*/  STL [R1+0x58], R22 ;  /* 0x0000581601007387 */ /* 0x0081e20000100800 */
[----:B------:R-:W-:Y:S02]  /*3e1b0*/  PRMT R12, RZ, 0x7610, R12 ;  /* 0x00007610ff0c7816 */ /* 0x000fe4000000000c */
[----:B------:R-:W-:Y:S02]  /*3e1c0*/  PRMT R9, RZ, 0x7610, R9 ;  /* 0x00007610ff097816 */ /* 0x000fe40000000009 */
[----:B------:R-:W-:Y:S01]  /*3e1d0*/  PRMT R4, RZ, 0x7610, R4 ;  /* 0x00007610ff047816 */ /* 0x000fe20000000004 */
[----:B------:R-:W3:Y:S04]  /*3e1e0*/  LDL R25, [R1+0x2228] ;  /* 0x0022280001197983 */ /* 0x000ee80000100800 */
[----:B----4-:R1:W4:Y:S04]  /*3e1f0*/  @!P0 LDG.E.U8 R6, desc[UR42][R2.64] ;  /* 0x0000002a02068981 */ /* 0x010328000c1e1100 */
[----:B0-----:R-:W3:Y:S04]  /*3e200*/  LDL R22, [R1+0x2260] ;  /* 0x0022600001167983 */ /* 0x001ee80000100800 */
[----:B------:R-:W2:Y:S01]  /*3e210*/  LDL R3, [R1+0x221c] ;  /* 0x00221c0001037983 */ /* 0x000ea20000100800 */
[----:B-1----:R-:W-:-:S05]  /*3e220*/  @!P1 IMAD.MOV.U32 R2, RZ, RZ, R24 ;  /* 0x000000ffff029224 */ /* 0x002fca00078e0018 */
[----:B--2---:R0:W2:Y:S02]  /*3e230*/  @!P1 LDG.E.U8 R12, desc[UR42][R2.64] ;  /* 0x0000002a020c9981 */ /* 0x0040a4000c1e1100 */
[----:B0-----:R-:W-:Y:S02]  /*3e240*/  @!P0 IMAD.MOV.U32 R2, RZ, RZ, R23 ;  /* 0x000000ffff028224 */ /* 0x001fe400078e0017 */
[----:B------:R-:W-:-:S05]  /*3e250*/  @!P0 IMAD.MOV.U32 R3, RZ, RZ, R29 ;  /* 0x000000ffff038224 */ /* 0x000fca00078e001d */
[----:B------:R3:W2:Y:S02]  /*3e260*/  @!P0 LDG.E.U8 R9, desc[UR42][R2.64] ;  /* 0x0000002a02098981 */ /* 0x0006a4000c1e1100 */
[----:B---3--:R-:W-:Y:S02]  /*3e270*/  @!P1 IMAD.MOV.U32 R2, RZ, RZ, R22 ;  /* 0x000000ffff029224 */ /* 0x008fe400078e0016 */
[----:B------:R-:W-:-:S05]  /*3e280*/  @!P1 IMAD.MOV.U32 R3, RZ, RZ, R28 ;  /* 0x000000ffff039224 */ /* 0x000fca00078e001c */
[----:B------:R0:W3:Y:S04]  /*3e290*/  @!P1 LDG.E.U8 R4, desc[UR42][R2.64] ;  /* 0x0000002a02049981 */ /* 0x0000e8000c1e1100 */
[----:B----4-:R1:W-:Y:S04]  /*3e2a0*/  STL [R1+0x54], R6 ;  /* 0x0000540601007387 */ /* 0x0103e80000100800 */
[----:B------:R-:W4:Y:S04]  /*3e2b0*/  LDL R24, [R1+0x223c] ;  /* 0x00223c0001187983 */ /* 0x000f280000100800 */
[----:B-1----:R-:W4:Y:S01]  /*3e2c0*/  LDL R6, [R1+0x2274] ;  /* 0x0022740001067983 */ /* 0x002f220000100800 */
[----:B------:R-:W-:Y:S01]  /*3e2d0*/  PRMT R5, RZ, 0x7610, R5 ;  /* 0x00007610ff057816 */ /* 0x000fe20000000005 */
[----:B0-----:R-:W-:-:S02]  /*3e2e0*/  @!P0 IMAD.MOV.U32 R3, RZ, RZ, R25 ;  /* 0x000000ffff038224 */ /* 0x001fc400078e0019 */
[----:B--2---:R0:W-:Y:S04]  /*3e2f0*/  STL [R1+0x50], R12 ;  /* 0x0000500c01007387 */ /* 0x0041e80000100800 */
[----:B------:R-:W2:Y:S04]  /*3e300*/  LDL R23, [R1+0x2238] ;  /* 0x0022380001177983 */ /* 0x000ea80000100800 */
[----:B0-----:R-:W2:Y:S04]  /*3e310*/  LDL R12, [R1+0x2270] ;  /* 0x00227000010c7983 */ /* 0x001ea80000100800 */
[----:B------:R0:W-:Y:S04]  /*3e320*/  STL [R1+0x4c], R9 ;  /* 0x00004c0901007387 */ /* 0x0001e80000100800 */
[----:B------:R-:W2:Y:S04]  /*3e330*/  LDL R22, [R1+0x224c] ;  /* 0x00224c0001167983 */ /* 0x000ea80000100800 */
[----:B0-----:R-:W2:Y:S04]  /*3e340*/  LDL R9, [R1+0x2284] ;  /* 0x0022840001097983 */ /* 0x001ea80000100800 */
[----:B---3--:R0:W-:Y:S04]  /*3e350*/  STL [R1+0x48], R4 ;  /* 0x0000480401007387 */ /* 0x0081e80000100800 */
[----:B0-----:R-:W3:Y:S01]  /*3e360*/  LDL R4, [R1+0x2280] ;  /* 0x0022800001047983 */ /* 0x001ee20000100800 */
[----:B----4-:R-:W-:Y:S01]  /*3e370*/  @!P0 IMAD.MOV.U32 R2, RZ, RZ, R6 ;  /* 0x000000ffff028224 */ /* 0x010fe200078e0006 */
[----:B------:R-:W-:-:S02]  /*3e380*/  PRMT R11, RZ, 0x7610, R11 ;  /* 0x00007610ff0b7816 */ /* 0x000fc4000000000b */
[----:B------:R-:W-:Y:S02]  /*3e390*/  PRMT R8, RZ, 0x7610, R8 ;  /* 0x00007610ff087816 */ /* 0x000fe40000000008 */
[----:B------:R-:W-:Y:S01]  /*3e3a0*/  PRMT R14, RZ, 0x7610, R14 ;  /* 0x00007610ff0e7816 */ /* 0x000fe2000000000e */
[----:B------:R-:W4:Y:S04]  /*3e3b0*/  LDL R6, [R1+0x2248] ;  /* 0x0022480001067983 */ /* 0x000f280000100800 */
[----:B------:R0:W4:Y:S02]  /*3e3c0*/  @!P0 LDG.E.U8 R5, desc[UR42][R2.64] ;  /* 0x0000002a02058981 */ /* 0x000124000c1e1100 */
[----:B0-----:R-:W-:Y:S02]  /*3e3d0*/  @!P1 IMAD.MOV.U32 R3, RZ, RZ, R24 ;  /* 0x000000ffff039224 */ /* 0x001fe400078e0018 */
[----:B--2---:R-:W-:-:S05]  /*3e3e0*/  @!P1 IMAD.MOV.U32 R2, RZ, RZ, R12 ;  /* 0x000000ffff029224 */ /* 0x004fca00078e000c */
[----:B------:R0:W2:Y:S02]  /*3e3f0*/  @!P1 LDG.E.U8 R11, desc[UR42][R2.64] ;  /* 0x0000002a020b9981 */ /* 0x0000a4000c1e1100 */
[----:B0-----:R-:W-:Y:S02]  /*3e400*/  @!P0 IMAD.MOV.U32 R3, RZ, RZ, R23 ;  /* 0x000000ffff038224 */ /* 0x001fe400078e0017 */
[----:B------:R-:W-:-:S05]  /*3e410*/  @!P0 IMAD.MOV.U32 R2, RZ, RZ, R9 ;  /* 0x000000ffff028224 */ /* 0x000fca00078e0009 */
[----:B------:R0:W2:Y:S02]  /*3e420*/  @!P0 LDG.E.U8 R8, desc[UR42][R2.64] ;  /* 0x0000002a02088981 */ /* 0x0000a4000c1e1100 */
[----:B0-----:R-:W-:Y:S02]  /*3e430*/  @!P1 IMAD.MOV.U32 R3, RZ, RZ, R22 ;  /* 0x000000ffff039224 */ /* 0x001fe400078e0016 */
[----:B---3--:R-:W-:-:S05]  /*3e440*/  @!P1 IMAD.MOV.U32 R2, RZ, RZ, R4 ;  /* 0x000000ffff029224 */ /* 0x008fca00078e0004 */
[----:B------:R0:W3:Y:S04]  /*3e450*/  @!P1 LDG.E.U8 R14, desc[UR42][R2.64] ;  /* 0x0000002a020e9981 */ /* 0x0000e8000c1e1100 */
[----:B----4-:R1:W-:Y:S04]  /*3e460*/  STL [R1+0x34], R5 ;  /* 0x0000340501007387 */ /* 0x0103e80000100800 */
[----:B------:R-:W4:Y:S04]  /*3e470*/  LDL R12, [R1+0x225c] ;  /* 0x00225c00010c7983 */ /* 0x000f280000100800 */
[----:B-1----:R-:W4:Y:S01]  /*3e480*/  LDL R5, [R1+0x2294] ;  /* 0x0022940001057983 */ /* 0x002f220000100800 */
[----:B0-----:R-:W-:-:S03]  /*3e490*/  @!P0 IMAD.MOV.U32 R3, RZ, RZ, R6 ;  /* 0x000000ffff038224 */ /* 0x001fc600078e0006 */
[----:B--2---:R0:W-:Y:S04]  /*3e4a0*/  STL [R1+0x30], R11 ;  /* 0x0000300b01007387 */ /* 0x0041e80000100800 */
[----:B------:R-:W2:Y:S04]  /*3e4b0*/  LDL R9, [R1+0x2258] ;  /* 0x0022580001097983 */ /* 0x000ea80000100800 */
[----:B0-----:R-:W2:Y:S04]  /*3e4c0*/  LDL R11, [R1+0x2290] ;  /* 0x00229000010b7983 */ /* 0x001ea80000100800 */
[----:B------:R0:W-:Y:S04]  /*3e4d0*/  STL [R1+0x2c], R8 ;  /* 0x00002c0801007387 */ /* 0x0001e80000100800 */
[----:B------:R-:W2:Y:S04]  /*3e4e0*/  LDL R4, [R1+0x22a0] ;  /* 0x0022a00001047983 */ /* 0x000ea80000100800 */
[----:B0-----:R-:W2:Y:S04]  /*3e4f0*/  LDL R8, [R1+0x22a4] ;  /* 0x0022a40001087983 */ /* 0x001ea80000100800 */
[----:B---3--:R0:W-:Y:S04]  /*3e500*/  STL [R1+0x28], R14 ;  /* 0x0000280e01007387 */ /* 0x0081e80000100800 */
[----:B------:R-:W3:Y:S04]  /*3e510*/  LDL R6, [R1+0x2268] ;  /* 0x0022680001067983 */ /* 0x000ee80000100800 */
[----:B0-----:R-:W3:Y:S01]  /*3e520*/  LDL R14, [R1+0x226c] ;  /* 0x00226c00010e7983 */ /* 0x001ee20000100800 */
[----:B----4-:R-:W-:-:S03]  /*3e530*/  @!P0 IMAD.MOV.U32 R2, RZ, RZ, R5 ;  /* 0x000000ffff028224 */ /* 0x010fc600078e0005 */
[----:B------:R-:W4:Y:S01]  /*3e540*/  LDL R5, [R1+0x22b4] ;  /* 0x0022b40001057983 */ /* 0x000f220000100800 */
[----:B------:R-:W-:Y:S02]  /*3e550*/  PRMT R21, RZ, 0x7610, R21 ;  /* 0x00007610ff157816 */ /* 0x000fe40000000015 */
[----:B------:R-:W-:-:S04]  /*3e560*/  PRMT R20, RZ, 0x7610, R20 ;  /* 0x00007610ff147816 */ /* 0x000fc80000000014 */
[----:B------:R0:W4:Y:S01]  /*3e570*/  @!P0 LDG.E.U8 R21, desc[UR42][R2.64] ;  /* 0x0000002a02158981 */ /* 0x000122000c1e1100 */
[----:B------:R-:W-:Y:S01]  /*3e580*/  PRMT R19, RZ, 0x7610, R19 ;  /* 0x00007610ff137816 */ /* 0x000fe20000000013 */
[----:B0-----:R-:W-:Y:S02]  /*3e590*/  @!P1 IMAD.MOV.U32 R3, RZ, RZ, R12 ;  /* 0x000000ffff039224 */ /* 0x001fe400078e000c */
[----:B------:R-:W4:Y:S01]  /*3e5a0*/  LDL R12, [R1+0x227c] ;  /* 0x00227c00010c7983 */ /* 0x000f220000100800 */
[----:B------:R-:W-:Y:S01]  /*3e5b0*/  PRMT R18, RZ, 0x7610, R18 ;  /* 0x00007610ff127816 */ /* 0x000fe20000000012 */
[----:B--2---:R-:W-:Y:S02]  /*3e5c0*/  @!P1 IMAD.MOV.U32 R2, RZ, RZ, R11 ;  /* 0x000000ffff029224 */ /* 0x004fe400078e000b */
[----:B------:R-:W2:Y:S04]  /*3e5d0*/  LDL R11, [R1+0x22b0] ;  /* 0x0022b000010b7983 */ /* 0x000ea80000100800 */
[----:B------:R0:W2:Y:S02]  /*3e5e0*/  @!P1 LDG.E.U8 R20, desc[UR42][R2.64] ;  /* 0x0000002a02149981 */ /* 0x0000a4000c1e1100 */
[----:B0-----:R-:W-:-:S02]  /*3e5f0*/  @!P0 IMAD.MOV.U32 R3, RZ, RZ, R9 ;  /* 0x000000ffff038224 */ /* 0x001fc400078e0009 */
[----:B------:R-:W2:Y:S01]  /*3e600*/  LDL R9, [R1+0x2278] ;  /* 0x0022780001097983 */ /* 0x000ea20000100800 */
[----:B------:R-:W-:-:S03]  /*3e610*/  @!P0 IMAD.MOV.U32 R2, RZ, RZ, R8 ;  /* 0x000000ffff028224 */ /* 0x000fc600078e0008 */
[----:B------:R-:W2:Y:S04]  /*3e620*/  LDL R8, [R1+0x22c4] ;  /* 0x0022c40001087983 */ /* 0x000ea80000100800 */
[----:B------:R0:W2:Y:S02]  /*3e630*/  @!P0 LDG.E.U8 R19, desc[UR42][R2.64] ;  /* 0x0000002a02138981 */ /* 0x0000a4000c1e1100 */
[----:B0-----:R-:W-:Y:S02]  /*3e640*/  @!P1 IMAD.MOV.U32 R2, RZ, RZ, R4 ;  /* 0x000000ffff029224 */ /* 0x001fe400078e0004 */
[----:B---3--:R-:W-:Y:S01]  /*3e650*/  @!P1 IMAD.MOV.U32 R3, RZ, RZ, R14 ;  /* 0x000000ffff039224 */ /* 0x008fe200078e000e */
[----:B------:R-:W3:Y:S04]  /*3e660*/  LDL R4, [R1+0x22c0] ;  /* 0x0022c00001047983 */ /* 0x000ee80000100800 */
[----:B------:R-:W3:Y:S04]  /*3e670*/  LDL R14, [R1+0x228c] ;  /* 0x00228c00010e7983 */ /* 0x000ee80000100800 */
[----:B------:R4:W3:Y:S02]  /*3e680*/  @!P1 LDG.E.U8 R18, desc[UR42][R2.64] ;  /* 0x0000002a02129981 */ /* 0x0008e4000c1e1100 */
[----:B----4-:R-:W-:-:S02]  /*3e690*/  @!P0 IMAD.MOV.U32 R2, RZ, RZ, R5 ;  /* 0x000000ffff028224 */ /* 0x010fc400078e0005 */
[----:B------:R-:W-:Y:S01]  /*3e6a0*/  @!P0 IMAD.MOV.U32 R3, RZ, RZ, R6 ;  /* 0x000000ffff038224 */ /* 0x000fe200078e0006 */
[----:B------:R-:W4:Y:S04]  /*3e6b0*/  LDL R5, [R1+0x22d4] ;  /* 0x0022d40001057983 */ /* 0x000f280000100800 */
[----:B------:R-:W4:Y:S01]  /*3e6c0*/  LDL R6, [R1+0x2288] ;  /* 0x0022880001067983 */ /* 0x000f220000100800 */
[----:B------:R-:W-:Y:S02]  /*3e6d0*/  PRMT R17, RZ, 0x7610, R17 ;  /* 0x00007610ff117816 */ /* 0x000fe40000000011 */
[----:B------:R-:W-:-:S04]  /*3e6e0*/  PRMT R16, RZ, 0x7610, R16 ;  /* 0x00007610ff107816 */ /* 0x000fc80000000010 */
[----:B------:R0:W4:Y:S01]  /*3e6f0*/  @!P0 LDG.E.U8 R17, desc[UR42][R2.64] ;  /* 0x0000002a02118981 */ /* 0x000122000c1e1100 */
[----:B------:R-:W-:Y:S01]  /*3e700*/  PRMT R15, RZ, 0x7610, R15 ;  /* 0x00007610ff0f7816 */ /* 0x000fe2000000000f */
[----:B0-----:R-:W-:Y:S01]  /*3e710*/  @!P1 IMAD.MOV.U32 R3, RZ, RZ, R12 ;  /* 0x000000ffff039224 */ /* 0x001fe200078e000c */
[----:B------:R-:W-:Y:S02]  /*3e720*/  PRMT R7, RZ, 0x7610, R7 ;  /* 0x00007610ff077816 */ /* 0x000fe40000000007 */
[----:B------:R-:W-:Y:S01]  /*3e730*/  PRMT R13, RZ, 0x7610, R13 ;  /* 0x00007610ff0d7816 */ /* 0x000fe2000000000d */
[----:B------:R-:W4:Y:S01]  /*3e740*/  LDL R12, [R1+0x229c] ;  /* 0x00229c00010c7983 */ /* 0x000f220000100800 */
[----:B--2---:R-:W-:-:S03]  /*3e750*/  @!P1 IMAD.MOV.U32 R2, RZ, RZ, R11 ;  /* 0x000000ffff029224 */ /* 0x004fc600078e000b */
[----:B------:R-:W2:Y:S04]  /*3e760*/  LDL R11, [R1+0x22d0] ;  /* 0x0022d000010b7983 */ /* 0x000ea80000100800 */
[----:B------:R0:W2:Y:S02]  /*3e770*/  @!P1 LDG.E.U8 R16, desc[UR42][R2.64] ;  /* 0x0000002a02109981 */ /* 0x0000a4000c1e1100 */
[----:B0-----:R-:W-:Y:S02]  /*3e780*/  @!P0 IMAD.MOV.U32 R3, RZ, RZ, R9 ;  /* 0x000000ffff038224 */ /* 0x001fe400078e0009 */
[----:B------:R-:W-:Y:S01]  /*3e790*/  @!P0 IMAD.MOV.U32 R2, RZ, RZ, R8 ;  /* 0x000000ffff028224 */ /* 0x000fe200078e0008 */
[----:B------:R-:W2:Y:S04]  /*3e7a0*/  LDL R9, [R1+0x2298] ;  /* 0x0022980001097983 */ /* 0x000ea80000100800 */
[----:B------:R-:W2:Y:S04]  /*3e7b0*/  LDL R8, [R1+0x22e4] ;  /* 0x0022e40001087983 */ /* 0x000ea80000100800 */
[----:B------:R3:W2:Y:S02]  /*3e7c0*/  @!P0 LDG.E.U8 R15, desc[UR42][R2.64] ;  /* 0x0000002a020f8981 */ /* 0x0006a4000c1e1100 */
[----:B---3--:R-:W-:-:S02]  /*3e7d0*/  @!P1 IMAD.MOV.U32 R2, RZ, RZ, R4 ;  /* 0x000000ffff029224 */ /* 0x008fc400078e0004 */
[----:B------:R-:W-:-:S05]  /*3e7e0*/  @!P1 IMAD.MOV.U32 R3, RZ, RZ, R14 ;  /* 0x000000ffff039224 */ /* 0x000fca00078e000e */
[----:B------:R4:W3:Y:S02]  /*3e7f0*/  @!P1 LDG.E.U8 R7, desc[UR42][R2.64] ;  /* 0x0000002a02079981 */ /* 0x0008e4000c1e1100 */
[----:B----4-:R-:W-:Y:S02]  /*3e800*/  @!P0 IMAD.MOV.U32 R2, RZ, RZ, R5 ;  /* 0x000000ffff028224 */ /* 0x010fe400078e0005 */
[----:B------:R-:W-:-:S05]  /*3e810*/  @!P0 IMAD.MOV.U32 R3, RZ, RZ, R6 ;  /* 0x000000ffff038224 */ /* 0x000fca00078e0006 */
[----:B------:R0:W4:Y:S04]  /*3e820*/  @!P0 LDG.E.U8 R13, desc[UR42][R2.64] ;  /* 0x0000002a020d8981 */ /* 0x000128000c1e1100 */
[----:B------:R-:W-:Y:S04]  /*3e830*/  STL [R1+0x24], R21 ;  /* 0x0000241501007387 */ /* 0x000fe80000100800 */
[----:B------:R-:W4:Y:S04]  /*3e840*/  LDL R4, [R1+0x22e0] ;  /* 0x0022e00001047983 */ /* 0x000f280000100800 */
[----:B------:R-:W-:Y:S04]  /*3e850*/  STL [R1+0x20], R20 ;  /* 0x0000201401007387 */ /* 0x000fe80000100800 */
[----:B------:R-:W4:Y:S01]  /*3e860*/  LDL R5, [R1+0x22ac] ;  /* 0x0022ac0001057983 */ /* 0x000f220000100800 */
[----:B------:R-:W-:Y:S01]  /*3e870*/  PRMT R10, RZ, 0x7610, R10 ;  /* 0x00007610ff0a7816 */ /* 0x000fe2000000000a */
[----:B0-----:R-:W-:Y:S01]  /*3e880*/  @!P1 IMAD.MOV.U32 R3, RZ, RZ, R12 ;  /* 0x000000ffff039224 */ /* 0x001fe200078e000c */
[----:B------:R-:W-:Y:S01]  /*3e890*/  PRMT R61, RZ, 0x7610, R61 ;  /* 0x00007610ff3d7816 */ /* 0x000fe2000000003d */
[----:B--2---:R-:W-:-:S05]  /*3e8a0*/  @!P1 IMAD.MOV.U32 R2, RZ, RZ, R11 ;  /* 0x000000ffff029224 */ /* 0x004fca00078e000b */
[----:B------:R0:W2:Y:S02]  /*3e8b0*/  @!P1 LDG.E.U8 R10, desc[UR42][R2.64] ;  /* 0x0000002a020a9981 */ /* 0x0000a4000c1e1100 */
[----:B0-----:R-:W-:Y:S02]  /*3e8c0*/  @!P0 IMAD.MOV.U32 R2, RZ, RZ, R8 ;  /* 0x000000ffff028224 */ /* 0x001fe400078e0008 */
[----:B------:R-:W-:-:S05]  /*3e8d0*/  @!P0 IMAD.MOV.U32 R3, RZ, RZ, R9 ;  /* 0x000000ffff038224 */ /* 0x000fca00078e0009 */
[----:B------:R0:W2:Y:S04]  /*3e8e0*/  @!P0 LDG.E.U8 R61, desc[UR42][R2.64] ;  /* 0x0000002a023d8981 */ /* 0x0000a8000c1e1100 */
[----:B---3--:R1:W-:Y:S04]  /*3e8f0*/  STL [R1+0x8], R7 ;  /* 0x0000080701007387 */ /* 0x0083e80000100800 */
[----:B------:R-:W3:Y:S04]  /*3e900*/  LDL R6, [R1+0x22f4] ;  /* 0x0022f40001067983 */ /* 0x000ee80000100800 */
[----:B-1----:R-:W3:Y:S04]  /*3e910*/  LDL R7, [R1+0x22a8] ;  /* 0x0022a80001077983 */ /* 0x002ee80000100800 */
[----:B------:R-:W-:Y:S04]  /*3e920*/  STL [R1+0x1c], R19 ;  /* 0x00001c1301007387 */ /* 0x000fe80000100800 */
[----:B----4-:R1:W-:Y:S04]  /*3e930*/  STL [R1+0x4], R13 ;  /* 0x0000040d01007387 */ /* 0x0103e80000100800 */
[----:B------:R-:W4:Y:S04]  /*3e940*/  LDL R12, [R1+0x22f0] ;  /* 0x0022f000010c7983 */ /* 0x000f280000100800 */
[----:B-1----:R-:W4:Y:S04]  /*3e950*/  LDL R13, [R1+0x22bc] ;  /* 0x0022bc00010d7983 */ /* 0x002f280000100800 */
[----:B------:R-:W-:Y:S04]  /*3e960*/  STL [R1+0x18], R18 ;  /* 0x0000181201007387 */ /* 0x000fe80000100800 */
[----:B------:R-:W4:Y:S04]  /*3e970*/  LDL R9, [R1+0x22b8] ;  /* 0x0022b80001097983 */ /* 0x000f280000100800 */
[----:B------:R-:W4:Y:S01]  /*3e980*/  LDL R8, [R1+0x2304] ;  /* 0x0023040001087983 */ /* 0x000f220000100800 */
[----:B------:R-:W-:Y:S01]  /*3e990*/  PRMT R60, RZ, 0x7610, R60 ;  /* 0x00007610ff3c7816 */ /* 0x000fe2000000003c */
[----:B0-----:R-:W-:-:S02]  /*3e9a0*/  @!P1 IMAD.MOV.U32 R2, RZ, RZ, R4 ;  /* 0x000000ffff029224 */ /* 0x001fc400078e0004 */
[----:B------:R-:W-:Y:S01]  /*3e9b0*/  @!P1 IMAD.MOV.U32 R3, RZ, RZ, R5 ;  /* 0x000000ffff039224 */ /* 0x000fe200078e0005 */
[----:B------:R-:W-:-:S04]  /*3e9c0*/  PRMT R59, RZ, 0x7610, R59 ;  /* 0x00007610ff3b7816 */ /* 0x000fc8000000003b */
[----:B------:R3:W4:Y:S01]  /*3e9d0*/  @!P1 LDG.E.U8 R60, desc[UR42][R2.64] ;  /* 0x0000002a023c9981 */ /* 0x000722000c1e1100 */
[----:B------:R-:W-:-:S03]  /*3e9e0*/  PRMT R57, RZ, 0x7610, R57 ;  /* 0x00007610ff397816 */ /* 0x000fc60000000039 */
[----:B------:R-:W-:Y:S01]  /*3e9f0*/  STL [R1+0x14], R17 ;  /* 0x0000141101007387 */ /* 0x000fe20000100800 */
[----:B------:R-:W-:-:S03]  /*3ea00*/  PRMT R55, RZ, 0x7610, R55 ;  /* 0x00007610ff377816 */ /* 0x000fc60000000037 */
[----:B--2---:R0:W-:Y:S04]  /*3ea10*/  STL [R1], R10 ;  /* 0x0000000a01007387 */ /* 0x0041e80000100800 */
[----:B0-----:R-:W2:Y:S01]  /*3ea20*/  LDL R10, [R1+0x2300] ;  /* 0x00230000010a7983 */ /* 0x001ea20000100800 */
[----:B---3--:R-:W-:Y:S02]  /*3ea30*/  @!P0 IMAD.MOV.U32 R2, RZ, RZ, R6 ;  /* 0x000000ffff028224 */ /* 0x008fe400078e0006 */
[----:B------:R-:W-:-:S05]  /*3ea40*/  @!P0 IMAD.MOV.U32 R3, RZ, RZ, R7 ;  /* 0x000000ffff038224 */ /* 0x000fca00078e0007 */
[----:B------:R4:W3:Y:S02]  /*3ea50*/  @!P0 LDG.E.U8 R59, desc[UR42][R2.64] ;  /* 0x0000002a023b8981 */ /* 0x0008e4000c1e1100 */
[----:B----4-:R-:W-:Y:S02]  /*3ea60*/  @!P1 IMAD.MOV.U32 R2, RZ, RZ, R12 ;  /* 0x000000ffff029224 */ /* 0x010fe400078e000c */
[----:B------:R-:W-:-:S05]  /*3ea70*/  @!P1 IMAD.MOV.U32 R3, RZ, RZ, R13 ;  /* 0x000000ffff039224 */ /* 0x000fca00078e000d */
[----:B------:R0:W4:Y:S04]  /*3ea80*/  @!P1 LDG.E.U8 R57, desc[UR42][R2.64] ;  /* 0x0000002a02399981 */ /* 0x000128000c1e1100 */
[----:B------:R-:W-:Y:S04]  /*3ea90*/  STL [R1+0x3254], R61 ;  /* 0x0032543d01007387 */ /* 0x000fe80000100800 */
[----:B------:R-:W-:Y:S04]  /*3eaa0*/  STL [R1+0x10], R16 ;  /* 0x0000101001007387 */ /* 0x000fe80000100800 */
[----:B------:R-:W4:Y:S04]  /*3eab0*/  LDL R11, [R1+0x22cc] ;  /* 0x0022cc00010b7983 */ /* 0x000f280000100800 */
[----:B------:R-:W4:Y:S04]  /*3eac0*/  LDL R5, [R1+0x22c8] ;  /* 0x0022c80001057983 */ /* 0x000f280000100800 */
[----:B------:R-:W4:Y:S01]  /*3ead0*/  LDL R4, [R1+0x2314] ;  /* 0x0023140001047983 */ /* 0x000f220000100800 */
[----:B0-----:R-:W-:-:S02]  /*3eae0*/  @!P0 IMAD.MOV.U32 R2, RZ, RZ, R8 ;  /* 0x000000ffff028224 */ /* 0x001fc400078e0008 */
[----:B------:R-:W-:-:S05]  /*3eaf0*/  @!P0 IMAD.MOV.U32 R3, RZ, RZ, R9 ;  /* 0x000000ffff038224 */ /* 0x000fca00078e0009 */
[----:B------:R2:W4:Y:S04]  /*3eb00*/  @!P0 LDG.E.U8 R55, desc[UR42][R2.64] ;  /* 0x0000002a02378981 */ /* 0x000528000c1e1100 */
[----:B------:R0:W-:Y:S04]  /*3eb10*/  STL [R1+0xc], R15 ;  /* 0x00000c0f01007387 */ /* 0x0001e80000100800 */
[----:B------:R-:W-:Y:S04]  /*3eb20*/  STL [R1+0x3258], R60 ;  /* 0x0032583c01007387 */ /* 0x000fe80000100800 */
[----:B------:R-:W4:Y:S04]  /*3eb30*/  LDL R7, [R1+0x22dc] ;  /* 0x0022dc0001077983 */ /* 0x000f280000100800 */
[----:B------:R-:W4:Y:S01]  /*3eb40*/  LDL R6, [R1+0x2310] ;  /* 0x0023100001067983 */ /* 0x000f220000100800 */
[----:B------:R-:W-:Y:S01]  /*3eb50*/  PRMT R53, RZ, 0x7610, R53 ;  /* 0x00007610ff357816 */ /* 0x000fe20000000035 */
[----:B--2---:R-:W-:-:S02]  /*3eb60*/  @!P1 IMAD.MOV.U32 R2, RZ, RZ, R10 ;  /* 0x000000ffff029224 */ /* 0x004fc400078e000a */
[----:B---3--:R-:W-:Y:S04]  /*3eb70*/  STL [R1+0x325c], R59 ;  /* 0x00325c3b01007387 */ /* 0x008fe80000100800 */
[----:B0-----:R-:W2:Y:S04]  /*3eb80*/  LDL R15, [R1+0x22d8] ;  /* 0x0022d800010f7983 */ /* 0x001ea80000100800 */
[----:B------:R-:W3:Y:S04]  /*3eb90*/  LDL R14, [R1+0x2324] ;  /* 0x00232400010e7983 */ /* 0x000ee80000100800 */
[----:B----4-:R-:W-:Y:S04]  /*3eba0*/  STL [R1+0x3260], R57 ;  /* 0x0032603901007387 */ /* 0x010fe80000100800 */
[----:B------:R-:W4:Y:S04]  /*3ebb0*/  LDL R9, [R1+0x22ec] ;  /* 0x0022ec0001097983 */ /* 0x000f280000100800 */
[----:B------:R-:W4:Y:S01]  /*3ebc0*/  LDL R8, [R1+0x2320] ;  /* 0x0023200001087983 */ /* 0x000f220000100800 */
[----:B------:R-:W-:-:S05]  /*3ebd0*/  @!P1 IMAD.MOV.U32 R3, RZ, RZ, R11 ;  /* 0x000000ffff039224 */ /* 0x000fca00078e000b */
[----:B------:R0:W4:Y:S04]  /*3ebe0*/  @!P1 LDG.E.U8 R53, desc[UR42][R2.64] ;  /* 0x0000002a02359981 */ /* 0x000128000c1e1100 */
[----:B------:R-:W-:Y:S04]  /*3ebf0*/  STL [R1+0x3264], R55 ;  /* 0x0032643701007387 */ /* 0x000fe80000100800 */
[----:B------:R-:W4:Y:S04]  /*3ec00*/  LDL R11, [R1+0x22e8] ;  /* 0x0022e800010b7983 */ /* 0x000f280000100800 */
[----:B------:R-:W4:Y:S01]  /*3ec10*/  LDL R10, [R1+0x2334] ;  /* 0x00233400010a7983 */ /* 0x000f220000100800 */
[----:B------:R-:W-:Y:S01]  /*3ec20*/  PRMT R51, RZ, 0x7610, R51 ;  /* 0x00007610ff337816 */ /* 0x000fe20000000033 */
[----:B0-----:R-:W-:-:S02]  /*3ec30*/  @!P0 IMAD.MOV.U32 R2, RZ, RZ, R4 ;  /* 0x000000ffff028224 */ /* 0x001fc400078e0004 */
[----:B------:R-:W-:-:S05]  /*3ec40*/  @!P0 IMAD.MOV.U32 R3, RZ, RZ, R5 ;  /* 0x000000ffff038224 */ /* 0x000fca00078e0005 */
[----:B------:R0:W4:Y:S01]  /*3ec50*/  @!P0 LDG.E.U8 R51, desc[UR42][R2.64] ;  /* 0x0000002a02338981 */ /* 0x000122000c1e1100 */
[----:B------:R-:W-:Y:S02]  /*3ec60*/  PRMT R49, RZ, 0x7610, R49 ;  /* 0x00007610ff317816 */ /* 0x000fe40000000031 */
[----:B------:R-:W-:Y:S01]  /*3ec70*/  PRMT R47, RZ, 0x7610, R47 ;  /* 0x00007610ff2f7816 */ /* 0x000fe2000000002f */
[----:B0-----:R-:W-:Y:S02]  /*3ec80*/  @!P1 IMAD.MOV.U32 R2, RZ, RZ, R6 ;  /* 0x000000ffff029224 */ /* 0x001fe400078e0006 */
[----:B------:R-:W-:-:S05]  /*3ec90*/  @!P1 IMAD.MOV.U32 R3, RZ, RZ, R7 ;  /* 0x000000ffff039224 */ /* 0x000fca00078e0007 */
[----:B------:R2:W4:Y:S01]  /*3eca0*/  @!P1 LDG.E.U8 R49, desc[UR42][R2.64] ;  /* 0x0000002a02319981 */ /* 0x000522000c1e1100 */
[----:B------:R-:W-:Y:S02]  /*3ecb0*/  PRMT R45, RZ, 0x7610, R45 ;  /* 0x00007610ff2d7816 */ /* 0x000fe4000000002d */
[----:B------:R-:W-:Y:S01]  /*3ecc0*/  PRMT R43, RZ, 0x7610, R43 ;  /* 0x00007610ff2b7816 */ /* 0x000fe2000000002b */
[----:B--2---:R-:W-:Y:S02]  /*3ecd0*/  @!P0 IMAD.MOV.U32 R3, RZ, RZ, R15 ;  /* 0x000000ffff038224 */ /* 0x004fe400078e000f */
[----:B---3--:R-:W-:-:S05]  /*3ece0*/  @!P0 IMAD.MOV.U32 R2, RZ, RZ, R14 ;  /* 0x000000ffff028224 */ /* 0x008fca00078e000e */
[----:B------:R4:W2:Y:S02]  /*3ecf0*/  @!P0 LDG.E.U8 R47, desc[UR42][R2.64] ;  /* 0x0000002a022f8981 */ /* 0x0008a4000c1e1100 */
[----:B----4-:R-:W-:Y:S02]  /*3ed00*/  @!P1 IMAD.MOV.U32 R3, RZ, RZ, R9 ;  /* 0x000000ffff039224 */ /* 0x010fe400078e0009 */
[----:B------:R-:W-:-:S05]  /*3ed10*/  @!P1 IMAD.MOV.U32 R2, RZ, RZ, R8 ;  /* 0x000000ffff029224 */ /* 0x000fca00078e0008 */
[----:B------:R0:W3:Y:S04]  /*3ed20*/  @!P1 LDG.E.U8 R45, desc[UR42][R2.64] ;  /* 0x0000002a022d9981 */ /* 0x0000e8000c1e1100 */
[----:B------:R-:W-:Y:S04]  /*3ed30*/  STL [R1+0x3268], R53 ;  /* 0x0032683501007387 */ /* 0x000fe80000100800 */
[----:B------:R-:W4:Y:S04]  /*3ed40*/  LDL R5, [R1+0x22fc] ;  /* 0x0022fc0001057983 */ /* 0x000f280000100800 */
[----:B------:R-:W4:Y:S04]  /*3ed50*/  LDL R4, [R1+0x2330] ;  /* 0x0023300001047983 */ /* 0x000f280000100800 */
[----:B------:R-:W4:Y:S01]  /*3ed60*/  LDL R12, [R1+0x2344] ;  /* 0x00234400010c7983 */ /* 0x000f220000100800 */
[----:B0-----:R-:W-:-:S02]  /*3ed70*/  @!P0 IMAD.MOV.U32 R3, RZ, RZ, R11 ;  /* 0x000000ffff038224 */ /* 0x001fc400078e000b */
[----:B------:R-:W-:-:S05]  /*3ed80*/  @!P0 IMAD.MOV.U32 R2, RZ, RZ, R10 ;  /* 0x000000ffff028224 */ /* 0x000fca00078e000a */
[----:B------:R4:W4:Y:S04]  /*3ed90*/  @!P0 LDG.E.U8 R43, desc[UR42][R2.64] ;  /* 0x0000002a022b8981 */ /* 0x000928000c1e1100 */
[----:B------:R-:W-:Y:S04]  /*3eda0*/  STL [R1+0x326c], R51 ;  /* 0x00326c3301007387 */ /* 0x000fe80000100800 */
        /* <DEDUP_REMOVED lines=8> */
[----:B------:R-:W2:Y:S04]  /*3ee30*/  LDL R9, [R1+0x231c] ;  /* 0x00231c0001097983 */ /* 0x000ea80000100800 */
[----:B------:R-:W2:Y:S04]  /*3ee40*/  LDL R8, [R1+0x2350] ;  /* 0x0023500001087983 */ /* 0x000ea80000100800 */
[----:B---3--:R-:W-:Y:S04]  /*3ee50*/  STL [R1+0x3278], R45 ;  /* 0x0032782d01007387 */ /* 0x008fe80000100800 */
[----:B------:R-:W3:Y:S04]  /*3ee60*/  LDL R11, [R1+0x2318] ;  /* 0x00231800010b7983 */ /* 0x000ee80000100800 */
[----:B------:R-:W3:Y:S01]  /*3ee70*/  LDL R10, [R1+0x2364] ;  /* 0x00236400010a7983 */ /* 0x000ee20000100800 */
[----:B----4-:R-:W-:-:S02]  /*3ee80*/  @!P1 IMAD.MOV.U32 R2, RZ, RZ, R4 ;  /* 0x000000ffff029224 */ /* 0x010fc400078e0004 */
[----:B------:R-:W-:-:S05]  /*3ee90*/  @!P1 IMAD.MOV.U32 R3, RZ, RZ, R5 ;  /* 0x000000ffff039224 */ /* 0x000fca00078e0005 */
[----:B------:R0:W4:Y:S04]  /*3eea0*/  @!P1 LDG.E.U8 R41, desc[UR42][R2.64] ;  /* 0x0000002a02299981 */ /* 0x000128000c1e1100 */
        /* <DEDUP_REMOVED lines=8> */
[----:B------:R-:W-:Y:S01]  /*3ef30*/  PRMT R35, RZ, 0x7610, R35 ;  /* 0x00007610ff237816 */ /* 0x000fe20000000023 */
[----:B0-----:R-:W-:Y:S02]  /*3ef40*/  @!P1 IMAD.MOV.U32 R2, RZ, RZ, R6 ;  /* 0x000000ffff029224 */ /* 0x001fe400078e0006 */
[----:B------:R-:W-:-:S05]  /*3ef50*/  @!P1 IMAD.MOV.U32 R3, RZ, RZ, R7 ;  /* 0x000000ffff039224 */ /* 0x000fca00078e0007 */
[----:B------:R0:W4:Y:S01]  /*3ef60*/  @!P1 LDG.E.U8 R37, desc[UR42][R2.64] ;  /* 0x0000002a02259981 */ /* 0x000122000c1e1100 */
[----:B------:R-:W-:Y:S01]  /*3ef70*/  PRMT R33, RZ, 0x7610, R33 ;  /* 0x00007610ff217816 */ /* 0x000fe20000000021 */
[----:B0-----:R-:W-:Y:S02]  /*3ef80*/  @!P0 IMAD.MOV.U32 R2, RZ, RZ, R14 ;  /* 0x000000ffff028224 */ /* 0x001fe400078e000e */
[----:B------:R-:W-:-:S05]  /*3ef90*/  @!P0 IMAD.MOV.U32 R3, RZ, RZ, R15 ;  /* 0x000000ffff038224 */ /* 0x000fca00078e000f */
[----:B------:R2:W4:Y:S01]  /*3efa0*/  @!P0 LDG.E.U8 R35, desc[UR42][R2.64] ;  /* 0x0000002a02238981 */ /* 0x000522000c1e1100 */
[----:B------:R-:W-:Y:S02]  /*3efb0*/  PRMT R31, RZ, 0x7610, R31 ;  /* 0x00007610ff1f7816 */ /* 0x000fe4000000001f */
[----:B------:R-:W-:Y:S01]  /*3efc0*/  PRMT R27, RZ, 0x7610, R27 ;  /* 0x00007610ff1b7816 */ /* 0x000fe2000000001b */
[----:B--2---:R-:W-:Y:S02]  /*3efd0*/  @!P1 IMAD.MOV.U32 R3, RZ, RZ, R9 ;  /* 0x000000ffff039224 */ /* 0x004fe400078e0009 */
[----:B------:R-:W-:-:S05]  /*3efe0*/  @!P1 IMAD.MOV.U32 R2, RZ, RZ, R8 ;  /* 0x000000ffff029224 */ /* 0x000fca00078e0008 */
[----:B------:R3:W2:Y:S02]  /*3eff0*/  @!P1 LDG.E.U8 R33, desc[UR42][R2.64] ;  /* 0x0000002a02219981 */ /* 0x0006a4000c1e1100 */
[----:B---3--:R-:W-:Y:S02]  /*3f000*/  @!P0 IMAD.MOV.U32 R3, RZ, RZ, R11 ;  /* 0x000000ffff038224 */ /* 0x008fe400078e000b */
[----:B------:R-:W-:-:S05]  /*3f010*/  @!P0 IMAD.MOV.U32 R2, RZ, RZ, R10 ;  /* 0x000000ffff028224 */ /* 0x000fca00078e000a */
[----:B------:R0:W3:Y:S04]  /*3f020*/  @!P0 LDG.E.U8 R31, desc[UR42][R2.64] ;  /* 0x0000002a021f8981 */ /* 0x0000e8000c1e1100 */
[----:B----4-:R-:W-:Y:S04]  /*3f030*/  STL [R1+0x3280], R41 ;  /* 0x0032802901007387 */ /* 0x010fe80000100800 */
[----:B------:R-:W4:Y:S04]  /*3f040*/  LDL R13, [R1+0x2328] ;  /* 0x00232800010d7983 */ /* 0x000f280000100800 */
[----:B------:R-:W4:Y:S04]  /*3f050*/  LDL R12, [R1+0x2374] ;  /* 0x00237400010c7983 */ /* 0x000f280000100800 */
[----:B------:R4:W4:Y:S04]  /*3f060*/  @!P1 LDG.E.U8 R27, desc[UR42][R4.64] ;  /* 0x0000002a041b9981 */ /* 0x000928000c1e1100 */
[----:B------:R-:W-:Y:S04]  /*3f070*/  STL [R1+0x3284], R39 ;  /* 0x0032842701007387 */ /* 0x000fe80000100800 */
[----:B------:R-:W4:Y:S04]  /*3f080*/  LDL R7, [R1+0x233c] ;  /* 0x00233c0001077983 */ /* 0x000f280000100800 */
[----:B------:R-:W4:Y:S04]  /*3f090*/  LDL R6, [R1+0x2370] ;  /* 0x0023700001067983 */ /* 0x000f280000100800 */
[----:B------:R-:W-:Y:S04]  /*3f0a0*/  STL [R1+0x3288], R37 ;  /* 0x0032882501007387 */ /* 0x000fe80000100800 */
[----:B------:R-:W4:Y:S04]  /*3f0b0*/  LDL R15, [R1+0x2338] ;  /* 0x00233800010f7983 */ /* 0x000f280000100800 */
[----:B------:R-:W4:Y:S04]  /*3f0c0*/  LDL R14, [R1+0x2384] ;  /* 0x00238400010e7983 */ /* 0x000f280000100800 */
[----:B------:R-:W-:Y:S04]  /*3f0d0*/  STL [R1+0x328c], R35 ;  /* 0x00328c2301007387 */ /* 0x000fe80000100800 */
[----:B------:R-:W4:Y:S04]  /*3f0e0*/  LDL R9, [R1+0x234c] ;  /* 0x00234c0001097983 */ /* 0x000f280000100800 */
[----:B------:R-:W4:Y:S01]  /*3f0f0*/  LDL R8, [R1+0x2380] ;  /* 0x0023800001087983 */ /* 0x000f220000100800 */
[----:B0-----:R-:W-:-:S03]  /*3f100*/  PRMT R2, RZ, 0x7610, R2 ;  /* 0x00007610ff027816 */ /* 0x001fc60000000002 */
        /* <DEDUP_REMOVED lines=12> */
[----:B------:R-:W-:-:S02]  /*3f1d0*/  PRMT R3, RZ, 0x7610, R3 ;  /* 0x00007610ff037816 */ /* 0x000fc40000000003 */
[----:B0-----:R-:W-:-:S04]  /*3f1e0*/  PRMT R4, RZ, 0x7610, R4 ;  /* 0x00007610ff047816 */ /* 0x001fc80000000004 */
[----:B------:R0:W4:Y:S01]  /*3f1f0*/  @!P1 LDG.E.U8 R3, desc[UR42][R6.64] ;  /* 0x0000002a06039981 */ /* 0x000122000c1e1100 */
[----:B------:R-:W-:Y:S01]  /*3f200*/  PRMT R5, RZ, 0x7610, R5 ;  /* 0x00007610ff057816 */ /* 0x000fe20000000005 */
[----:B0-----:R-:W-:Y:S02]  /*3f210*/  @!P0 IMAD.MOV.U32 R7, RZ, RZ, R15 ;  /* 0x000000ffff078224 */ /* 0x001fe400078e000f */
[----:B------:R-:W-:-:S05]  /*3f220*/  @!P0 IMAD.MOV.U32 R6, RZ, RZ, R14 ;  /* 0x000000ffff068224 */ /* 0x000fca00078e000e */
[----:B------:R0:W4:Y:S04]  /*3f230*/  @!P0 LDG.E.U8 R4, desc[UR42][R6.64] ;  /* 0x0000002a06048981 */ /* 0x000128000c1e1100 */
[----:B------:R2:W4:Y:S01]  /*3f240*/  @!P1 LDG.E.U8 R5, desc[UR42][R8.64] ;  /* 0x0000002a08059981 */ /* 0x000522000c1e1100 */
[----:B0-----:R-:W-:Y:S02]  /*3f250*/  PRMT R6, RZ, 0x7610, R6 ;  /* 0x00007610ff067816 */ /* 0x001fe40000000006 */
[----:B------:R-:W-:Y:S01]  /*3f260*/  PRMT R7, RZ, 0x7610, R7 ;  /* 0x00007610ff077816 */ /* 0x000fe20000000007 */
[----:B--2---:R-:W-:Y:S02]  /*3f270*/  @!P0 IMAD.MOV.U32 R9, RZ, RZ, R19 ;  /* 0x000000ffff098224 */ /* 0x004fe400078e0013 */
[----:B------:R-:W-:-:S05]  /*3f280*/  @!P0 IMAD.MOV.U32 R8, RZ, RZ, R17 ;  /* 0x000000ffff088224 */ /* 0x000fca00078e0011 */
[----:B------:R0:W2:Y:S04]  /*3f290*/  @!P0 LDG.E.U8 R6, desc[UR42][R8.64] ;  /* 0x0000002a08068981 */ /* 0x0000a8000c1e1100 */
[----:B---3--:R4:W3:Y:S01]  /*3f2a0*/  @!P1 LDG.E.U8 R7, desc[UR42][R10.64] ;  /* 0x0000002a0a079981 */ /* 0x0088e2000c1e1100 */
[----:B0-----:R-:W-:Y:S01]  /*3f2b0*/  PRMT R8, RZ, 0x7610, R8 ;  /* 0x00007610ff087816 */ /* 0x001fe20000000008 */
[----:B----4-:R-:W-:Y:S02]  /*3f2c0*/  @!P0 IMAD.MOV.U32 R10, RZ, RZ, R16 ;  /* 0x000000ffff0a8224 */ /* 0x010fe400078e0010 */
[----:B------:R-:W-:Y:S01]  /*3f2d0*/  @!P0 IMAD.MOV.U32 R11, RZ, RZ, R18 ;  /* 0x000000ffff0b8224 */ /* 0x000fe200078e0012 */
[----:B------:R0:W-:Y:S04]  /*3f2e0*/  STL [R1+0x329c], R2 ;  /* 0x00329c0201007387 */ /* 0x0001e80000100800 */
[----:B------:R-:W4:Y:S04]  /*3f2f0*/  LDL R13, [R1+0x236c] ;  /* 0x00236c00010d7983 */ /* 0x000f280000100800 */
[----:B------:R-:W4:Y:S04]  /*3f300*/  LDL R12, [R1+0x23a4] ;  /* 0x0023a400010c7983 */ /* 0x000f280000100800 */
[----:B------:R-:W4:Y:S04]  /*3f310*/  @!P0 LDG.E.U8 R8, desc[UR42][R10.64] ;  /* 0x0000002a0a088981 */ /* 0x000f28000c1e1100 */
[----:B------:R1:W-:Y:S04]  /*3f320*/  STL [R1+0x32a0], R3 ;  /* 0x0032a00301007387 */ /* 0x0003e80000100800 */
[----:B0-----:R-:W4:Y:S04]  /*3f330*/  LDL R2, [R1+0x23a8] ;  /* 0x0023a80001027983 */ /* 0x001f280000100800 */
[----:B-1----:R-:W4:Y:S04]  /*3f340*/  LDL R3, [R1+0x2368] ;  /* 0x0023680001037983 */ /* 0x002f280000100800 */
[----:B------:R-:W-:Y:S04]  /*3f350*/  STL [R1+0x32a4], R4 ;  /* 0x0032a40401007387 */ /* 0x000fe80000100800 */
[----:B------:R-:W4:Y:S04]  /*3f360*/  LDL R15, [R1+0x237c] ;  /* 0x00237c00010f7983 */ /* 0x000f280000100800 */
[----:B------:R-:W4:Y:S04]  /*3f370*/  LDL R14, [R1+0x23b4] ;  /* 0x0023b400010e7983 */ /* 0x000f280000100800 */
[----:B------:R-:W-:Y:S04]  /*3f380*/  STL [R1+0x32a8], R5 ;  /* 0x0032a80501007387 */ /* 0x000fe80000100800 */
[----:B------:R-:W4:Y:S04]  /*3f390*/  LDL R21, [R1+0x2378] ;  /* 0x0023780001157983 */ /* 0x000f280000100800 */
[----:B------:R-:W4:Y:S01]  /*3f3a0*/  LDL R17, [R1+0x23b8] ;  /* 0x0023b80001117983 */ /* 0x000f220000100800 */
[----:B------:R-:W-:-:S03]  /*3f3b0*/  PRMT R9, RZ, 0x7610, R9 ;  /* 0x00007610ff097816 */ /* 0x000fc60000000009 */
[----:B--2---:R-:W-:Y:S04]  /*3f3c0*/  STL [R1+0x32ac], R6 ;  /* 0x0032ac0601007387 */ /* 0x004fe80000100800 */
[----:B---3--:R0:W-:Y:S04]  /*3f3d0*/  STL [R1+0x32b0], R7 ;  /* 0x0032b00701007387 */ /* 0x0081e80000100800 */
[----:B------:R-:W2:Y:S04]  /*3f3e0*/  LDL R16, [R1+0x2390] ;  /* 0x0023900001107983 */ /* 0x000ea80000100800 */
[----:B0-----:R-:W3:Y:S04]  /*3f3f0*/  LDL R7, [R1+0x23c4] ;  /* 0x0023c40001077983 */ /* 0x001ee80000100800 */
[----:B----4-:R0:W4:Y:S04]  /*3f400*/  @!P1 LDG.E.U8 R9, desc[UR42][R12.64] ;  /* 0x0000002a0c099981 */ /* 0x010128000c1e1100 */
[----:B------:R-:W-:Y:S04]  /*3f410*/  STL [R1+0x32b4], R8 ;  /* 0x0032b40801007387 */ /* 0x000fe80000100800 */
[----:B------:R-:W4:Y:S04]  /*3f420*/  LDL R5, [R1+0x238c] ;  /* 0x00238c0001057983 */ /* 0x000f280000100800 */
[----:B------:R-:W4:Y:S01]  /*3f430*/  LDL R4, [R1+0x23c8] ;  /* 0x0023c80001047983 */ /* 0x000f220000100800 */
[----:B------:R-:W-:-:S02]  /*3f440*/  PRMT R10, RZ, 0x7610, R10 ;  /* 0x00007610ff0a7816 */ /* 0x000fc4000000000a */
[----:B------:R-:W-:Y:S01]  /*3f450*/  PRMT R11, RZ, 0x7610, R11 ;  /* 0x00007610ff0b7816 */ /* 0x000fe2000000000b */
[----:B0-----:R-:W-:Y:S02]  /*3f460*/  @!P0 IMAD.MOV.U32 R12, RZ, RZ, R2 ;  /* 0x000000ffff0c8224 */ /* 0x001fe400078e0002 */
[----:B------:R-:W-:-:S05]  /*3f470*/  @!P0 IMAD.MOV.U32 R13, RZ, RZ, R3 ;  /* 0x000000ffff0d8224 */ /* 0x000fca00078e0003 */
[----:B------:R0:W4:Y:S02]  /*3f480*/  @!P0 LDG.E.U8 R10, desc[UR42][R12.64] ;  /* 0x0000002a0c0a8981 */ /* 0x000124000c1e1100 */
[----:B0-----:R-:W-:Y:S02]  /*3f490*/  PRMT R12, RZ, 0x7610, R12 ;  /* 0x00007610ff0c7816 */ /* 0x001fe4000000000c */
[----:B------:R0:W4:Y:S02]  /*3f4a0*/  @!P1 LDG.E.U8 R11, desc[UR42][R14.64] ;  /* 0x0000002a0e0b9981 */ /* 0x000124000c1e1100 */
[----:B0-----:R-:W-:Y:S02]  /*3f4b0*/  @!P0 IMAD.MOV.U32 R14, RZ, RZ, R17 ;  /* 0x000000ffff0e8224 */ /* 0x001fe400078e0011 */
[----:B------:R-:W-:-:S05]  /*3f4c0*/  @!P0 IMAD.MOV.U32 R15, RZ, RZ, R21 ;  /* 0x000000ffff0f8224 */ /* 0x000fca00078e0015 */
[----:B------:R0:W4:Y:S01]  /*3f4d0*/  @!P0 LDG.E.U8 R12, desc[UR42][R14.64] ;  /* 0x0000002a0e0c8981 */ /* 0x000122000c1e1100 */
[----:B------:R-:W-:Y:S02]  /*3f4e0*/  PRMT R13, RZ, 0x7610, R13 ;  /* 0x00007610ff0d7816 */ /* 0x000fe4000000000d */
[----:B0-----:R-:W-:Y:S01]  /*3f4f0*/  PRMT R14, RZ, 0x7610, R14 ;  /* 0x00007610ff0e7816 */ /* 0x001fe2000000000e */
[----:B--2---:R-:W-:Y:S02]  /*3f500*/  @!P1 IMAD.MOV.U32 R17, RZ, RZ, R16 ;  /* 0x000000ffff119224 */ /* 0x004fe400078e0010 */
[----:B---3--:R-:W-:-:S05]  /*3f510*/  @!P1 IMAD.MOV.U32 R16, RZ, RZ, R7 ;  /* 0x000000ffff109224 */ /* 0x008fca00078e0007 */
[----:B------:R0:W2:Y:S04]  /*3f520*/  @!P1 LDG.E.U8 R13, desc[UR42][R16.64] ;  /* 0x0000002a100d9981 */ /* 0x0000a8000c1e1100 */
[----:B----4-:R-:W-:Y:S04]  /*3f530*/  STL [R1+0x32b8], R9 ;  /* 0x0032b80901007387 */ /* 0x010fe80000100800 */
[----:B------:R-:W3:Y:S04]  /*3f540*/  LDL R19, [R1+0x23a0] ;  /* 0x0023a00001137983 */ /* 0x000ee80000100800 */
[----:B------:R-:W3:Y:S04]  /*3f550*/  LDL R18, [R1+0x23d4] ;  /* 0x0023d40001127983 */ /* 0x000ee80000100800 */
[----:B------:R-:W4:Y:S04]  /*3f560*/  LDL R2, [R1+0x23d8] ;  /* 0x0023d80001027983 */ /* 0x000f280000100800 */
[----:B------:R-:W4:Y:S01]  /*3f570*/  LDL R3, [R1+0x239c] ;  /* 0x00239c0001037983 */ /* 0x000f220000100800 */
[----:B0-----:R-:W-:-:S02]  /*3f580*/  @!P0 IMAD.MOV.U32 R16, RZ, RZ, R4 ;  /* 0x000000ffff108224 */ /* 0x001fc400078e0004 */
[----:B------:R-:W-:-:S05]  /*3f590*/  @!P0 IMAD.MOV.U32 R17, RZ, RZ, R5 ;  /* 0x000000ffff118224 */ /* 0x000fca00078e0005 */
[----:B------:R-:W4:Y:S04]  /*3f5a0*/  @!P0 LDG.E.U8 R14, desc[UR42][R16.64] ;  /* 0x0000002a100e8981 */ /* 0x000f28000c1e1100 */
[----:B------:R0:W-:Y:S04]  /*3f5b0*/  STL [R1+0x32bc], R10 ;  /* 0x0032bc0a01007387 */ /* 0x0001e80000100800 */
[----:B------:R-:W4:Y:S04]  /*3f5c0*/  LDL R20, [R1+0x23b0] ;  /* 0x0023b00001147983 */ /* 0x000f280000100800 */
[----:B0-----:R-:W4:Y:S04]  /*3f5d0*/  LDL R10, [R1+0x23e4] ;  /* 0x0023e400010a7983 */ /* 0x001f280000100800 */
[----:B------:R-:W-:Y:S04]  /*3f5e0*/  STL [R1+0x32c0], R11 ;  /* 0x0032c00b01007387 */ /* 0x000fe80000100800 */
[----:B------:R-:W4:Y:S04]  /*3f5f0*/  LDL R9, [R1+0x23ac] ;  /* 0x0023ac0001097983 */ /* 0x000f280000100800 */
[----:B------:R-:W4:Y:S04]  /*3f600*/  LDL R8, [R1+0x23e8] ;  /* 0x0023e80001087983 */ /* 0x000f280000100800 */
[----:B------:R-:W4:Y:S04]  /*3f610*/  LDL R6, [R1+0x23f4] ;  /* 0x0023f40001067983 */ /* 0x000f280000100800 */
[----:B------:R0:W-:Y:S04]  /*3f620*/  STL [R1+0x32c4], R12 ;  /* 0x0032c40c01007387 */ /* 0x0001e80000100800 */
[----:B------:R-:W4:Y:S04]  /*3f630*/  LDL R22, [R1+0x23c0] ;  /* 0x0023c00001167983 */ /* 0x000f280000100800 */
[----:B------:R-:W4:Y:S01]  /*3f640*/  LDL R7, [R1+0x23f8] ;  /* 0x0023f80001077983 */ /* 0x000f220000100800 */
[----:B------:R-:W-:-:S03]  /*3f650*/  PRMT R15, RZ, 0x7610, R15 ;  /* 0x00007610ff0f7816 */ /* 0x000fc6000000000f */
[----:B--2---:R1:W-:Y:S04]  /*3f660*/  STL [R1+0x32c8], R13 ;  /* 0x0032c80d01007387 */ /* 0x0043e80000100800 */
[----:B0-----:R-:W2:Y:S04]  /*3f670*/  LDL R12, [R1+0x23bc] ;  /* 0x0023bc00010c7983 */ /* 0x001ea80000100800 */
[----:B------:R-:W2:Y:S04]  /*3f680*/  LDL R5, [R1+0x23d0] ;  /* 0x0023d00001057983 */ /* 0x000ea80000100800 */
[----:B------:R-:W2:Y:S04]  /*3f690*/  LDL R4, [R1+0x2404] ;  /* 0x0024040001047983 */ /* 0x000ea80000100800 */
[----:B---3--:R4:W3:Y:S02]  /*3f6a0*/  @!P1 LDG.E.U8 R15, desc[UR42][R18.64] ;  /* 0x0000002a120f9981 */ /* 0x0088e4000c1e1100 */
[----:B----4-:R-:W-:-:S02]  /*3f6b0*/  @!P0 IMAD.MOV.U32 R18, RZ, RZ, R2 ;  /* 0x000000ffff128224 */ /* 0x010fc400078e0002 */
[----:B------:R0:W-:Y:S04]  /*3f6c0*/  STL [R1+0x32cc], R14 ;  /* 0x0032cc0e01007387 */ /* 0x0001e80000100800 */
[----:B------:R-:W4:Y:S01]  /*3f6d0*/  LDL R2, [R1+0x2408] ;  /* 0x0024080001027983 */ /* 0x000f220000100800 */
[----:B------:R-:W-:Y:S01]  /*3f6e0*/  @!P0 IMAD.MOV.U32 R19, RZ, RZ, R3 ;  /* 0x000000ffff138224 */ /* 0x000fe200078e0003 */
[----:B------:R-:W-:Y:S02]  /*3f6f0*/  PRMT R16, RZ, 0x7610, R16 ;  /* 0x00007610ff107816 */ /* 0x000fe40000000010 */
[----:B------:R-:W3:Y:S01]  /*3f700*/  LDL R3, [R1+0x23cc] ;  /* 0x0023cc0001037983 */ /* 0x000ee20000100800 */
[----:B------:R-:W-:Y:S01]  /*3f710*/  @!P1 IMAD.MOV.U32 R21, RZ, RZ, R20 ;  /* 0x000000ffff159224 */ /* 0x000fe200078e0014 */
[----:B------:R-:W-:-:S02]  /*3f720*/  PRMT R17, RZ, 0x7610, R17 ;  /* 0x00007610ff117816 */ /* 0x000fc40000000011 */
[----:B------:R-:W3:Y:S04]  /*3f730*/  LDL R11, [R1+0x23e0] ;  /* 0x0023e000010b7983 */ /* 0x000ee80000100800 */
[----:B------:R0:W3:Y:S04]  /*3f740*/  @!P0 LDG.E.U8 R16, desc[UR42][R18.64] ;  /* 0x0000002a12108981 */ /* 0x0000e8000c1e1100 */
[----:B-1----:R-:W3:Y:S01]  /*3f750*/  LDL R13, [R1+0x23ec] ;  /* 0x0023ec00010d7983 */ /* 0x002ee20000100800 */
[----:B------:R-:W-:Y:S01]  /*3f760*/  PRMT R26, RZ, 0x7610, R26 ;  /* 0x00007610ff1a7816 */ /* 0x000fe2000000001a */
[----:B------:R-:W-:Y:S01]  /*3f770*/  @!P1 IMAD.MOV.U32 R20, RZ, RZ, R10 ;  /* 0x000000ffff149224 */ /* 0x000fe200078e000a */
[----:B------:R-:W-:Y:S01]  /*3f780*/  PRMT R30, RZ, 0x7610, R30 ;  /* 0x00007610ff1e7816 */ /* 0x000fe2000000001e */
[----:B------:R-:W3:Y:S04]  /*3f790*/  LDL R10, [R1+0x2414] ;  /* 0x00241400010a7983 */ /* 0x000ee80000100800 */
[----:B------:R1:W3:Y:S04]  /*3f7a0*/  @!P1 LDG.E.U8 R17, desc[UR42][R20.64] ;  /* 0x0000002a14119981 */ /* 0x0002e8000c1e1100 */
[----:B------:R-:W3:Y:S04]  /*3f7b0*/  LDL R31, [R1+0x2468] ;  /* 0x00246800011f7983 */ /* 0x000ee80000100800 */
[----:B------:R-:W3:Y:S04]  /*3f7c0*/  LDL R33, [R1+0x242c] ;  /* 0x00242c0001217983 */ /* 0x000ee80000100800 */
[----:B------:R-:W3:Y:S01]  /*3f7d0*/  LDL R27, [R1+0x2440] ;  /* 0x00244000011b7983 */ /* 0x000ee20000100800 */
[----:B0-----:R-:W-:-:S03]  /*3f7e0*/  PRMT R19, RZ, 0x7610, R19 ;  /* 0x00007610ff137816 */ /* 0x001fc60000000013 */
[----:B------:R-:W3:Y:S01]  /*3f7f0*/  LDL R14, [R1+0x2474] ;  /* 0x00247400010e7983 */ /* 0x000ee20000100800 */
[----:B-1----:R-:W-:Y:S02]  /*3f800*/  @!P0 IMAD.MOV.U32 R20, RZ, RZ, R8 ;  /* 0x000000ffff148224 */ /* 0x002fe400078e0008 */
[----:B------:R-:W-:Y:S01]  /*3f810*/  @!P0 IMAD.MOV.U32 R21, RZ, RZ, R9 ;  /* 0x000000ffff158224 */ /* 0x000fe200078e0009 */
[----:B------:R-:W3:Y:S04]  /*3f820*/  LDL R8, [R1+0x2418] ;  /* 0x0024180001087983 */ /* 0x000ee80000100800 */
[----:B------:R-:W3:Y:S01]  /*3f830*/  LDL R9, [R1+0x23dc] ;  /* 0x0023dc0001097983 */ /* 0x000ee20000100800 */
[----:B------:R-:W-:Y:S02]  /*3f840*/  @!P1 IMAD.MOV.U32 R23, RZ, RZ, R22 ;  /* 0x000000ffff179224 */ /* 0x000fe400078e0016 */
[----:B------:R-:W-:-:S02]  /*3f850*/  @!P1 IMAD.MOV.U32 R22, RZ, RZ, R6 ;  /* 0x000000ffff169224 */ /* 0x000fc400078e0006 */
[----:B------:R-:W3:Y:S04]  /*3f860*/  LDL R6, [R1+0x2424] ;  /* 0x0024240001067983 */ /* 0x000ee80000100800 */
[----:B------:R0:W3:Y:S01]  /*3f870*/  @!P1 LDG.E.U8 R19, desc[UR42][R22.64] ;  /* 0x0000002a16139981 */ /* 0x0000e2000c1e1100 */
[----:B------:R-:W-:-:S06]  /*3f880*/  PRMT R18, RZ, 0x7610, R18 ;  /* 0x00007610ff127816 */ /* 0x000fcc0000000012 */
[----:B------:R1:W3:Y:S01]  /*3f890*/  @!P0 LDG.E.U8 R18, desc[UR42][R20.64] ;  /* 0x0000002a14128981 */ /* 0x0002e2000c1e1100 */
[----:B0-----:R-:W-:-:S03]  /*3f8a0*/  @!P0 IMAD.MOV.U32 R22, RZ, RZ, R7 ;  /* 0x000000ffff168224 */ /* 0x001fc600078e0007 */
[----:B------:R-:W3:Y:S01]  /*3f8b0*/  LDL R7, [R1+0x23f0] ;  /* 0x0023f00001077983 */ /* 0x000ee20000100800 */
[----:B-1----:R-:W-:Y:S01]  /*3f8c0*/  PRMT R21, RZ, 0x7610, R21 ;  /* 0x00007610ff157816 */ /* 0x002fe20000000015 */
[----:B--2---:R-:W-:Y:S02]  /*3f8d0*/  @!P0 IMAD.MOV.U32 R23, RZ, RZ, R12 ;  /* 0x000000ffff178224 */ /* 0x004fe400078e000c */
[----:B------:R-:W2:Y:S01]  /*3f8e0*/  LDL R12, [R1+0x2428] ;  /* 0x00242800010c7983 */ /* 0x000ea20000100800 */
[----:B------:R-:W-:Y:S02]  /*3f8f0*/  @!P1 IMAD.MOV.U32 R24, RZ, RZ, R4 ;  /* 0x000000ffff189224 */ /* 0x000fe400078e0004 */
[----:B------:R-:W-:Y:S01]  /*3f900*/  @!P1 IMAD.MOV.U32 R25, RZ, RZ, R5 ;  /* 0x000000ffff199224 */ /* 0x000fe200078e0005 */
[----:B------:R-:W2:Y:S04]  /*3f910*/  LDL R4, [R1+0x2434] ;  /* 0x0024340001047983 */ /* 0x000ea80000100800 */
[----:B------:R-:W2:Y:S04]  /*3f920*/  LDL R5, [R1+0x2400] ;  /* 0x0024000001057983 */ /* 0x000ea80000100800 */
[----:B------:R4:W2:Y:S02]  /*3f930*/  @!P1 LDG.E.U8 R21, desc[UR42][R24.64] ;  /* 0x0000002a18159981 */ /* 0x0008a4000c1e1100 */
[----:B----4-:R-:W-:-:S02]  /*3f940*/  @!P0 IMAD.MOV.U32 R24, RZ, RZ, R2 ;  /* 0x000000ffff188224 */ /* 0x010fc400078e0002 */
[----:B------:R-:W4:Y:S01]  /*3f950*/  LDL R2, [R1+0x2438] ;  /* 0x0024380001027983 */ /* 0x000f220000100800 */
[----:B---3--:R-:W-:-:S03]  /*3f960*/  @!P0 IMAD.MOV.U32 R25, RZ, RZ, R3 ;  /* 0x000000ffff198224 */ /* 0x008fc600078e0003 */
[----:B------:R-:W3:Y:S01]  /*3f970*/  LDL R3, [R1+0x23fc] ;  /* 0x0023fc0001037983 */ /* 0x000ee20000100800 */
[----:B------:R-:W-:-:S06]  /*3f980*/  PRMT R20, RZ, 0x7610, R20 ;  /* 0x00007610ff147816 */ /* 0x000fcc0000000014 */
[----:B------:R0:W3:Y:S02]  /*3f990*/  @!P0 LDG.E.U8 R20, desc[UR42][R22.64] ;  /* 0x0000002a16148981 */ /* 0x0000e4000c1e1100 */
[----:B0-----:R-:W-:Y:S02]  /*3f9a0*/  PRMT R22, RZ, 0x7610, R22 ;  /* 0x00007610ff167816 */ /* 0x001fe40000000016 */
[----:B------:R-:W-:-:S04]  /*3f9b0*/  PRMT R23, RZ, 0x7610, R23 ;  /* 0x00007610ff177816 */ /* 0x000fc80000000017 */
[----:B------:R0:W3:Y:S01]  /*3f9c0*/  @!P0 LDG.E.U8 R22, desc[UR42][R24.64] ;  /* 0x0000002a18168981 */ /* 0x0000e2000c1e1100 */
[----:B------:R-:W-:Y:S02]  /*3f9d0*/  @!P0 IMAD.MOV.U32 R28, RZ, RZ, R8 ;  /* 0x000000ffff1c8224 */ /* 0x000fe400078e0008 */
[----:B------:R-:W-:Y:S01]  /*3f9e0*/  @!P0 IMAD.MOV.U32 R29, RZ, RZ, R9 ;  /* 0x000000ffff1d8224 */ /* 0x000fe200078e0009 */
[----:B------:R-:W3:Y:S04]  /*3f9f0*/  LDL R8, [R1+0x2448] ;  /* 0x0024480001087983 */ /* 0x000ee80000100800 */
[----:B------:R-:W3:Y:S01]  /*3fa00*/  LDL R9, [R1+0x240c] ;  /* 0x00240c0001097983 */ /* 0x000ee20000100800 */
[----:B0-----:R-:W-:Y:S02]  /*3fa10*/  @!P1 IMAD.MOV.U32 R24, RZ, RZ, R10 ;  /* 0x000000ffff189224 */ /* 0x001fe400078e000a */
[----:B------:R-:W-:Y:S01]  /*3fa20*/  @!P1 IMAD.MOV.U32 R25, RZ, RZ, R11 ;  /* 0x000000ffff199224 */ /* 0x000fe200078e000b */
[----:B------:R-:W3:Y:S04]  /*3fa30*/  LDL R10, [R1+0x2444] ;  /* 0x00244400010a7983 */ /* 0x000ee80000100800 */
[----:B------:R-:W3:Y:S04]  /*3fa40*/  LDL R11, [R1+0x2410] ;  /* 0x00241000010b7983 */ /* 0x000ee80000100800 */
[----:B------:R0:W3:Y:S02]  /*3fa50*/  @!P1 LDG.E.U8 R23, desc[UR42][R24.64] ;  /* 0x0000002a18179981 */ /* 0x0000e4000c1e1100 */
[----:B0-----:R-:W-:-:S02]  /*3fa60*/  PRMT R24, RZ, 0x7610, R24 ;  /* 0x00007610ff187816 */ /* 0x001fc40000000018 */
[----:B------:R-:W-:-:S04]  /*3fa70*/  PRMT R25, RZ, 0x7610, R25 ;  /* 0x00007610ff197816 */ /* 0x000fc80000000019 */
[----:B------:R0:W3:Y:S02]  /*3fa80*/  @!P0 LDG.E.U8 R24, desc[UR42][R28.64] ;  /* 0x0000002a1c188981 */ /* 0x0000e4000c1e1100 */
[----:B0-----:R-:W-:Y:S02]  /*3fa90*/  @!P1 IMAD.MOV.U32 R28, RZ, RZ, R6 ;  /* 0x000000ffff1c9224 */ /* 0x001fe400078e0006 */
[----:B------:R-:W-:Y:S01]  /*3faa0*/  @!P1 IMAD.MOV.U32 R29, RZ, RZ, R7 ;  /* 0x000000ffff1d9224 */ /* 0x000fe200078e0007 */
[----:B------:R-:W3:Y:S04]  /*3fab0*/  LDL R6, [R1+0x2454] ;  /* 0x0024540001067983 */ /* 0x000ee80000100800 */
[----:B------:R-:W3:Y:S04]  /*3fac0*/  LDL R7, [R1+0x2420] ;  /* 0x0024200001077983 */ /* 0x000ee80000100800 */
[----:B------:R0:W3:Y:S02]  /*3fad0*/  @!P1 LDG.E.U8 R25, desc[UR42][R28.64] ;  /* 0x0000002a1c199981 */ /* 0x0000e4000c1e1100 */
[----:B0-----:R-:W-:Y:S01]  /*3fae0*/  @!P0 IMAD.MOV.U32 R29, RZ, RZ, R13 ;  /* 0x000000ffff1d8224 */ /* 0x001fe200078e000d */
[----:B------:R-:W-:Y:S01]  /*3faf0*/  PRMT R32, RZ, 0x7610, R32 ;  /* 0x00007610ff207816 */ /* 0x000fe20000000020 */
[----:B------:R-:W3:Y:S01]  /*3fb00*/  LDL R13, [R1+0x243c] ;  /* 0x00243c00010d7983 */ /* 0x000ee20000100800 */
        /* <DEDUP_REMOVED lines=12> */
[----:B------:R-:W-:-:S03]  /*3fbd0*/  PRMT R34, RZ, 0x7610, R34 ;  /* 0x00007610ff227816 */ /* 0x000fc60000000022 */
[----:B------:R0:W3:Y:S01]  /*3fbe0*/  @!P0 LDG.E.U8 R32, desc[UR42][R28.64] ;  /* 0x0000002a1c208981 */ /* 0x0000e2000c1e1100 */
[----:B------:R-:W-:Y:S02]  /*3fbf0*/  PRMT R36, RZ, 0x7610, R36 ;  /* 0x00007610ff247816 */ /* 0x000fe40000000024 */
[----:B------:R-:W-:Y:S01]  /*3fc00*/  PRMT R38, RZ, 0x7610, R38 ;  /* 0x00007610ff267816 */ /* 0x000fe20000000026 */
[----:B0-----:R-:W-:Y:S02]  /*3fc10*/  @!P1 IMAD.MOV.U32 R28, RZ, RZ, R10 ;  /* 0x000000ffff1c9224 */ /* 0x001fe400078e000a */
[----:B------:R-:W-:Y:S01]  /*3fc20*/  @!P1 IMAD.MOV.U32 R29, RZ, RZ, R11 ;  /* 0x000000ffff1d9224 */ /* 0x000fe200078e000b */
[----:B------:R-:W3:Y:S04]  /*3fc30*/  LDL R10, [R1+0x2484] ;  /* 0x00248400010a7983 */ /* 0x000ee80000100800 */
[----:B------:R-:W3:Y:S04]  /*3fc40*/  LDL R11, [R1+0x2450] ;  /* 0x00245000010b7983 */ /* 0x000ee80000100800 */
[----:B------:R0:W3:Y:S02]  /*3fc50*/  @!P1 LDG.E.U8 R34, desc[UR42][R28.64] ;  /* 0x0000002a1c229981 */ /* 0x0000e4000c1e1100 */
[----:B0-----:R-:W-:-:S02]  /*3fc60*/  @!P0 IMAD.MOV.U32 R28, RZ, RZ, R8 ;  /* 0x000000ffff1c8224 */ /* 0x001fc400078e0008 */
[----:B------:R-:W-:Y:S01]  /*3fc70*/  @!P0 IMAD.MOV.U32 R29, RZ, RZ, R9 ;  /* 0x000000ffff1d8224 */ /* 0x000fe200078e0009 */
[----:B------:R-:W3:Y:S04]  /*3fc80*/  LDL R8, [R1+0x2480] ;  /* 0x0024800001087983 */ /* 0x000ee80000100800 */
[----:B------:R-:W3:Y:S04]  /*3fc90*/  LDL R9, [R1+0x244c] ;  /* 0x00244c0001097983 */ /* 0x000ee80000100800 */
[----:B------:R0:W3:Y:S01]  /*3fca0*/  @!P0 LDG.E.U8 R36, desc[UR42][R28.64] ;  /* 0x0000002a1c248981 */ /* 0x0000e2000c1e1100 */
[----:B------:R-:W-:Y:S01]  /*3fcb0*/  PRMT R40, RZ, 0x7610, R40 ;  /* 0x00007610ff287816 */ /* 0x000fe20000000028 */
[----:B0-----:R-:W-:-:S02]  /*3fcc0*/  @!P1 IMAD.MOV.U32 R28, RZ, RZ, R6 ;  /* 0x000000ffff1c9224 */ /* 0x001fc400078e0006 */
[----:B------:R-:W-:Y:S01]  /*3fcd0*/  @!P1 IMAD.MOV.U32 R29, RZ, RZ, R7 ;  /* 0x000000ffff1d9224 */ /* 0x000fe200078e0007 */
[----:B------:R-:W3:Y:S04]  /*3fce0*/  LDL R6, [R1+0x248c] ;  /* 0x00248c0001067983 */ /* 0x000ee80000100800 */
[----:B------:R-:W3:Y:S04]  /*3fcf0*/  LDL R7, [R1+0x2460] ;  /* 0x0024600001077983 */ /* 0x000ee80000100800 */
[----:B------:R2:W3:Y:S02]  /*3fd00*/  @!P1 LDG.E.U8 R38, desc[UR42][R28.64] ;  /* 0x0000002a1c269981 */ /* 0x0004e4000c1e1100 */
[----:B--2---:R-:W-:-:S02]  /*3fd10*/  @!P0 IMAD.MOV.U32 R28, RZ, RZ, R4 ;  /* 0x000000ffff1c8224 */ /* 0x004fc400078e0004 */
        /* <DEDUP_REMOVED lines=8> */
[----:B------:R-:W-:Y:S02]  /*3fda0*/  PRMT R42, RZ, 0x7610, R42 ;  /* 0x00007610ff2a7816 */ /* 0x000fe4000000002a */
[----:B------:R-:W-:-:S04]  /*3fdb0*/  PRMT R44, RZ, 0x7610, R44 ;  /* 0x00007610ff2c7816 */ /* 0x000fc8000000002c */
[----:B------:R0:W3:Y:S01]  /*3fdc0*/  @!P1 LDG.E.U8 R42, desc[UR42][R28.64] ;  /* 0x0000002a1c2a9981 */ /* 0x0000e2000c1e1100 */
[----:B------:R-:W-:Y:S01]  /*3fdd0*/  PRMT R46, RZ, 0x7610, R46 ;  /* 0x00007610ff2e7816 */ /* 0x000fe2000000002e */
[----:B0-----:R-:W-:Y:S02]  /*3fde0*/  @!P0 IMAD.MOV.U32 R28, RZ, RZ, R31 ;  /* 0x000000ffff1c8224 */ /* 0x001fe400078e001f */
[----:B------:R-:W-:-:S05]  /*3fdf0*/  @!P0 IMAD.MOV.U32 R29, RZ, RZ, R33 ;  /* 0x000000ffff1d8224 */ /* 0x000fca00078e0021 */
        /* <DEDUP_REMOVED lines=20> */
[----:B------:R2:W3:Y:S02]  /*3ff40*/  @!P1 LDG.E.U8 R54, desc[UR42][R28.64] ;  /* 0x0000002a1c369981 */ /* 0x0004e4000c1e1100 */
[----:B--2---:R-:W-:Y:S02]  /*3ff50*/  @!P0 IMAD.MOV.U32 R28, RZ, RZ, R4 ;  /* 0x000000ffff1c8224 */ /* 0x004fe400078e0004 */
[----:B------:R-:W-:Y:S01]  /*3ff60*/  @!P0 IMAD.MOV.U32 R29, RZ, RZ, R5 ;  /* 0x000000ffff1d8224 */ /* 0x000fe200078e0005 */
[----:B------:R-:W-:Y:S04]  /*3ff70*/  LDS.U8 R4, [R0+UR4+0x8] ;  /* 0x0000080400047984 */ /* 0x000fe80008000000 */
[----:B------:R4:W2:Y:S02]  /*3ff80*/  @!P0 LDG.E.U8 R56, desc[UR42][R28.64] ;  /* 0x0000002a1c388981 */ /* 0x0008a4000c1e1100 */
[----:B----4-:R-:W-:-:S02]  /*3ff90*/  @!P1 IMAD.MOV.U32 R28, RZ, RZ, R2 ;  /* 0x000000ffff1c9224 */ /* 0x010fc400078e0002 */
[----:B------:R-:W0:Y:S01]  /*3ffa0*/  LDS.U8 R2, [R0+UR4+0x88] ;  /* 0x0000880400027984 */ /* 0x000e220008000000 */
[----:B---3--:R-:W-:-:S03]  /*3ffb0*/  @!P1 IMAD.MOV.U32 R29, RZ, RZ, R3 ;  /* 0x000000ffff1d9224 */ /* 0x008fc600078e0003 */
[----:B------:R-:W1:Y:S04]  /*3ffc0*/  LDS.U8 R3, [R0+UR4+0xc8] ;  /* 0x0000c80400037984 */ /* 0x000e680008000000 */
[----:B0-----:R-:W-:Y:S04]  /*3ffd0*/  STL [R1+0x1004], R2 ;  /* 0x0010040201007387 */ /* 0x001fe80000100800 */
[----:B------:R-:W0:Y:S04]  /*3ffe0*/  LDS.U8 R2, [R0+UR4+0x48] ;  /* 0x0000480400027984 */ /* 0x000e280008000000 */
[----:B-1----:R-:W-:Y:S04]  /*3fff0*/  STL [R1+0x1000], R3 ;  /* 0x0010000301007387 */ /* 0x002fe80000100800 */
[----:B------:R-:W1:Y:S04]  /*40000*/  LDS.U8 R3, [R0+UR4+0x80] ;  /* 0x0000800400037984 */ /* 0x000e680008000000 */
[----:B------:R-:W-:Y:S04]  /*40010*/  STL [R1+0xa54], R4 ;  /* 0x000a540401007387 */ /* 0x000fe80000100800 */
[----:B------:R-:W3:Y:S04]  /*40020*/  LDS.U8 R4, [R0+UR4+0xc0] ;  /* 0x0000c00400047984 */ /* 0x000ee80008000000 */
[----:B0-----:R-:W-:Y:S04]  /*40030*/  STL [R1+0xa50], R2 ;  /* 0x000a500201007387 */ /* 0x001fe80000100800 */
[----:B------:R-:W0:Y:S04]  /*40040*/  LDS.U8 R2, [R0+UR4+0x400] ;  /* 0x0004000400027984 */ /* 0x000e280008000000 */
[----:B-1----:R-:W-:Y:S04]  /*40050*/  STL [R1+0x100c], R3 ;  /* 0x00100c0301007387 */ /* 0x002fe80000100800 */
[----:B------:R-:W1:Y:S04]  /*40060*/  LDS.U8 R3, [R0+UR4+0x440] ;  /* 0x0004400400037984 */ /* 0x000e680008000000 */
[----:B---3--:R-:W-:Y:S04]  /*40070*/  STL [R1+0x1008], R4 ;  /* 0x0010080401007387 */ /* 0x008fe80000100800 */
        /* <DEDUP_REMOVED lines=39> */
[----:B-1----:R1:W-:Y:S04]  /*402f0*/  STL [R1+0x250c], R3 ;  /* 0x00250c0301007387 */ /* 0x0023e80000100800 */
[----:B---3--:R-:W-:Y:S04]  /*40300*/  STL [R1+0x10a0], R4 ;  /* 0x0010a00401007387 */ /* 0x008fe80000100800 */
[----:B------:R-:W3:Y:S04]  /*40310*/  LDS.U8 R4, [R0+UR4+0xc80] ;  /* 0x000c800400047984 */ /* 0x000ee80008000000 */
[----:B0-----:R-:W-:Y:S04]  /*40320*/  STL [R1+0x109c], R2 ;  /* 0x00109c0201007387 */ /* 0x001fe80000100800 */
[----:B------:R-:W0:Y:S01]  /*40330*/  LDS.U8 R2, [R0+UR4+0xcc0] ;  /* 0x000cc00400027984 */ /* 0x000e220008000000 */
[----:B------:R-:W-:-:S02]  /*40340*/  PRMT R58, RZ, 0x7610, R58 ;  /* 0x00007610ff3a7816 */ /* 0x000fc4000000003a */
[----:B-1----:R-:W-:Y:S01]  /*40350*/  LOP3.LUT R3, R0, 0x10, RZ, 0x3c, !PT ;  /* 0x0000001000037812 */ /* 0x002fe200078e3cff */
[----:B------:R-:W-:Y:S04]  /*40360*/  STL [R1+0x258c], R0 ;  /* 0x00258c0001007387 */ /* 0x000fe80000100800 */
[----:B---3--:R-:W-:Y:S04]  /*40370*/  STL [R1+0x2518], R4 ;  /* 0x0025180401007387 */ /* 0x008fe80000100800 */
[----:B------:R-:W1:Y:S04]  /*40380*/  LDS.U8 R4, [R3+UR4] ;  /* 0x0000000403047984 */ /* 0x000e680008000000 */
[----:B------:R3:W4:Y:S01]  /*40390*/  @!P1 LDG.E.U8 R58, desc[UR42][R28.64] ;  /* 0x0000002a1c3a9981 */ /* 0x000722000c1e1100 */
[----:B------:R-:W2:Y:S03]  /*403a0*/  S2R R60, SR_TID.X ;  /* 0x00000000003c7919 */ /* 0x000ea60000002100 */
[----:B------:R-:W-:Y:S04]  /*403b0*/  LDS.U8 R5, [R3+UR4+0xc48] ;  /* 0x000c480403057984 */ /* 0x000fe80008000000 */
[----:B---3--:R-:W-:Y:S04]  /*403c0*/  LDS.U8 R29, [R0+UR4] ;  /* 0x00000004001d7984 */ /* 0x008fe80008000000 */
[----:B------:R-:W-:Y:S04]  /*403d0*/  LDS.U8 R28, [R0+UR4+0x40] ;  /* 0x00004004001c7984 */ /* 0x000fe80008000000 */
[----:B------:R-:W-:Y:S04]  /*403e0*/  LDS.U8 R0, [R3+UR4+0x88] ;  /* 0x0000880403007984 */ /* 0x000fe80008000000 */
[----:B0-----:R-:W-:Y:S04]  /*403f0*/  STL [R1+0x2514], R2 ;  /* 0x0025140201007387 */ /* 0x001fe80000100800 */
[----:B------:R-:W0:Y:S04]  /*40400*/  LDS.U8 R2, [R3+UR4+0x40] ;  /* 0x0000400403027984 */ /* 0x000e280008000000 */
[----:B-1----:R-:W-:Y:S04]  /*40410*/  STL [R1+0xfa4], R4 ;  /* 0x000fa40401007387 */ /* 0x002fe80000100800 */
[----:B------:R-:W1:Y:S04]  /*40420*/  LDS.U8 R4, [R3+UR4+0xc8] ;  /* 0x0000c80403047984 */ /* 0x000e680008000000 */
[----:B0-----:R-:W-:Y:S04]  /*40430*/  STL [R1+0xfa0], R2 ;  /* 0x000fa00201007387 */ /* 0x001fe80000100800 */
[----:B------:R-:W0:Y:S04]  /*40440*/  LDS.U8 R2, [R3+UR4+0x8] ;  /* 0x0000080403027984 */ /* 0x000e280008000000 */
[----:B------:R-:W-:Y:S04]  /*40450*/  STL [R1+0x1024], R0 ;  /* 0x0010240001007387 */ /* 0x000fe80000100800 */
[----:B------:R-:W3:Y:S04]  /*40460*/  LDS.U8 R0, [R3+UR4+0x48] ;  /* 0x0000480403007984 */ /* 0x000ee80008000000 */
[----:B-1----:R-:W-:Y:S04]  /*40470*/  STL [R1+0x1020], R4 ;  /* 0x0010200401007387 */ /* 0x002fe80000100800 */
[----:B------:R-:W1:Y:S04]  /*40480*/  LDS.U8 R4, [R3+UR4+0x80] ;  /* 0x0000800403047984 */ /* 0x000e680008000000 */
[----:B0-----:R-:W-:Y:S04]  /*40490*/  STL [R1+0xfac], R2 ;  /* 0x000fac0201007387 */ /* 0x001fe80000100800 */
[----:B------:R-:W0:Y:S04]  /*404a0*/  LDS.U8 R2, [R3+UR4+0xc0] ;  /* 0x0000c00403027984 */ /* 0x000e280008000000 */
[----:B---3--:R-:W-:Y:S04]  /*404b0*/  STL [R1+0xfa8], R0 ;  /* 0x000fa80001007387 */ /* 0x008fe80000100800 */
        /* <DEDUP_REMOVED lines=32> */
[----:B------:R-:W-:Y:S04]  /*406c0*/  LDS.U8 R4, [R3+UR4+0xcc8] ;  /* 0x000cc80403047984 */ /* 0x000fe80008000000 */
[----:B0-----:R-:W-:Y:S04]  /*406d0*/  STL [R1+0x2528], R2 ;  /* 0x0025280201007387 */ /* 0x001fe80000100800 */
[----:B------:R-:W0:Y:S04]  /*406e0*/  LDS.U8 R2, [R3+UR4+0xc00] ;  /* 0x000c000403027984 */ /* 0x000e280008000000 */
[----:B---3--:R-:W-:Y:S04]  /*406f0*/  STL [R1+0x2524], R0 ;  /* 0x0025240001007387 */ /* 0x008fe80000100800 */
[----:B------:R-:W1:Y:S04]  /*40700*/  LDS.U8 R0, [R3+UR4+0xc40] ;  /* 0x000c400403007984 */ /* 0x000e680008000000 */
[----:B0-----:R-:W-:Y:S04]  /*40710*/  STL [R1+0x24b0], R2 ;  /* 0x0024b00201007387 */ /* 0x001fe80000100800 */
[----:B------:R-:W0:Y:S04]  /*40720*/  LDS.U8 R2, [R3+UR4+0xc88] ;  /* 0x000c880403027984 */ /* 0x000e280008000000 */
[----:B-1----:R-:W-:Y:S04]  /*40730*/  STL [R1+0x24ac], R0 ;  /* 0x0024ac0001007387 */ /* 0x002fe80000100800 */
[----:B------:R-:W1:Y:S01]  /*40740*/  LDS.U8 R0, [R3+UR4+0xc08] ;  /* 0x000c080403007984 */ /* 0x000e620008000000 */
[----:B--2---:R-:W-:-:S02]  /*40750*/  LOP3.LUT R61, R60, 0x3, RZ, 0xc0, !PT ;  /* 0x000000033c3d7812 */ /* 0x004fc400078ec0ff */
[----:B------:R-:W-:-:S03]  /*40760*/  SHF.R.U32.HI R60, RZ, 0x2, R60 ;  /* 0x00000002ff3c7819 */ /* 0x000fc6000001163c */
[----:B------:R-:W-:Y:S01]  /*40770*/  IMAD R61, R61, 0x110, RZ ;  /* 0x000001103d3d7824 */ /* 0x000fe200078e02ff */
[----:B------:R-:W-:Y:S01]  /*40780*/  SGXT.U32 R60, R60, 0x3 ;  /* 0x000000033c3c781a */ /* 0x000fe20000000000 */
[----:B0-----:R0:W-:Y:S04]  /*40790*/  STL [R1+0x2530], R2 ;  /* 0x0025300201007387 */ /* 0x0011e80000100800 */
[----:B------:R-:W-:Y:S04]  /*407a0*/  STL [R1+0x252c], R4 ;  /* 0x00252c0401007387 */ /* 0x000fe80000100800 */
[----:B-1----:R-:W-:Y:S04]  /*407b0*/  STL [R1+0x24b8], R0 ;  /* 0x0024b80001007387 */ /* 0x002fe80000100800 */
[----:B------:R-:W1:Y:S04]  /*407c0*/  LDS.U8 R0, [R3+UR4+0xc80] ;  /* 0x000c800403007984 */ /* 0x000e680008000000 */
[----:B------:R-:W2:Y:S01]  /*407d0*/  LDS.U8 R4, [R3+UR4+0xcc0] ;  /* 0x000cc00403047984 */ /* 0x000ea20008000000 */
[----:B0-----:R-:W-:-:S04]  /*407e0*/  LOP3.LUT R2, R61, R60, RZ, 0xfc, !PT ;  /* 0x0000003c3d027212 */ /* 0x001fc800078efcff */
[----:B------:R-:W-:Y:S01]  /*407f0*/  LOP3.LUT R2, R2, 0x20, RZ, 0x3c, !PT ;  /* 0x0000002002027812 */ /* 0x000fe200078e3cff */
[----:B------:R-:W-:Y:S04]  /*40800*/  STL [R1+0x24b4], R5 ;  /* 0x0024b40501007387 */ /* 0x000fe80000100800 */
[----:B------:R-:W0:Y:S04]  /*40810*/  LDS.U8 R3, [R2+UR4] ;  /* 0x0000000402037984 */ /* 0x000e280008000000 */
[----:B------:R-:W-:Y:S04]  /*40820*/  LDS.U8 R5, [R2+UR4+0xc80] ;  /* 0x000c800402057984 */ /* 0x000fe80008000000 */
[----:B-1----:R-:W-:Y:S04]  /*40830*/  STL [R1+0x2538], R0 ;  /* 0x0025380001007387 */ /* 0x002fe80000100800 */
[----:B------:R-:W1:Y:S04]  /*40840*/  LDS.U8 R0, [R2+UR4+0x40] ;  /* 0x0000400402007984 */ /* 0x000e680008000000 */
[----:B--2---:R-:W-:Y:S04]  /*40850*/  STL [R1+0x2534], R4 ;  /* 0x0025340401007387 */ /* 0x004fe80000100800 */
[----:B------:R-:W2:Y:S04]  /*40860*/  LDS.U8 R4, [R2+UR4+0x88] ;  /* 0x0000880402047984 */ /* 0x000ea80008000000 */
[----:B0-----:R-:W-:Y:S04]  /*40870*/  STL [R1+0xfc4], R3 ;  /* 0x000fc40301007387 */ /* 0x001fe80000100800 */
[----:B------:R-:W0:Y:S04]  /*40880*/  LDS.U8 R3, [R2+UR4+0xc8] ;  /* 0x0000c80402037984 */ /* 0x000e280008000000 */
        /* <DEDUP_REMOVED lines=17> */
[----:B------:R-:W-:Y:S04]  /*409a0*/  LDS.U8 R3, [R2+UR4+0x408] ;  /* 0x0004080402037984 */ /* 0x000fe80008000000 */
[----:B-1----:R-:W-:Y:S04]  /*409b0*/  STL [R1+0x1054], R0 ;  /* 0x0010540001007387 */ /* 0x002fe80000100800 */
[----:B------:R-:W0:Y:S04]  /*409c0*/  LDS.U8 R0, [R2+UR4+0x448] ;  /* 0x0004480402007984 */ /* 0x000e280008000000 */
[----:B--2---:R-:W-:Y:S04]  /*409d0*/  STL [R1+0x1050], R4 ;  /* 0x0010500401007387 */ /* 0x004fe80000100800 */
[----:B------:R-:W-:Y:S04]  /*409e0*/  LDS.U8 R4, [R2+UR4+0x4c0] ;  /* 0x0004c00402047984 */ /* 0x000fe80008000000 */
[----:B0-----:R-:W-:Y:S04]  /*409f0*/  STL [R1+0x3168], R0 ;  /* 0x0031680001007387 */ /* 0x001fe80000100800 */
[----:B------:R-:W0:Y:S04]  /*40a00*/  LDS.U8 R0, [R2+UR4+0x480] ;  /* 0x0004800402007984 */ /* 0x000e280008000000 */
[----:B------:R-:W-:Y:S04]  /*40a10*/  STL [R1+0xfdc], R3 ;  /* 0x000fdc0301007387 */ /* 0x000fe80000100800 */
[----:B------:R-:W1:Y:S04]  /*40a20*/  LDS.U8 R3, [R2+UR4+0x800] ;  /* 0x0008000402037984 */ /* 0x000e680008000000 */
[----:B0-----:R-:W-:Y:S04]  /*40a30*/  STL [R1+0x105c], R0 ;  /* 0x00105c0001007387 */ /* 0x001fe80000100800 */
[----:B------:R-:W0:Y:S04]  /*40a40*/  LDS.U8 R0, [R2+UR4+0x840] ;  /* 0x0008400402007984 */ /* 0x000e280008000000 */
[----:B------:R-:W-:Y:S04]  /*40a50*/  STL [R1+0x1058], R4 ;  /* 0x0010580401007387 */ /* 0x000fe80000100800 */
[----:B------:R-:W2:Y:S04]  /*40a60*/  LDS.U8 R4, [R2+UR4+0x888] ;  /* 0x0008880402047984 */ /* 0x000ea80008000000 */
[----:B-1----:R-:W-:Y:S04]  /*40a70*/  STL [R1+0x24c0], R3 ;  /* 0x0024c00301007387 */ /* 0x002fe80000100800 */
[----:B------:R-:W1:Y:S04]  /*40a80*/  LDS.U8 R3, [R2+UR4+0x8c8] ;  /* 0x0008c80402037984 */ /* 0x000e680008000000 */
[----:B0-----:R-:W-:Y:S04]  /*40a90*/  STL [R1+0x24bc], R0 ;  /* 0x0024bc0001007387 */ /* 0x001fe80000100800 */
[----:B------:R-:W0:Y:S04]  /*40aa0*/  LDS.U8 R0, [R2+UR4+0x808] ;  /* 0x0008080402007984 */ /* 0x000e280008000000 */
[----:B--2---:R-:W-:Y:S04]  /*40ab0*/  STL [R1+0x2540], R4 ;  /* 0x0025400401007387 */ /* 0x004fe80000100800 */
        /* <DEDUP_REMOVED lines=15> */
[----:B0-----:R0:W-:Y:S04]  /*40bb0*/  STL [R1+0x2550], R0 ;  /* 0x0025500001007387 */ /* 0x0011e80000100800 */
[----:B--2---:R-:W-:Y:S04]  /*40bc0*/  STL [R1+0x254c], R4 ;  /* 0x00254c0401007387 */ /* 0x004fe80000100800 */
[----:B------:R-:W-:Y:S04]  /*40bd0*/  LDS.U8 R4, [R2+UR4+0xcc0] ;  /* 0x000cc00402047984 */ /* 0x000fe80008000000 */
[----:B-1----:R-:W-:Y:S04]  /*40be0*/  STL [R1+0x24d8], R3 ;  /* 0x0024d80301007387 */ /* 0x002fe80000100800 */
[----:B------:R-:W1:Y:S01]  /*40bf0*/  LDS.U8 R3, [R2+UR4+0xc48] ;  /* 0x000c480402037984 */ /* 0x000e620008000000 */
[----:B0-----:R-:W-:-:S04]  /*40c00*/  LOP3.LUT R0, R61, R60, RZ, 0xfc, !PT ;  /* 0x0000003c3d007212 */ /* 0x001fc800078efcff */
[----:B------:R-:W-:-:S05]  /*40c10*/  LOP3.LUT R0, R0, 0x30, RZ, 0x3c, !PT ;  /* 0x0000003000007812 */ /* 0x000fca00078e3cff */
[----:B------:R-:W-:Y:S04]  /*40c20*/  LDS.U8 R2, [R0+UR4+0x40] ;  /* 0x0000400400027984 */ /* 0x000fe80008000000 */
[----:B-1----:R-:W-:Y:S04]  /*40c30*/  STL [R1+0x24d4], R3 ;  /* 0x0024d40301007387 */ /* 0x002fe80000100800 */
[----:B------:R-:W0:Y:S04]  /*40c40*/  LDS.U8 R3, [R0+UR4] ;  /* 0x0000000400037984 */ /* 0x000e280008000000 */
[----:B------:R-:W-:Y:S04]  /*40c50*/  STL [R1+0x2558], R5 ;  /* 0x0025580501007387 */ /* 0x000fe80000100800 */
        /* <DEDUP_REMOVED lines=25> */
[----:B------:R-:W3:Y:S04]  /*40df0*/  LDL.LU R41, [R1+0xf44] ;  /* 0x000f440001297983 */ /* 0x000ee80000300800 */
[----:B------:R-:W-:Y:S04]  /*40e00*/  LDS.U8 R4, [R0+UR4+0x4c0] ;  /* 0x0004c00400047984 */ /* 0x000fe80008000000 */
[----:B0-----:R-:W-:Y:S04]  /*40e10*/  STL [R1+0xffc], R3 ;  /* 0x000ffc0301007387 */ /* 0x001fe80000100800 */
[----:B------:R-:W4:Y:S04]  /*40e20*/  LDL.LU R43, [R1+0xf40] ;  /* 0x000f4000012b7983 */ /* 0x000f280000300800 */
[----:B--2---:R-:W-:Y:S04]  /*40e30*/  STL [R1+0xff8], R2 ;  /* 0x000ff80201007387 */ /* 0x004fe80000100800 */
[----:B------:R-:W0:Y:S04]  /*40e40*/  LDS.U8 R2, [R0+UR4+0x480] ;  /* 0x0004800400027984 */ /* 0x000e280008000000 */
        /* <DEDUP_REMOVED lines=9> */
[----:B------:R-:W1:Y:S04]  /*40ee0*/  LDS.U8 R3, [R0+UR4+0x800] ;  /* 0x0008000400037984 */ /* 0x000e680008000000 */
[----:B0-----:R-:W-:Y:S04]  /*40ef0*/  STL [R1+0x1080], R2 ;  /* 0x0010800201007387 */ /* 0x001fe80000100800 */
[----:B------:R-:W0:Y:S04]  /*40f00*/  LDS.U8 R2, [R0+UR4+0x840] ;  /* 0x0008400400027984 */ /* 0x000e280008000000 */
[----:B------:R-:W-:Y:S04]  /*40f10*/  STL [R1+0x107c], R4 ;  /* 0x00107c0401007387 */ /* 0x000fe80000100800 */
[----:B------:R-:W0:Y:S04]  /*40f20*/  LDS.U8 R4, [R0+UR4+0x888] ;  /* 0x0008880400047984 */ /* 0x000e280008000000 */
[----:B-1----:R-:W-:Y:S04]  /*40f30*/  STL [R1+0x24e0], R3 ;  /* 0x0024e00301007387 */ /* 0x002fe80000100800 */
        /* <DEDUP_REMOVED lines=18> */
[----:B------:R-:W-:Y:S04]  /*41060*/  LDS.U8 R3, [R0+UR4+0xc48] ;  /* 0x000c480400037984 */ /* 0x000fe80008000000 */
[----:B0-----:R-:W-:Y:S04]  /*41070*/  STL [R1+0x2570], R2 ;  /* 0x0025700201007387 */ /* 0x001fe80000100800 */
[----:B------:R-:W0:Y:S04]  /*41080*/  LDS.U8 R2, [R0+UR4+0xc08] ;  /* 0x000c080400027984 */ /* 0x000e280008000000 */
[----:B------:R-:W-:Y:S01]  /*41090*/  STL [R1+0x256c], R4 ;  /* 0x00256c0401007387 */ /* 0x000fe20000100800 */
[----:B------:R-:W1:Y:S03]  /*410a0*/  S2R R57, SR_TID.X ;  /* 0x0000000000397919 */ /* 0x000e660000002100 */
[----:B0-----:R-:W-:Y:S04]  /*410b0*/  STL [R1+0x24f8], R2 ;  /* 0x0024f80201007387 */ /* 0x001fe80000100800 */
[----:B------:R-:W0:Y:S04]  /*410c0*/  LDS.U8 R2, [R0+UR4+0xc80] ;  /* 0x000c800400027984 */ /* 0x000e280008000000 */
[----:B------:R-:W3:Y:S01]  /*410d0*/  LDS.U8 R0, [R0+UR4+0xcc0] ;  /* 0x000cc00400007984 */ /* 0x000ee20008000000 */
[----:B------:R-:W-:Y:S06]  /*410e0*/  BAR.SYNC.DEFER_BLOCKING 0x0 ;  /* 0x0000000000007b1d */ /* 0x000fec0000010000 */
[----:B------:R-:W-:Y:S01]  /*410f0*/  STL [R1+0x24f4], R3 ;  /* 0x0024f40301007387 */ /* 0x000fe20000100800 */
[----:B-1----:R-:W-:-:S03]  /*41100*/  LOP3.LUT R57, R57, 0x1f, RZ, 0xc0, !PT ;  /* 0x0000001f39397812 */ /* 0x002fc600078ec0ff */
[----:B0-----:R-:W-:Y:S04]  /*41110*/  STL [R1+0x2578], R2 ;  /* 0x0025780201007387 */ /* 0x001fe80000100800 */
[----:B---3--:R0:W-:Y:S04]  /*41120*/  STL [R1+0x2574], R0 ;  /* 0x0025740001007387 */ /* 0x0081e80000100800 */
[----:B0-----:R-:W3:Y:S04]  /*41130*/  LDL.LU R0, [R1+0xef8] ;  /* 0x000ef80001007983 */ /* 0x001ee80000300800 */
        /* <DEDUP_REMOVED lines=18> */
[----:B------:R0:W-:Y:S04]  /*41260*/  STS.U8 [R57+UR4], R41 ;  /* 0x0000002939007988 */ /* 0x0001e80008000004 */
[----:B------:R-:W3:Y:S04]  /*41270*/  LDL.LU R39, [R1+0xe5c] ;  /* 0x000e5c0001277983 */ /* 0x000ee80000300800 */
[----:B----4-:R1:W-:Y:S04]  /*41280*/  STS.U8 [R57+UR4+0x20], R43 ;  /* 0x0000202b39007988 */ /* 0x0103e80008000004 */
[----:B--2---:R2:W-:Y:S04]  /*41290*/  STS.U8 [R57+UR4+0x40], R45 ;  /* 0x0000402d39007988 */ /* 0x0045e80008000004 */
[----:B------:R4:W-:Y:S04]  /*412a0*/  STS.U8 [R57+UR4+0x60], R47 ;  /* 0x0000602f39007988 */ /* 0x0009e80008000004 */
[----:B------:R4:W-:Y:S04]  /*412b0*/  STS.U8 [R57+UR4+0x120], R49 ;  /* 0x0001203139007988 */ /* 0x0009e80008000004 */
[----:B------:R4:W-:Y:S04]  /*412c0*/  STS.U8 [R57+UR4+0x100], R51 ;  /* 0x0001003339007988 */ /* 0x0009e80008000004 */
[----:B0-----:R-:W3:Y:S04]  /*412d0*/  LDL.LU R41, [R1+0xe58] ;  /* 0x000e580001297983 */ /* 0x001ee80000300800 */
[----:B-1----:R-:W3:Y:S04]  /*412e0*/  LDL.LU R43, [R1+0xe44] ;  /* 0x000e4400012b7983 */ /* 0x002ee80000300800 */
[----:B--2---:R-:W2:Y:S04]  /*412f0*/  LDL.LU R45, [R1+0xe40] ;  /* 0x000e4000012d7983 */ /* 0x004ea80000300800 */
[----:B----4-:R-:W4:Y:S04]  /*41300*/  LDL.LU R47, [R1+0xe3c] ;  /* 0x000e3c00012f7983 */ /* 0x010f280000300800 */
[----:B------:R-:W4:Y:S04]  /*41310*/  LDL.LU R49, [R1+0xe38] ;  /* 0x000e380001317983 */ /* 0x000f280000300800 */
[----:B------:R0:W-:Y:S04]  /*41320*/  STS.U8 [R57+UR4+0x160], R53 ;  /* 0x0001603539007988 */ /* 0x0001e80008000004 */
[----:B------:R-:W4:Y:S04]  /*41330*/  LDL.LU R51, [R1+0xe24] ;  /* 0x000e240001337983 */ /* 0x000f280000300800 */
[----:B------:R1:W-:Y:S04]  /*41340*/  STS.U8 [R57+UR4+0x140], R55 ;  /* 0x0001403739007988 */ /* 0x0003e80008000004 */
[----:B0-----:R-:W4:Y:S04]  /*41350*/  LDL.LU R53, [R1+0xe20] ;  /* 0x000e200001357983 */ /* 0x001f280000300800 */
[----:B-1----:R-:W4:Y:S04]  /*41360*/  LDL.LU R55, [R1+0xe1c] ;  /* 0x000e1c0001377983 */ /* 0x002f280000300800 */
[----:B------:R0:W-:Y:S04]  /*41370*/  STS.U8 [R57+UR4+0x200], R59 ;  /* 0x0002003b39007988 */ /* 0x0001e80008000004 */
[----:B------:R1:W-:Y:S04]  /*41380*/  STS.U8 [R57+UR4+0x220], R60 ;  /* 0x0002203c39007988 */ /* 0x0003e80008000004 */
[----:B------:R1:W-:Y:S04]  /*41390*/  STS.U8 [R57+UR4+0x240], R61 ;  /* 0x0002403d39007988 */ /* 0x0003e80008000004 */
[----:B0-----:R-:W4:Y:S04]  /*413a0*/  LDL.LU R59, [R1+0xe18] ;  /* 0x000e1800013b7983 */ /* 0x001f280000300800 */
[----:B-1----:R-:W4:Y:S04]  /*413b0*/  LDL.LU R60, [R1+0xe04] ;  /* 0x000e0400013c7983 */ /* 0x002f280000300800 */
[----:B------:R-:W4:Y:S04]  /*413c0*/  LDL.LU R61, [R1+0xe00] ;  /* 0x000e0000013d7983 */ /* 0x000f280000300800 */
[----:B---3--:R0:W-:Y:S04]  /*413d0*/  STS.U8 [R57+UR4+0x260], R0 ;  /* 0x0002600039007988 */ /* 0x0081e80008000004 */
[----:B------:R1:W-:Y:S04]  /*413e0*/  STS.U8 [R57+UR4+0x320], R14 ;  /* 0x0003200e39007988 */ /* 0x0003e80008000004 */
[----:B------:R3:W-:Y:S04]  /*413f0*/  STS.U8 [R57+UR4+0x300], R13 ;  /* 0x0003000d39007988 */ /* 0x0007e80008000004 */
[----:B------:R3:W-:Y:S04]  /*41400*/  STS.U8 [R57+UR4+0x360], R12 ;  /* 0x0003600c39007988 */ /* 0x0007e80008000004 */
[----:B------:R3:W-:Y:S04]  /*41410*/  STS.U8 [R57+UR4+0x340], R11 ;  /* 0x0003400b39007988 */ /* 0x0007e80008000004 */
[----:B------:R3:W-:Y:S04]  /*41420*/  STS.U8 [R57+UR4+0x400], R10 ;  /* 0x0004000a39007988 */ /* 0x0007e80008000004 */
[----:B0-----:R-:W4:Y:S04]  /*41430*/  LDL.LU R0, [R1+0xdfc] ;  /* 0x000dfc0001007983 */ /* 0x001f280000300800 */
[----:B-1----:R-:W4:Y:S04]  /*41440*/  LDL.LU R14, [R1+0xdf8] ;  /* 0x000df800010e7983 */ /* 0x002f280000300800 */
[----:B---3--:R-:W3:Y:S04]  /*41450*/  LDL.LU R13, [R1+0xde4] ;  /* 0x000de400010d7983 */ /* 0x008ee80000300800 */
[----:B------:R-:W3:Y:S04]  /*41460*/  LDL.LU R12, [R1+0xde0] ;  /* 0x000de000010c7983 */ /* 0x000ee80000300800 */
[----:B------:R-:W3:Y:S04]  /*41470*/  LDL.LU R11, [R1+0xddc] ;  /* 0x000ddc00010b7983 */ /* 0x000ee80000300800 */
[----:B------:R0:W-:Y:S04]  /*41480*/  STS.U8 [R57+UR4+0x420], R9 ;  /* 0x0004200939007988 */ /* 0x0001e80008000004 */
[----:B------:R-:W3:Y:S04]  /*41490*/  LDL.LU R10, [R1+0xdd8] ;  /* 0x000dd800010a7983 */ /* 0x000ee80000300800 */
[----:B------:R1:W-:Y:S04]  /*414a0*/  STS.U8 [R57+UR4+0x440], R8 ;  /* 0x0004400839007988 */ /* 0x0003e80008000004 */
[----:B------:R1:W-:Y:S04]  /*414b0*/  STS.U8 [R57+UR4+0x460], R7 ;  /* 0x0004600739007988 */ /* 0x0003e80008000004 */
[----:B------:R1:W-:Y:S04]  /*414c0*/  STS.U8 [R57+UR4+0x520], R6 ;  /* 0x0005200639007988 */ /* 0x0003e80008000004 */
[----:B------:R1:W-:Y:S04]  /*414d0*/  STS.U8 [R57+UR4+0x500], R5 ;  /* 0x0005000539007988 */ /* 0x0003e80008000004 */
[----:B------:R1:W-:Y:S04]  /*414e0*/  STS.U8 [R57+UR4+0x560], R4 ;  /* 0x0005600439007988 */ /* 0x0003e80008000004 */
[----:B0-----:R-:W3:Y:S04]  /*414f0*/  LDL.LU R9, [R1+0xdc4] ;  /* 0x000dc40001097983 */ /* 0x001ee80000300800 */
[----:B-1----:R-:W3:Y:S04]  /*41500*/  LDL.LU R8, [R1+0xdc0] ;  /* 0x000dc00001087983 */ /* 0x002ee80000300800 */
[----:B------:R-:W3:Y:S04]  /*41510*/  LDL.LU R7, [R1+0xdbc] ;  /* 0x000dbc0001077983 */ /* 0x000ee80000300800 */
        /* <DEDUP_REMOVED lines=11> */
[----:B--2---:R-:W2:Y:S04]  /*415d0*/  LDL.LU R27, [R1+0xd84] ;  /* 0x000d8400011b7983 */ /* 0x004ea80000300800 */
[----:B------:R-:W2:Y:S04]  /*415e0*/  LDL.LU R31, [R1+0xd80] ;  /* 0x000d8000011f7983 */ /* 0x000ea80000300800 */
[----:B------:R-:W2:Y:S04]  /*415f0*/  LDL.LU R33, [R1+0xd7c] ;  /* 0x000d7c0001217983 */ /* 0x000ea80000300800 */
[----:B------:R0:W-:Y:S04]  /*41600*/  STS.U8 [R57+UR4+0x700], R37 ;  /* 0x0007002539007988 */ /* 0x0001e80008000004 */
[----:B------:R-:W2:Y:S04]  /*41610*/  LDL.LU R35, [R1+0xd78] ;  /* 0x000d780001237983 */ /* 0x000ea80000300800 */
[----:B------:R1:W-:Y:S04]  /*41620*/  STS.U8 [R57+UR4+0x760], R39 ;  /* 0x0007602739007988 */ /* 0x0003e80008000004 */
[----:B------:R1:W-:Y:S04]  /*41630*/  STS.U8 [R57+UR4+0x740], R41 ;  /* 0x0007402939007988 */ /* 0x0003e80008000004 */
[----:B------:R1:W-:Y:S04]  /*41640*/  STS.U8 [R57+UR4+0x800], R43 ;  /* 0x0008002b39007988 */ /* 0x0003e80008000004 */
[----:B------:R1:W-:Y:S04]  /*41650*/  STS.U8 [R57+UR4+0x820], R45 ;  /* 0x0008202d39007988 */ /* 0x0003e80008000004 */
[----:B----4-:R4:W-:Y:S04]  /*41660*/  STS.U8 [R57+UR4+0x840], R47 ;  /* 0x0008402f39007988 */ /* 0x0109e80008000004 */
[----:B0-----:R-:W2:Y:S04]  /*41670*/  LDL.LU R37, [R1+0xd64] ;  /* 0x000d640001257983 */ /* 0x001ea80000300800 */
[----:B-1----:R-:W2:Y:S04]  /*41680*/  LDL.LU R39, [R1+0xd60] ;  /* 0x000d600001277983 */ /* 0x002ea80000300800 */
[----:B------:R-:W2:Y:S04]  /*41690*/  LDL.LU R41, [R1+0xd5c] ;  /* 0x000d5c0001297983 */ /* 0x000ea80000300800 */
[----:B------:R-:W2:Y:S04]  /*416a0*/  LDL.LU R43, [R1+0xd58] ;  /* 0x000d5800012b7983 */ /* 0x000ea80000300800 */
[----:B------:R-:W2:Y:S04]  /*416b0*/  LDL.LU R45, [R1+0xd44] ;  /* 0x000d4400012d7983 */ /* 0x000ea80000300800 */
[----:B------:R0:W-:Y:S04]  /*416c0*/  STS.U8 [R57+UR4+0x860], R49 ;  /* 0x0008603139007988 */ /* 0x0001e80008000004 */
[----:B----4-:R-:W4:Y:S04]  /*416d0*/  LDL.LU R47, [R1+0xd40] ;  /* 0x000d4000012f7983 */ /* 0x010f280000300800 */
[----:B------:R1:W-:Y:S04]  /*416e0*/  STS.U8 [R57+UR4+0x920], R51 ;  /* 0x0009203339007988 */ /* 0x0003e80008000004 */
[----:B------:R1:W-:Y:S04]  /*416f0*/  STS.U8 [R57+UR4+0x900], R53 ;  /* 0x0009003539007988 */ /* 0x0003e80008000004 */
[----:B------:R1:W-:Y:S04]  /*41700*/  STS.U8 [R57+UR4+0x960], R55 ;  /* 0x0009603739007988 */ /* 0x0003e80008000004 */
[----:B0-----:R-:W4:Y:S04]  /*41710*/  LDL.LU R49, [R1+0xd3c] ;  /* 0x000d3c0001317983 */ /* 0x001f280000300800 */
[----:B-1----:R-:W4:Y:S04]  /*41720*/  LDL.LU R51, [R1+0xd38] ;  /* 0x000d380001337983 */ /* 0x002f280000300800 */
[----:B------:R-:W4:Y:S04]  /*41730*/  LDL.LU R53, [R1+0xd24] ;  /* 0x000d240001357983 */ /* 0x000f280000300800 */
        /* <DEDUP_REMOVED lines=9> */
[----:B---3--:R3:W-:Y:S04]  /*417d0*/  STS.U8 [R57+UR4+0xb20], R13 ;  /* 0x000b200d39007988 */ /* 0x0087e80008000004 */
        /* <DEDUP_REMOVED lines=23> */
[----:B--2---:R2:W-:Y:S04]  /*41950*/  STS.U8 [R57+UR4+0xe00], R27 ;  /* 0x000e001b39007988 */ /* 0x0045e80008000004 */
        /* <DEDUP_REMOVED lines=221> */
[----:B------:R-:W-:Y:S04]  /*42730*/  STS.U8 [R57+UR4+0x2960], R0 ;  /* 0x0029600039007988 */ /* 0x000fe80008000004 */
        /* <DEDUP_REMOVED lines=55> */
[----:B------:R-:W4:Y:S04]  /*42ab0*/  LDL.LU R0, [R1+0xc] ;  /* 0x00000c0001007983 */ /* 0x000f280000300800 */
[----:B------:R1:W-:Y:S04]  /*42ac0*/  STS.U8 [R57+UR4+0x3060], R60 ;  /* 0x0030603c39007988 */ /* 0x0003e80008000004 */
[----:B------:R1:W-:Y:S04]  /*42ad0*/  STS.U8 [R57+UR4+0x3120], R61 ;  /* 0x0031203d39007988 */ /* 0x0003e80008000004 */
[----:B0-----:R-:W4:Y:S04]  /*42ae0*/  LDL.LU R59, [R1+0x8] ;  /* 0x00000800013b7983 */ /* 0x001f280000300800 */
[----:B-1----:R-:W4:Y:S04]  /*42af0*/  LDL.LU R60, [R1+0x4] ;  /* 0x00000400013c7983 */ /* 0x002f280000300800 */
[----:B------:R-:W4:Y:S04]  /*42b00*/  LDL.LU R61, [R1] ;  /* 0x00000000013d7983 */ /* 0x000f280000300800 */
[----:B------:R0:W-:Y:S04]  /*42b10*/  STS.U8 [R57+UR4+0x3100], R14 ;  /* 0x0031000e39007988 */ /* 0x0001e80008000004 */
[----:B------:R1:W-:Y:S04]  /*42b20*/  STS.U8 [R57+UR4+0x3160], R13 ;  /* 0x0031600d39007988 */ /* 0x0003e80008000004 */
[----:B---3--:R3:W-:Y:S04]  /*42b30*/  STS.U8 [R57+UR4+0x3140], R12 ;  /* 0x0031400c39007988 */ /* 0x0087e80008000004 */
        /* <DEDUP_REMOVED lines=18> */
[----:B------:R-:W3:Y:S04]  /*42c60*/  LDL.LU R4, [R1+0x32a4] ;  /* 0x0032a40001047983 */ /* 0x000ee80000300800 */
[----:B------:R0:W-:Y:S04]  /*42c70*/  STS.U8 [R57+UR4+0x3400], R3 ;  /* 0x0034000339007988 */ /* 0x0001e80008000004 */
        /* <DEDUP_REMOVED lines=9> */
[----:B------:R-:W3:Y:S04]  /*42d10*/  LDL.LU R33, [R1+0x3290] ;  /* 0x0032900001217983 */ /* 0x000ee80000300800 */
[----:B------:R-:W2:Y:S04]  /*42d20*/  LDL.LU R35, [R1+0x328c] ;  /* 0x00328c0001237983 */ /* 0x000ea80000300800 */
[----:B------:R0:W-:Y:S04]  /*42d30*/  STS.U8 [R57+UR4+0x3560], R37 ;  /* 0x0035602539007988 */ /* 0x0001e80008000004 */
[----:B------:R1:W-:Y:S04]  /*42d40*/  STS.U8 [R57+UR4+0x3540], R39 ;  /* 0x0035402739007988 */ /* 0x0003e80008000004 */
[----:B------:R1:W-:Y:S04]  /*42d50*/  STS.U8 [R57+UR4+0x3600], R41 ;  /* 0x0036002939007988 */ /* 0x0003e80008000004 */
[----:B------:R1:W-:Y:S04]  /*42d60*/  STS.U8 [R57+UR4+0x3620], R43 ;  /* 0x0036202b39007988 */ /* 0x0003e80008000004 */
[----:B------:R1:W-:Y:S04]  /*42d70*/  STS.U8 [R57+UR4+0x3640], R45 ;  /* 0x0036402d39007988 */ /* 0x0003e80008000004 */
[----:B----4-:R4:W-:Y:S04]  /*42d80*/  STS.U8 [R57+UR4+0x3660], R47 ;  /* 0x0036602f39007988 */ /* 0x0109e80008000004 */
[----:B0-----:R-:W3:Y:S04]  /*42d90*/  LDL.LU R37, [R1+0x3288] ;  /* 0x0032880001257983 */ /* 0x001ee80000300800 */
[----:B-1----:R-:W2:Y:S04]  /*42da0*/  LDL.LU R39, [R1+0x3284] ;  /* 0x0032840001277983 */ /* 0x002ea80000300800 */
[----:B------:R-:W3:Y:S04]  /*42db0*/  LDL.LU R41, [R1+0x3280] ;  /* 0x0032800001297983 */ /* 0x000ee80000300800 */
[----:B------:R-:W3:Y:S04]  /*42dc0*/  LDL.LU R43, [R1+0x327c] ;  /* 0x00327c00012b7983 */ /* 0x000ee80000300800 */
[----:B------:R-:W3:Y:S04]  /*42dd0*/  LDL.LU R45, [R1+0x3278] ;  /* 0x00327800012d7983 */ /* 0x000ee80000300800 */
[----:B----4-:R-:W4:Y:S04]  /*42de0*/  LDL.LU R47, [R1+0x3274] ;  /* 0x00327400012f7983 */ /* 0x010f280000300800 */
[----:B------:R0:W-:Y:S04]  /*42df0*/  STS.U8 [R57+UR4+0x3720], R49 ;  /* 0x0037203139007988 */ /* 0x0001e80008000004 */
[----:B------:R1:W-:Y:S04]  /*42e00*/  STS.U8 [R57+UR4+0x3700], R51 ;  /* 0x0037003339007988 */ /* 0x0003e80008000004 */
[----:B------:R1:W-:Y:S04]  /*42e10*/  STS.U8 [R57+UR4+0x3760], R53 ;  /* 0x0037603539007988 */ /* 0x0003e80008000004 */
[----:B------:R1:W-:Y:S04]  /*42e20*/  STS.U8 [R57+UR4+0x3740], R55 ;  /* 0x0037403739007988 */ /* 0x0003e80008000004 */
[----:B0-----:R-:W2:Y:S04]  /*42e30*/  LDL.LU R49, [R1+0x3270] ;  /* 0x0032700001317983 */ /* 0x001ea80000300800 */
[----:B-1----:R-:W3:Y:S04]  /*42e40*/  LDL.LU R51, [R1+0x326c] ;  /* 0x00326c0001337983 */ /* 0x002ee80000300800 */
[----:B------:R-:W4:Y:S04]  /*42e50*/  LDL.LU R53, [R1+0x3268] ;  /* 0x0032680001357983 */ /* 0x000f280000300800 */
[----:B------:R-:W2:Y:S04]  /*42e60*/  LDL.LU R55, [R1+0x3264] ;  /* 0x0032640001377983 */ /* 0x000ea80000300800 */
        /* <DEDUP_REMOVED lines=8> */
[----:B--2---:R0:W-:Y:S04]  /*42ef0*/  STS.U8 [R57+UR4+0x3920], R55 ;  /* 0x0039203739007988 */ /* 0x0041e80008000004 */
[----:B----4-:R1:W-:Y:S04]  /*42f00*/  STS.U8 [R57+UR4+0x3900], R53 ;  /* 0x0039003539007988 */ /* 0x0103e80008000004 */
[----:B---3--:R2:W-:Y:S04]  /*42f10*/  STS.U8 [R57+UR4+0x3960], R51 ;  /* 0x0039603339007988 */ /* 0x0085e80008000004 */
[----:B0-----:R-:W3:Y:S04]  /*42f20*/  LDL.LU R55, [R1+0xf2c] ;  /* 0x000f2c0001377983 */ /* 0x001ee80000300800 */
[----:B-1----:R-:W4:Y:S04]  /*42f30*/  LDL.LU R53, [R1+0xf30] ;  /* 0x000f300001357983 */ /* 0x002f280000300800 */
[----:B--2---:R-:W2:Y:S04]  /*42f40*/  LDL.LU R51, [R1+0xf34] ;  /* 0x000f340001337983 */ /* 0x004ea80000300800 */
[----:B------:R0:W-:Y:S02]  /*42f50*/  STS.U8 [R57+UR4+0x3940], R49 ;  /* 0x0039403139007988 */ /* 0x0001e40008000004 */
[----:B0-----:R-:W0:Y:S02]  /*42f60*/  S2R R49, SR_TID.X ;  /* 0x0000000000317919 */ /* 0x001e240000002100 */
[----:B------:R-:W3:Y:S01]  /*42f70*/  LDL.LU R57, [R1+0x3260] ;  /* 0x0032600001397983 */ /* 0x000ee20000300800 */
[----:B0-----:R-:W-:-:S05]  /*42f80*/  LOP3.LUT R49, R49, 0x1f, RZ, 0xc0, !PT ;  /* 0x0000001f31317812 */ /* 0x001fca00078ec0ff */
        /* <DEDUP_REMOVED lines=42> */
[----:B------:R-:W-:-:S03]  /*43230*/  LOP3.LUT R33, R49, 0x10, RZ, 0x3c, !PT ;  /* 0x0000001031217812 */ /* 0x000fc600078e3cff */
[----:B------:R-:W3:Y:S04]  /*43240*/  LDL.LU R5, [R1+0xe70] ;  /* 0x000e700001057983 */ /* 0x000ee80000300800 */
[----:B------:R-:W3:Y:S04]  /*43250*/  LDL.LU R4, [R1+0xe6c] ;  /* 0x000e6c0001047983 */ /* 0x000ee80000300800 */
[----:B------:R-:W3:Y:S04]  /*43260*/  LDL.LU R35, [R1+0xe68] ;  /* 0x000e680001237983 */ /* 0x000ee80000300800 */
[----:B------:R-:W3:Y:S04]  /*43270*/  LDL.LU R37, [R1+0xe54] ;  /* 0x000e540001257983 */ /* 0x000ee80000300800 */
[----:B------:R-:W3:Y:S04]  /*43280*/  LDL.LU R39, [R1+0xe50] ;  /* 0x000e500001277983 */ /* 0x000ee80000300800 */
[----:B------:R-:W3:Y:S04]  /*43290*/  LDL.LU R49, [R1+0xe4c] ;  /* 0x000e4c0001317983 */ /* 0x000ee80000300800 */
[----:B--2---:R0:W-:Y:S04]  /*432a0*/  STS.U8 [R33+UR4+0x80], R51 ;  /* 0x0000803321007988 */ /* 0x0041e80008000004 */
[----:B----4-:R1:W-:Y:S04]  /*432b0*/  STS.U8 [R33+UR4+0xa0], R53 ;  /* 0x0000a03521007988 */ /* 0x0103e80008000004 */
[----:B---3--:R2:W-:Y:S04]  /*432c0*/  STS.U8 [R33+UR4+0xc0], R55 ;  /* 0x0000c03721007988 */ /* 0x0085e80008000004 */
[----:B------:R3:W-:Y:S04]  /*432d0*/  STS.U8 [R33+UR4+0xe0], R0 ;  /* 0x0000e00021007988 */ /* 0x0007e80008000004 */
[----:B------:R4:W-:Y:S04]  /*432e0*/  STS.U8 [R33+UR4+0x1a0], R59 ;  /* 0x0001a03b21007988 */ /* 0x0009e80008000004 */
[----:B------:R4:W-:Y:S04]  /*432f0*/  STS.U8 [R33+UR4+0x180], R60 ;  /* 0x0001803c21007988 */ /* 0x0009e80008000004 */
[----:B0-----:R-:W4:Y:S04]  /*43300*/  LDL.LU R51, [R1+0xe48] ;  /* 0x000e480001337983 */ /* 0x001f280000300800 */
[----:B-1----:R-:W4:Y:S04]  /*43310*/  LDL.LU R53, [R1+0xe34] ;  /* 0x000e340001357983 */ /* 0x002f280000300800 */
[----:B--2---:R-:W2:Y:S04]  /*43320*/  LDL.LU R55, [R1+0xe30] ;  /* 0x000e300001377983 */ /* 0x004ea80000300800 */
[----:B---3--:R-:W3:Y:S04]  /*43330*/  LDL.LU R0, [R1+0xe2c] ;  /* 0x000e2c0001007983 */ /* 0x008ee80000300800 */
[----:B----4-:R-:W4:Y:S04]  /*43340*/  LDL.LU R59, [R1+0xe28] ;  /* 0x000e2800013b7983 */ /* 0x010f280000300800 */
[----:B------:R0:W-:Y:S04]  /*43350*/  STS.U8 [R33+UR4+0x1e0], R61 ;  /* 0x0001e03d21007988 */ /* 0x0001e80008000004 */
[----:B------:R-:W4:Y:S04]  /*43360*/  LDL.LU R60, [R1+0xe14] ;  /* 0x000e1400013c7983 */ /* 0x000f280000300800 */
[----:B0-----:R-:W4:Y:S04]  /*43370*/  LDL.LU R61, [R1+0xe10] ;  /* 0x000e1000013d7983 */ /* 0x001f280000300800 */
[----:B------:R0:W-:Y:S04]  /*43380*/  STS.U8 [R33+UR4+0x1c0], R54 ;  /* 0x0001c03621007988 */ /* 0x0001e80008000004 */
[----:B------:R1:W-:Y:S04]  /*43390*/  STS.U8 [R33+UR4+0x280], R52 ;  /* 0x0002803421007988 */ /* 0x0003e80008000004 */
[----:B------:R1:W-:Y:S04]  /*433a0*/  STS.U8 [R33+UR4+0x2a0], R50 ;  /* 0x0002a03221007988 */ /* 0x0003e80008000004 */
[----:B------:R1:W-:Y:S04]  /*433b0*/  STS.U8 [R33+UR4+0x2c0], R48 ;  /* 0x0002c03021007988 */ /* 0x0003e80008000004 */
[----:B------:R1:W-:Y:S04]  /*433c0*/  STS.U8 [R33+UR4+0x2e0], R38 ;  /* 0x0002e02621007988 */ /* 0x0003e80008000004 */
[----:B------:R1:W-:Y:S04]  /*433d0*/  STS.U8 [R33+UR4+0x3a0], R36 ;  /* 0x0003a02421007988 */ /* 0x0003e80008000004 */
[----:B0-----:R-:W4:Y:S04]  /*433e0*/  LDL.LU R54, [R1+0xe0c] ;  /* 0x000e0c0001367983 */ /* 0x001f280000300800 */
[----:B-1----:R-:W4:Y:S04]  /*433f0*/  LDL.LU R52, [R1+0xe08] ;  /* 0x000e080001347983 */ /* 0x002f280000300800 */
[----:B------:R-:W4:Y:S04]  /*43400*/  LDL.LU R50, [R1+0xdf4] ;  /* 0x000df40001327983 */ /* 0x000f280000300800 */
[----:B------:R-:W4:Y:S04]  /*43410*/  LDL.LU R48, [R1+0xdf0] ;  /* 0x000df00001307983 */ /* 0x000f280000300800 */
[----:B------:R-:W4:Y:S04]  /*43420*/  LDL.LU R38, [R1+0xdec] ;  /* 0x000dec0001267983 */ /* 0x000f280000300800 */
[----:B------:R0:W-:Y:S04]  /*43430*/  STS.U8 [R33+UR4+0x380], R34 ;  /* 0x0003802221007988 */ /* 0x0001e80008000004 */
[----:B------:R-:W4:Y:S04]  /*43440*/  LDL.LU R36, [R1+0xde8] ;  /* 0x000de80001247983 */ /* 0x000f280000300800 */
        /* <DEDUP_REMOVED lines=33> */
[----:B--2---:R-:W2:Y:S04]  /*43660*/  LDL.LU R39, [R1+0xd54] ;  /* 0x000d540001277983 */ /* 0x004ea80000300800 */
[----:B------:R-:W2:Y:S04]  /*43670*/  LDL.LU R49, [R1+0xd50] ;  /* 0x000d500001317983 */ /* 0x000ea80000300800 */
[----:B------:R0:W-:Y:S04]  /*43680*/  STS.U8 [R33+UR4+0x7c0], R51 ;  /* 0x0007c03321007988 */ /* 0x0001e80008000004 */
[----:B------:R1:W-:Y:S04]  /*43690*/  STS.U8 [R33+UR4+0x880], R53 ;  /* 0x0008803521007988 */ /* 0x0003e80008000004 */
[----:B------:R1:W-:Y:S04]  /*436a0*/  STS.U8 [R33+UR4+0x8a0], R55 ;  /* 0x0008a03721007988 */ /* 0x0003e80008000004 */
[----:B---3--:R3:W-:Y:S04]  /*436b0*/  STS.U8 [R33+UR4+0x8c0], R0 ;  /* 0x0008c00021007988 */ /* 0x0087e80008000004 */
[----:B----4-:R4:W-:Y:S04]  /*436c0*/  STS.U8 [R33+UR4+0x8e0], R59 ;  /* 0x0008e03b21007988 */ /* 0x0109e80008000004 */
[----:B------:R4:W-:Y:S04]  /*436d0*/  STS.U8 [R33+UR4+0x9a0], R60 ;  /* 0x0009a03c21007988 */ /* 0x0009e80008000004 */
[----:B0-----:R-:W2:Y:S04]  /*436e0*/  LDL.LU R51, [R1+0xd4c] ;  /* 0x000d4c0001337983 */ /* 0x001ea80000300800 */
[----:B-1----:R-:W2:Y:S04]  /*436f0*/  LDL.LU R53, [R1+0xd48] ;  /* 0x000d480001357983 */ /* 0x002ea80000300800 */
[----:B------:R-:W2:Y:S04]  /*43700*/  LDL.LU R55, [R1+0xd34] ;  /* 0x000d340001377983 */ /* 0x000ea80000300800 */
        /* <DEDUP_REMOVED lines=45> */
[----:B--2---:R2:W-:Y:S04]  /*439e0*/  STS.U8 [R33+UR4+0xfa0], R39 ;  /* 0x000fa02721007988 */ /* 0x0045e80008000004 */
        /* <DEDUP_REMOVED lines=229> */
[----:B--2---:R-:W-:Y:S04]  /*44840*/  STS.U8 [R33+UR4+0x2e80], R39 ;  /* 0x002e802721007988 */ /* 0x004fe80008000004 */
[----:B------:R-:W-:Y:S04]  /*44850*/  STS.U8 [R33+UR4+0x2ea0], R49 ;  /* 0x002ea03121007988 */ /* 0x000fe80008000004 */
[----:B------:R-:W-:Y:S04]  /*44860*/  STS.U8 [R33+UR4+0x2ec0], R51 ;  /* 0x002ec03321007988 */ /* 0x000fe80008000004 */
[----:B------:R-:W-:Y:S04]  /*44870*/  STS.U8 [R33+UR4+0x2ee0], R53 ;  /* 0x002ee03521007988 */ /* 0x000fe80008000004 */
[----:B------:R-:W-:Y:S04]  /*44880*/  STS.U8 [R33+UR4+0x2fa0], R55 ;  /* 0x002fa03721007988 */ /* 0x000fe80008000004 */
[----:B---3--:R-:W-:Y:S04]  /*44890*/  STS.U8 [R33+UR4+0x2f80], R0 ;  /* 0x002f800021007988 */ /* 0x008fe80008000004 */
[----:B----4-:R0:W-:Y:S04]  /*448a0*/  STS.U8 [R33+UR4+0x2fe0], R59 ;  /* 0x002fe03b21007988 */ /* 0x0101e80008000004 */
[----:B------:R1:W-:Y:S04]  /*448b0*/  STS.U8 [R33+UR4+0x2fc0], R60 ;  /* 0x002fc03c21007988 */ /* 0x0003e80008000004 */
[----:B0-----:R-:W2:Y:S04]  /*448c0*/  LDL.LU R59, [R1+0x278] ;  /* 0x00027800013b7983 */ /* 0x001ea80000300800 */
[----:B------:R0:W-:Y:S04]  /*448d0*/  STS.U8 [R33+UR4+0x3080], R61 ;  /* 0x0030803d21007988 */ /* 0x0001e80008000004 */
[----:B-1----:R-:W3:Y:S04]  /*448e0*/  LDL.LU R60, [R1+0x274] ;  /* 0x00027400013c7983 */ /* 0x002ee80000300800 */
[----:B0-----:R-:W4:Y:S04]  /*448f0*/  LDL.LU R61, [R1+0x270] ;  /* 0x00027000013d7983 */ /* 0x001f280000300800 */
        /* <DEDUP_REMOVED lines=28> */
[----:B--2---:R0:W-:Y:S04]  /*44ac0*/  STS.U8 [R33+UR4+0x30a0], R59 ;  /* 0x0030a03b21007988 */ /* 0x0041e80008000004 */
[----:B---3--:R1:W-:Y:S04]  /*44ad0*/  STS.U8 [R33+UR4+0x30c0], R60 ;  /* 0x0030c03c21007988 */ /* 0x0083e80008000004 */
[----:B0-----:R-:W2:Y:S04]  /*44ae0*/  LDL.LU R59, [R1+0x325c] ;  /* 0x00325c00013b7983 */ /* 0x001ea80000300800 */
[----:B-1----:R-:W3:Y:S04]  /*44af0*/  LDL.LU R60, [R1+0x3258] ;  /* 0x00325800013c7983 */ /* 0x002ee80000300800 */
[----:B----4-:R0:W-:Y:S04]  /*44b00*/  STS.U8 [R33+UR4+0x30e0], R61 ;  /* 0x0030e03d21007988 */ /* 0x0101e80008000004 */
        /* <DEDUP_REMOVED lines=22> */
[----:B0-----:R-:W2:Y:S04]  /*44c70*/  LDL.LU R4, [R1+0xf48] ;  /* 0x000f480001047983 */ /* 0x001ea80000300800 */
[----:B-1----:R-:W2:Y:S04]  /*44c80*/  LDL.LU R35, [R1+0xf4c] ;  /* 0x000f4c0001237983 */ /* 0x002ea80000300800 */
[----:B------:R0:W-:Y:S04]  /*44c90*/  STS.U8 [R33+UR4+0x36a0], R37 ;  /* 0x0036a02521007988 */ /* 0x0001e80008000004 */
[----:B------:R1:W-:Y:S04]  /*44ca0*/  STS.U8 [R33+UR4+0x36c0], R39 ;  /* 0x0036c02721007988 */ /* 0x0003e80008000004 */
[----:B------:R1:W-:Y:S04]  /*44cb0*/  STS.U8 [R33+UR4+0x36e0], R49 ;  /* 0x0036e03121007988 */ /* 0x0003e80008000004 */
[----:B------:R1:W-:Y:S04]  /*44cc0*/  STS.U8 [R33+UR4+0x37a0], R51 ;  /* 0x0037a03321007988 */ /* 0x0003e80008000004 */
[----:B------:R1:W-:Y:S04]  /*44cd0*/  STS.U8 [R33+UR4+0x3780], R53 ;  /* 0x0037803521007988 */ /* 0x0003e80008000004 */
[----:B------:R-:W-:Y:S04]  /*44ce0*/  STS.U8 [R33+UR4+0x37e0], R55 ;  /* 0x0037e03721007988 */ /* 0x000fe80008000004 */
[----:B------:R1:W-:Y:S04]  /*44cf0*/  STS.U8 [R33+UR4+0x37c0], R0 ;  /* 0x0037c00021007988 */ /* 0x0003e80008000004 */
[----:B0-----:R-:W2:Y:S04]  /*44d00*/  LDL.LU R37, [R1+0xa54] ;  /* 0x000a540001257983 */ /* 0x001ea80000300800 */
[----:B-1----:R-:W2:Y:S04]  /*44d10*/  LDL.LU R39, [R1+0xa50] ;  /* 0x000a500001277983 */ /* 0x002ea80000300800 */
[----:B------:R-:W2:Y:S04]  /*44d20*/  LDL.LU R49, [R1+0xa64] ;  /* 0x000a640001317983 */ /* 0x000ea80000300800 */
[----:B------:R-:W2:Y:S01]  /*44d30*/  LDL.LU R51, [R1+0xa60] ;  /* 0x000a600001337983 */ /* 0x000ea20000300800 */
[----:B------:R-:W0:Y:S02]  /*44d40*/  S2R R53, SR_TID.X ;  /* 0x0000000000357919 */ /* 0x000e240000002100 */
[----:B0-----:R-:W-:-:S02]  /*44d50*/  IMAD.SHL.U32 R0, R53, 0x40, RZ ;  /* 0x0000004035007824 */ /* 0x001fc400078e00ff */
[C---:B------:R-:W-:Y:S02]  /*44d60*/  IMAD.SHL.U32 R55, R53.reuse, 0x8, RZ ;  /* 0x0000000835377824 */ /* 0x040fe400078e00ff */
[----:B------:R-:W-:Y:S02]  /*44d70*/  IMAD.SHL.U32 R5, R53, 0x2, RZ ;  /* 0x0000000235057824 */ /* 0x000fe400078e00ff */
[----:B------:R-:W2:Y:S01]  /*44d80*/  LDL.LU R53, [R1+0xa74] ;  /* 0x000a740001357983 */ /* 0x000ea20000300800 */
[----:B------:R-:W-:-:S04]  /*44d90*/  LOP3.LUT R0, R0, 0x1c0, RZ, 0xc0, !PT ;  /* 0x000001c000007812 */ /* 0x000fc800078ec0ff */
[----:B------:R-:W-:Y:S02]  /*44da0*/  LOP3.LUT R0, R0, 0x30, R55, 0xf8, !PT ;  /* 0x0000003000007812 */ /* 0x000fe400078ef837 */
[----:B------:R-:W2:Y:S02]  /*44db0*/  LDL.LU R55, [R1+0xa6c] ;  /* 0x000a6c0001377983 */ /* 0x000ea40000300800 */
[----:B------:R-:W-:Y:S02]  /*44dc0*/  LOP3.LUT R0, R0, 0x30, R5, 0x78, !PT ;  /* 0x0000003000007812 */ /* 0x000fe400078e7805 */
[----:B----4-:R-:W-:Y:S04]  /*44dd0*/  STS.U8 [R33+UR4+0x3880], R61 ;  /* 0x0038803d21007988 */ /* 0x010fe80008000004 */
[----:B---3--:R-:W-:Y:S04]  /*44de0*/  STS.U8 [R33+UR4+0x38a0], R60 ;  /* 0x0038a03c21007988 */ /* 0x008fe80008000004 */
[----:B--2---:R-:W-:Y:S04]  /*44df0*/  STS.U8 [R33+UR4+0x38c0], R59 ;  /* 0x0038c03b21007988 */ /* 0x004fe80008000004 */
        /* <DEDUP_REMOVED lines=28> */
[----:B------:R-:W-:Y:S01]  /*44fc0*/  STS.U8 [R33+UR4+0x3fc0], R35 ;  /* 0x003fc02321007988 */ /* 0x000fe20008000004 */
[----:B------:R-:W-:Y:S06]  /*44fd0*/  BAR.SYNC.DEFER_BLOCKING 0x0 ;  /* 0x0000000000007b1d */ /* 0x000fec0000010000 */
[----:B------:R-:W0:Y:S04]  /*44fe0*/  LDSM.16.M88.4 R4, [R0+UR4] ;  /* 0x000000040004783b */ /* 0x000e280008000200 */
[----:B------:R-:W-:Y:S04]  /*44ff0*/  LDSM.16.M88.4 R16, [R0+UR4+0x600] ;  /* 0x000600040010783b */ /* 0x000fe80008000200 */
[----:B------:R-:W-:Y:S04]  /*45000*/  LDSM.16.M88.4 R20, [R0+UR4+0xa00] ;  /* 0x000a00040014783b */ /* 0x000fe80008000200 */
[----:B0-----:R-:W-:Y:S01]  /*45010*/  STL.64 [R1+0xd80], R4 ;  /* 0x000d800401007387 */ /* 0x001fe20000100a00 */
[----:B------:R-:W-:-:S03]  /*45020*/  IMAD.MOV.U32 R8, RZ, RZ, R4 ;  /* 0x000000ffff087224 */ /* 0x000fc600078e0004 */
[----:B------:R-:W-:Y:S01]  /*45030*/  STL.64 [R1+0xd88], R6 ;  /* 0x000d880601007387 */ /* 0x000fe20000100a00 */
[----:B------:R-:W-:-:S03]  /*45040*/  IMAD.MOV.U32 R3, RZ, RZ, R5 ;  /* 0x000000ffff037224 */ /* 0x000fc600078e0005 */
[----:B------:R-:W0:Y:S04]  /*45050*/  LDSM.16.M88.4 R4, [R0+UR4+0x200] ;  /* 0x000200040004783b */ /* 0x000e280008000200 */
[----:B0-----:R-:W-:Y:S01]  /*45060*/  STL.64 [R1+0xda0], R4 ;  /* 0x000da00401007387 */ /* 0x001fe20000100a00 */
[----:B------:R-:W-:-:S03]  /*45070*/  IMAD.MOV.U32 R10, RZ, RZ, R4 ;  /* 0x000000ffff0a7224 */ /* 0x000fc600078e0004 */
[----:B------:R-:W-:Y:S01]  /*45080*/  STL.64 [R1+0xda8], R6 ;  /* 0x000da80601007387 */ /* 0x000fe20000100a00 */
[----:B------:R-:W-:-:S03]  /*45090*/  IMAD.MOV.U32 R11, RZ, RZ, R5 ;  /* 0x000000ffff0b7224 */ /* 0x000fc600078e0005 */
[----:B------:R-:W0:Y:S04]  /*450a0*/  LDSM.16.M88.4 R4, [R0+UR4+0x400] ;  /* 0x000400040004783b */ /* 0x000e280008000200 */
[----:B0-----:R0:W-:Y:S04]  /*450b0*/  STL.64 [R1+0xdb0], R4 ;  /* 0x000db00401007387 */ /* 0x0011e80000100a00 */
[----:B------:R1:W-:Y:S01]  /*450c0*/  STL.64 [R1+0xdb8], R6 ;  /* 0x000db80601007387 */ /* 0x0003e20000100a00 */
[----:B------:R-:W-:-:S03]  /*450d0*/  IMAD.MOV.U32 R12, RZ, RZ, R4 ;  /* 0x000000ffff0c7224 */ /* 0x000fc600078e0004 */
[----:B------:R-:W-:Y:S04]  /*450e0*/  STL.64 [R1+0xdc0], R16 ;  /* 0x000dc01001007387 */ /* 0x000fe80000100a00 */
[----:B------:R-:W-:Y:S01]  /*450f0*/  STL.64 [R1+0xdc8], R18 ;  /* 0x000dc81201007387 */ /* 0x000fe20000100a00 */
[----:B0-----:R-:W-:Y:S02]  /*45100*/  IMAD.MOV.U32 R4, RZ, RZ, R16 ;  /* 0x000000ffff047224 */ /* 0x001fe400078e0010 */
[----:B-1----:R-:W-:Y:S02]  /*45110*/  IMAD.MOV.U32 R6, RZ, RZ, R5 ;  /* 0x000000ffff067224 */ /* 0x002fe400078e0005 */
[----:B------:R-:W-:Y:S02]  /*45120*/  IMAD.MOV.U32 R5, RZ, RZ, R17 ;  /* 0x000000ffff057224 */ /* 0x000fe400078e0011 */
[----:B------:R-:W0:Y:S01]  /*45130*/  LDSM.16.M88.4 R16, [R0+UR4+0x800] ;  /* 0x000800040010783b */ /* 0x000e220008000200 */
[----:B------:R-:W-:-:S03]  /*45140*/  IMAD.MOV.U32 R7, RZ, RZ, R21 ;  /* 0x000000ffff077224 */ /* 0x000fc600078e0015 */
[----:B0-----:R0:W-:Y:S04]  /*45150*/  STL.64 [R1+0xdd0], R16 ;  /* 0x000dd01001007387 */ /* 0x0011e80000100a00 */
[----:B------:R-:W-:Y:S01]  /*45160*/  STL.64 [R1+0xdd8], R18 ;  /* 0x000dd81201007387 */ /* 0x000fe20000100a00 */
[----:B------:R-:W-:-:S03]  /*45170*/  IMAD.MOV.U32 R25, RZ, RZ, R16 ;  /* 0x000000ffff197224 */ /* 0x000fc600078e0010 */
[----:B------:R-:W-:Y:S04]  /*45180*/  STL.64 [R1+0xde0], R20 ;  /* 0x000de01401007387 */ /* 0x000fe80000100a00 */
[----:B------:R-:W-:Y:S01]  /*45190*/  STL.64 [R1+0xde8], R22 ;  /* 0x000de81601007387 */ /* 0x000fe20000100a00 */
[----:B0-----:R-:W-:-:S03]  /*451a0*/  IMAD.MOV.U32 R16, RZ, RZ, R20 ;  /* 0x000000ffff107224 */ /* 0x001fc600078e0014 */
[----:B------:R-:W0:Y:S01]  /*451b0*/  LDSM.16.M88.4 R20, [R0+UR4+0xc00] ;  /* 0x000c00040014783b */ /* 0x000e220008000200 */
[----:B------:R-:W-:-:S03]  /*451c0*/  IMAD R2, R28, 0x100, R29 ;  /* 0x000001001c027824 */ /* 0x000fc600078e021d */
[----:B0-----:R-:W-:Y:S04]  /*451d0*/  STL.64 [R1+0xdf0], R20 ;  /* 0x000df01401007387 */ /* 0x001fe80000100a00 */
[----:B------:R-:W-:Y:S04]  /*451e0*/  STL.64 [R1+0xdf8], R22 ;  /* 0x000df81601007387 */ /* 0x000fe80000100a00 */
[----:B------:R-:W2:Y:S04]  /*451f0*/  LDL.LU.64 R28, [R1+0x130] ;  /* 0x00013000011c7983 */ /* 0x000ea80000300a00 */
[----:B------:R-:W2:Y:S01]  /*45200*/  LDL.LU.64 R30, [R1+0x138] ;  /* 0x00013800011e7983 */ /* 0x000ea20000300a00 */
[----:B------:R-:W-:-:S02]  /*45210*/  IMAD.MOV.U32 R19, RZ, RZ, R20 ;  /* 0x000000ffff137224 */ /* 0x000fc400078e0014 */
[----:B------:R-:W-:Y:S02]  /*45220*/  IMAD.MOV.U32 R18, RZ, RZ, R21 ;  /* 0x000000ffff127224 */ /* 0x000fe400078e0015 */
[----:B------:R-:W0:Y:S01]  /*45230*/  LDSM.16.M88.4 R20, [R0+UR4+0xe00] ;  /* 0x000e00040014783b */ /* 0x000e220008000200 */
[----:B------:R-:W-:-:S03]  /*45240*/  IMAD.MOV.U32 R24, RZ, RZ, R17 ;  /* 0x000000ffff187224 */ /* 0x000fc600078e0011 */
[----:B0-----:R0:W-:Y:S01]  /*45250*/  STL.64 [R1+0xe00], R20 ;  /* 0x000e001401007387 */ /* 0x0011e20000100a00 */
[----:B------:R-:W-:-:S03]  /*45260*/  IMAD.MOV.U32 R17, RZ, RZ, R20 ;  /* 0x000000ffff117224 */ /* 0x000fc600078e0014 */
[----:B------:R1:W-:Y:S01]  /*45270*/  STL.64 [R1+0xe08], R22 ;  /* 0x000e081601007387 */ /* 0x0003e20000100a00 */
[----:B------:R-:W-:-:S03]  /*45280*/  IMAD.MOV.U32 R15, RZ, RZ, R21 ;  /* 0x000000ffff0f7224 */ /* 0x000fc600078e0015 */
[----:B0-----:R-:W3:Y:S04]  /*45290*/  LDL.LU.64 R20, [R1+0x340] ;  /* 0x0003400001147983 */ /* 0x001ee80000300a00 */
[----:B-1----:R-:W3:Y:S01]  /*452a0*/  LDL.LU.64 R22, [R1+0x348] ;  /* 0x0003480001167983 */ /* 0x002ee20000300a00 */
[----:B------:R-:W-:-:S03]  /*452b0*/  IMAD R33, R39, 0x100, R37 ;  /* 0x0000010027217824 */ /* 0x000fc600078e0225 */
[----:B------:R-:W0:Y:S01]  /*452c0*/  LDSM.16.M88.4 R36, [R0+UR4+0x1000] ;  /* 0x001000040024783b */ /* 0x000e220008000200 */
[----:B------:R-:W-:Y:S02]  /*452d0*/  IMAD R34, R51, 0x100, R49 ;  /* 0x0000010033227824 */ /* 0x000fe400078e0231 */
[----:B------:R-:W-:Y:S01]  /*452e0*/  IMAD R35, R55, 0x100, R53 ;  /* 0x0000010037237824 */ /* 0x000fe200078e0235 */
[----:B------:R-:W-:Y:S02]  /*452f0*/  F2FP.F16.E5M2.UNPACK_B R32, R2 ;  /* 0x00000002ff20723e */ /* 0x000fe400020004ff */
[----:B------:R-:W-:Y:S02]  /*45300*/  F2FP.F16.E5M2.UNPACK_B R33, R33 ;  /* 0x00000021ff21723e */ /* 0x000fe400020004ff */
[----:B------:R-:W-:Y:S02]  /*45310*/  F2FP.F16.E5M2.UNPACK_B R8, R8 ;  /* 0x00000008ff08723e */ /* 0x000fe400020004ff */
[----:B------:R-:W-:-:S02]  /*45320*/  F2FP.F16.E5M2.UNPACK_B R34, R34 ;  /* 0x00000022ff22723e */ /* 0x000fc400020004ff */
[----:B------:R-:W-:Y:S02]  /*45330*/  F2FP.F16.E5M2.UNPACK_B R35, R35 ;  /* 0x00000023ff23723e */ /* 0x000fe400020004ff */
[----:B------:R-:W-:Y:S01]  /*45340*/  F2FP.F16.E5M2.UNPACK_B R9, R3 ;  /* 0x00000003ff09723e */ /* 0x000fe200020004ff */
[----:B0-----:R-:W-:Y:S01]  /*45350*/  STL.64 [R1+0xe10], R36 ;  /* 0x000e102401007387 */ /* 0x001fe20000100a00 */
[----:B------:R-:W-:-:S03]  /*45360*/  IMAD.MOV.U32 R14, RZ, RZ, R36 ;  /* 0x000000ffff0e7224 */ /* 0x000fc600078e0024 */
[----:B------:R-:W-:Y:S01]  /*45370*/  STL.64 [R1+0xe18], R38 ;  /* 0x000e182601007387 */ /* 0x000fe20000100a00 */
[----:B------:R-:W-:-:S03]  /*45380*/  IMAD.MOV.U32 R13, RZ, RZ, R37 ;  /* 0x000000ffff0d7224 */ /* 0x000fc600078e0025 */
[----:B------:R-:W0:Y:S01]  /*45390*/  LDSM.16.M88.4 R36, [R0+UR4+0x1200] ;  /* 0x001200040024783b */ /* 0x000e220008000200 */
[----:B------:R-:W-:Y:S02]  /*453a0*/  F2FP.F16.E5M2.UNPACK_B R10, R10 ;  /* 0x0000000aff0a723e */ /* 0x000fe400020004ff */
[----:B------:R-:W-:Y:S01]  /*453b0*/  F2FP.F16.E5M2.UNPACK_B R11, R11 ;  /* 0x0000000bff0b723e */ /* 0x000fe200020004ff */
[----:B0-----:R-:W-:Y:S04]  /*453c0*/  STL.64 [R1+0xe20], R36 ;  /* 0x000e202401007387 */ /* 0x001fe80000100a00 */
[----:B------:R-:W-:Y:S04]  /*453d0*/  STL.64 [R1+0xe28], R38 ;  /* 0x000e282601007387 */ /* 0x000fe80000100a00 */
[----:B------:R-:W-:Y:S01]  /*453e0*/  STL.64 [R1+0x20], R8 ;  /* 0x0000200801007387 */ /* 0x000fe20000100a00 */
[----:B------:R-:W-:-:S02]  /*453f0*/  IMAD.MOV.U32 R2, RZ, RZ, R36 ;  /* 0x000000ffff027224 */ /* 0x000fc400078e0024 */
[----:B------:R-:W-:Y:S02]  /*45400*/  IMAD.MOV.U32 R3, RZ, RZ, R37 ;  /* 0x000000ffff037224 */ /* 0x000fe400078e0025 */
[----:B------:R-:W0:Y:S01]  /*45410*/  LDSM.16.M88.4 R36, [R0+UR4+0x1400] ;  /* 0x001400040024783b */ /* 0x000e220008000200 */
[----:B------:R-:W-:Y:S02]  /*45420*/  IMAD.MOV.U32 R50, RZ, RZ, R9 ;  /* 0x000000ffff327224 */ /* 0x000fe400078e0009 */
[----:B------:R-:W-:Y:S01]  /*45430*/  IMAD.MOV.U32 R51, RZ, RZ, R8 ;  /* 0x000000ffff337224 */ /* 0x000fe200078e0008 */
[----:B------:R-:W-:Y:S02]  /*45440*/  F2FP.F16.E5M2.UNPACK_B R26, R12 ;  /* 0x0000000cff1a723e */ /* 0x000fe400020004ff */
[----:B------:R-:W-:Y:S01]  /*45450*/  F2FP.F16.E5M2.UNPACK_B R27, R6 ;  /* 0x00000006ff1b723e */ /* 0x000fe200020004ff */
[----:B--2---:R-:W-:-:S15]  /*45460*/  HMMA.16816.F32 R28, R32, R8, R28 ;  /* 0x00000008201c723c */ /* 0x004fde000000181c */
[----:B------:R-:W-:-:S08]  /*45470*/  NOP ;  /* 0x0000000000007918 */ /* 0x000fd00000000000 */
[----:B------:R1:W-:Y:S04]  /*45480*/  STL.64 [R1+0x70], R28 ;  /* 0x0000701c01007387 */ /* 0x0003e80000100a00 */
[----:B------:R2:W-:Y:S04]  /*45490*/  STL.64 [R1+0x78], R30 ;  /* 0x0000781e01007387 */ /* 0x0005e80000100a00 */
[----:B------:R-:W-:Y:S04]  /*454a0*/  STL.64 [R1+0x18], R10 ;  /* 0x0000180a01007387 */ /* 0x000fe80000100a00 */
[----:B-1----:R-:W4:Y:S04]  /*454b0*/  LDL.LU.64 R28, [R1+0x410] ;  /* 0x00041000011c7983 */ /* 0x002f280000300a00 */
[----:B--2---:R-:W4:Y:S04]  /*454c0*/  LDL.LU.64 R30, [R1+0x418] ;  /* 0x00041800011e7983 */ /* 0x004f280000300a00 */
[----:B------:R-:W-:Y:S01]  /*454d0*/  STL [R1+0x324c], R50 ;  /* 0x00324c3201007387 */ /* 0x000fe20000100800 */
[----:B---3--:R-:W-:Y:S03]  /*454e0*/  HMMA.16816.F32 R20, R32, R10, R20 ;  /* 0x0000000a2014723c */ /* 0x008fe60000001814 */
[----:B------:R-:W-:Y:S04]  /*454f0*/  STL [R1+0x3248], R51 ;  /* 0x0032483301007387 */ /* 0x000fe80000100800 */
[----:B0-----:R-:W-:Y:S04]  /*45500*/  STL.64 [R1+0xe30], R36 ;  /* 0x000e302401007387 */ /* 0x001fe80000100a00 */
[----:B------:R-:W-:-:S12]  /*45510*/  STL.64 [R1+0xe38], R38 ;  /* 0x000e382601007387 */ /* 0x000fd80000100a00 */
[----:B------:R0:W-:Y:S04]  /*45520*/  STL.64 [R1+0xa0], R20 ;  /* 0x0000a01401007387 */ /* 0x0001e80000100a00 */
[----:B------:R1:W-:Y:S04]  /*45530*/  STL.64 [R1+0xa8], R22 ;  /* 0x0000a81601007387 */ /* 0x0003e80000100a00 */
[----:B------:R-:W-:Y:S04]  /*45540*/  STL.64 [R1+0x10], R26 ;  /* 0x0000101a01007387 */ /* 0x000fe80000100a00 */
[----:B0-----:R-:W2:Y:S04]  /*45550*/  LDL.LU.64 R20, [R1+0xe0] ;  /* 0x0000e00001147983 */ /* 0x001ea80000300a00 */
[----:B-1----:R-:W2:Y:S01]  /*45560*/  LDL.LU.64 R22, [R1+0xe8] ;  /* 0x0000e80001167983 */ /* 0x002ea20000300a00 */
[----:B------:R-:W-:-:S02]  /*45570*/  IMAD.MOV.U32 R8, RZ, RZ, R36 ;  /* 0x000000ffff087224 */ /* 0x000fc400078e0024 */
[----:B------:R-:W-:Y:S02]  /*45580*/  IMAD.MOV.U32 R9, RZ, RZ, R37 ;  /* 0x000000ffff097224 */ /* 0x000fe400078e0025 */
[----:B------:R-:W0:Y:S01]  /*45590*/  LDSM.16.M88.4 R36, [R0+UR4+0x1600] ;  /* 0x001600040024783b */ /* 0x000e220008000200 */
[----:B------:R-:W-:Y:S01]  /*455a0*/  IMAD.MOV.U32 R53, RZ, RZ, R10 ;  /* 0x000000ffff357224 */ /* 0x000fe200078e000a */
[----:B------:R-:W-:Y:S01]  /*455b0*/  F2FP.F16.E5M2.UNPACK_B R4, R4 ;  /* 0x00000004ff04723e */ /* 0x000fe200020004ff */
[----:B------:R-:W-:-:S03]  /*455c0*/  IMAD.MOV.U32 R52, RZ, RZ, R11 ;  /* 0x000000ffff347224 */ /* 0x000fc600078e000b */
[----:B------:R-:W-:Y:S04]  /*455d0*/  STL [R1+0x3250], R53 ;  /* 0x0032503501007387 */ /* 0x000fe80000100800 */
[----:B0-----:R0:W-:Y:S01]  /*455e0*/  STL.64 [R1+0xe40], R36 ;  /* 0x000e402401007387 */ /* 0x0011e20000100a00 */
[----:B------:R-:W-:-:S03]  /*455f0*/  IMAD.MOV.U32 R10, RZ, RZ, R36 ;  /* 0x000000ffff0a7224 */ /* 0x000fc600078e0024 */
[----:B------:R1:W-:Y:S01]  /*45600*/  STL.64 [R1+0xe48], R38 ;  /* 0x000e482601007387 */ /* 0x0003e20000100a00 */
[----:B------:R-:W-:-:S03]  /*45610*/  IMAD.MOV.U32 R11, RZ, RZ, R37 ;  /* 0x000000ffff0b7224 */ /* 0x000fc600078e0025 */
[----:B0-----:R-:W3:Y:S04]  /*45620*/  LDL.LU.64 R36, [R1+0x880] ;  /* 0x0008800001247983 */ /* 0x001ee80000300a00 */
[----:B------:R-:W-:Y:S01]  /*45630*/  STL [R1+0x8], R4 ;  /* 0x0000080401007387 */ /* 0x000fe20000100800 */
[----:B------:R-:W-:Y:S01]  /*45640*/  F2FP.F16.E5M2.UNPACK_B R5, R5 ;  /* 0x00000005ff05723e */ /* 0x000fe200020004ff */
[----:B------:R-:W-:Y:S01]  /*45650*/  IMAD.MOV.U32 R51, RZ, RZ, R4 ;  /* 0x000000ffff337224 */ /* 0x000fe200078e0004 */
[----:B----4-:R-:W-:-:S15]  /*45660*/  HMMA.16816.F32 R28, R32, R26, R28 ;  /* 0x0000001a201c723c */ /* 0x010fde000000181c */
[----:B------:R-:W-:-:S08]  /*45670*/  NOP ;  /* 0x0000000000007918 */ /* 0x000fd00000000000 */
[----:B------:R-:W-:Y:S04]  /*45680*/  STL.64 [R1+0xc0], R28 ;  /* 0x0000c01c01007387 */ /* 0x000fe80000100a00 */
[----:B------:R-:W-:Y:S04]  /*45690*/  STL.64 [R1+0xc8], R30 ;  /* 0x0000c81e01007387 */ /* 0x000fe80000100a00 */
[----:B-1----:R-:W3:Y:S04]  /*456a0*/  LDL.LU.64 R38, [R1+0x888] ;  /* 0x0008880001267983 */ /* 0x002ee80000300a00 */
[----:B------:R-:W0:Y:S04]  /*456b0*/  LDSM.16.M88.4 R28, [R0+UR4+0x1800] ;  /* 0x00180004001c783b */ /* 0x000e280008000200 */
[----:B------:R-:W-:Y:S01]  /*456c0*/  STL [R1+0xc], R5 ;  /* 0x00000c0501007387 */ /* 0x000fe20000100800 */
[----:B--2---:R-:W-:Y:S01]  /*456d0*/  HMMA.16816.F32 R20, R32, R4, R20 ;  /* 0x000000042014723c */ /* 0x004fe20000001814 */
[----:B0-----:R-:W-:-:S02]  /*456e0*/  IMAD.MOV.U32 R12, RZ, RZ, R28 ;  /* 0x000000ffff0c7224 */ /* 0x001fc400078e001c */
[----:B------:R0:W-:Y:S01]  /*456f0*/  STL.64 [R1+0xe50], R28 ;  /* 0x000e501c01007387 */ /* 0x0001e20000100a00 */
[----:B------:R-:W-:-:S03]  /*45700*/  IMAD.MOV.U32 R6, RZ, RZ, R29 ;  /* 0x000000ffff067224 */ /* 0x000fc600078e001d */
[----:B------:R-:W-:Y:S01]  /*45710*/  STL.64 [R1+0xe58], R30 ;  /* 0x000e581e01007387 */ /* 0x000fe20000100a00 */
[----:B0-----:R-:W-:Y:S02]  /*45720*/  F2FP.F16.E5M2.UNPACK_B R28, R25 ;  /* 0x00000019ff1c723e */ /* 0x001fe400020004ff */
[----:B------:R-:W-:-:S03]  /*45730*/  F2FP.F16.E5M2.UNPACK_B R29, R24 ;  /* 0x00000018ff1d723e */ /* 0x000fc600020004ff */
[----:B------:R-:W-:Y:S10]  /*45740*/  STL [R1], R28 ;  /* 0x0000001c01007387 */ /* 0x000ff40000100800 */
[----:B------:R-:W-:Y:S04]  /*45750*/  STL.64 [R1+0xe0], R20 ;  /* 0x0000e01401007387 */ /* 0x000fe80000100a00 */
[----:B------:R-:W-:Y:S04]  /*45760*/  STL.64 [R1+0xe8], R22 ;  /* 0x0000e81601007387 */ /* 0x000fe80000100a00 */
[----:B------:R-:W2:Y:S04]  /*45770*/  LDL.LU.64 R24, [R1+0x890] ;  /* 0x0008900001187983 */ /* 0x000ea80000300a00 */
[----:B------:R-:W-:Y:S04]  /*45780*/  STL [R1+0x4], R29 ;  /* 0x0000041d01007387 */ /* 0x000fe80000100800 */
[----:B------:R-:W2:Y:S04]  /*45790*/  LDL.LU.64 R26, [R1+0x898] ;  /* 0x00089800011a7983 */ /* 0x000ea80000300a00 */
[----:B------:R-:W0:Y:S04]  /*457a0*/  LDSM.16.M88.4 R20, [R0+UR4+0x1a00] ;  /* 0x001a00040014783b */ /* 0x000e280008000200 */
[----:B0-----:R0:W-:Y:S01]  /*457b0*/  STL.64 [R1+0xe60], R20 ;  /* 0x000e601401007387 */ /* 0x0011e20000100a00 */
[----:B------:R-:W-:-:S03]  /*457c0*/  IMAD.MOV.U32 R5, RZ, RZ, R20 ;  /* 0x000000ffff057224 */ /* 0x000fc600078e0014 */
[----:B------:R1:W-:Y:S01]  /*457d0*/  STL.64 [R1+0xe68], R22 ;  /* 0x000e681601007387 */ /* 0x0003e20000100a00 */
[----:B------:R-:W-:-:S03]  /*457e0*/  IMAD.MOV.U32 R4, RZ, RZ, R21 ;  /* 0x000000ffff047224 */ /* 0x000fc600078e0015 */
[----:B0-----:R-:W4:Y:S04]  /*457f0*/  LDL.LU.64 R20, [R1+0x150] ;  /* 0x0001500001147983 */ /* 0x001f280000300a00 */
[----:B-1----:R-:W4:Y:S01]  /*45800*/  LDL.LU.64 R22, [R1+0x158] ;  /* 0x0001580001167983 */ /* 0x002f220000300a00 */
[----:B------:R-:W-:Y:S02]  /*45810*/  IMAD.MOV.U32 R53, RZ, RZ, R28 ;  /* 0x000000ffff357224 */ /* 0x000fe400078e001c */
[----:B------:R-:W-:Y:S01]  /*45820*/  IMAD.MOV.U32 R50, RZ, RZ, R29 ;  /* 0x000000ffff327224 */ /* 0x000fe200078e001d */
[----:B------:R-:W-:Y:S02]  /*45830*/  F2FP.F16.E5M2.UNPACK_B R60, R16 ;  /* 0x00000010ff3c723e */ /* 0x000fe400020004ff */
[----:B------:R-:W-:-:S02]  /*45840*/  F2FP.F16.E5M2.UNPACK_B R61, R7 ;  /* 0x00000007ff3d723e */ /* 0x000fc400020004ff */
[----:B------:R-:W-:Y:S02]  /*45850*/  F2FP.F16.E5M2.UNPACK_B R58, R19 ;  /* 0x00000013ff3a723e */ /* 0x000fe400020004ff */
[----:B------:R-:W-:Y:S01]  /*45860*/  F2FP.F16.E5M2.UNPACK_B R59, R18 ;  /* 0x00000012ff3b723e */ /* 0x000fe200020004ff */
[----:B---3--:R-:W-:Y:S01]  /*45870*/  HMMA.16816.F32 R36, R32, R28, R36 ;  /* 0x0000001c2024723c */ /* 0x008fe20000001824 */
[----:B------:R-:W0:-:S15]  /*45880*/  LDSM.16.M88.4 R28, [R0+UR4+0x1c00] ;  /* 0x001c0004001c783b */ /* 0x000e1e0008000200 */
[----:B------:R-:W-:-:S07]  /*45890*/  NOP ;  /* 0x0000000000007918 */ /* 0x000fce0000000000 */
[----:B------:R-:W-:Y:S04]  /*458a0*/  STL.64 [R1+0x110], R36 ;  /* 0x0001102401007387 */ /* 0x000fe80000100a00 */
[----:B------:R-:W-:Y:S04]  /*458b0*/  STL.64 [R1+0x118], R38 ;  /* 0x0001182601007387 */ /* 0x000fe80000100a00 */
[----:B0-----:R0:W-:Y:S01]  /*458c0*/  STL.64 [R1+0xe70], R28 ;  /* 0x000e701c01007387 */ /* 0x0011e20000100a00 */
[----:B------:R-:W-:-:S03]  /*458d0*/  IMAD.MOV.U32 R16, RZ, RZ, R28 ;  /* 0x000000ffff107224 */ /* 0x000fc600078e001c */
[----:B------:R1:W-:Y:S01]  /*458e0*/  STL.64 [R1+0xe78], R30 ;  /* 0x000e781e01007387 */ /* 0x0003e20000100a00 */
[----:B------:R-:W-:-:S03]  /*458f0*/  IMAD.MOV.U32 R7, RZ, RZ, R29 ;  /* 0x000000ffff077224 */ /* 0x000fc600078e001d */
[----:B0-----:R-:W3:Y:S04]  /*45900*/  LDL.LU.64 R28, [R1+0x170] ;  /* 0x00017000011c7983 */ /* 0x001ee80000300a00 */
[----:B-1----:R-:W3:Y:S01]  /*45910*/  LDL.LU.64 R30, [R1+0x178] ;  /* 0x00017800011e7983 */ /* 0x002ee20000300a00 */
[----:B--2---:R-:W-:Y:S03]  /*45920*/  HMMA.16816.F32 R36, R32, R60, R24 ;  /* 0x0000003c2024723c */ /* 0x004fe60000001818 */
[----:B------:R-:W0:-:S15]  /*45930*/  LDSM.16.M88.4 R24, [R0+UR4+0x1e00] ;  /* 0x001e00040018783b */ /* 0x000e1e0008000200 */
[----:B------:R-:W-:-:S05]  /*45940*/  NOP ;  /* 0x0000000000007918 */ /* 0x000fca0000000000 */
[----:B------:R-:W-:Y:S04]  /*45950*/  STL.64 [R1+0x130], R36 ;  /* 0x0001302401007387 */ /* 0x000fe80000100a00 */
[----:B------:R-:W-:Y:S04]  /*45960*/  STL.64 [R1+0x138], R38 ;  /* 0x0001382601007387 */ /* 0x000fe80000100a00 */
[----:B------:R-:W1:Y:S04]  /*45970*/  LDSM.16.M88.4 R36, [R0+UR4+0x2000] ;  /* 0x002000040024783b */ /* 0x000e680008000200 */
[----:B0-----:R0:W-:Y:S01]  /*45980*/  STL.64 [R1+0xe80], R24 ;  /* 0x000e801801007387 */ /* 0x0011e20000100a00 */
[----:B------:R-:W-:-:S03]  /*45990*/  IMAD.MOV.U32 R18, RZ, RZ, R24 ;  /* 0x000000ffff127224 */ /* 0x000fc600078e0018 */
[----:B------:R2:W-:Y:S01]  /*459a0*/  STL.64 [R1+0xe88], R26 ;  /* 0x000e881a01007387 */ /* 0x0005e20000100a00 */
[----:B------:R-:W-:-:S03]  /*459b0*/  IMAD.MOV.U32 R19, RZ, RZ, R25 ;  /* 0x000000ffff137224 */ /* 0x000fc600078e0019 */
[----:B0-----:R-:W3:Y:S04]  /*459c0*/  LDL.LU.64 R24, [R1+0x190] ;  /* 0x0001900001187983 */ /* 0x001ee80000300a00 */
[----:B--2---:R-:W2:Y:S01]  /*459d0*/  LDL.LU.64 R26, [R1+0x198] ;  /* 0x00019800011a7983 */ /* 0x004ea20000300a00 */
[----:B----4-:R-:W-:-:S15]  /*459e0*/  HMMA.16816.F32 R20, R32, R58, R20 ;  /* 0x0000003a2014723c */ /* 0x010fde0000001814 */
[----:B------:R-:W-:-:S08]  /*459f0*/  NOP ;  /* 0x0000000000007918 */ /* 0x000fd00000000000 */
[----:B------:R0:W-:Y:S04]  /*45a00*/  STL.64 [R1+0x150], R20 ;  /* 0x0001501401007387 */ /* 0x0001e80000100a00 */
[----:B------:R-:W-:Y:S04]  /*45a10*/  STL.64 [R1+0x158], R22 ;  /* 0x0001581601007387 */ /* 0x000fe80000100a00 */
[----:B-1----:R-:W-:Y:S04]  /*45a20*/  STL.64 [R1+0xe90], R36 ;  /* 0x000e902401007387 */ /* 0x002fe80000100a00 */
[----:B------:R-:W-:Y:S04]  /*45a30*/  STL.64 [R1+0xe98], R38 ;  /* 0x000e982601007387 */ /* 0x000fe80000100a00 */
[----:B------:R-:W4:Y:S04]  /*45a40*/  LDL.LU.64 R40, [R1+0x1b0] ;  /* 0x0001b00001287983 */ /* 0x000f280000300a00 */
[----:B------:R-:W4:Y:S01]  /*45a50*/  LDL.LU.64 R42, [R1+0x1b8] ;  /* 0x0001b800012a7983 */ /* 0x000f220000300a00 */
[----:B------:R-:W-:-:S02]  /*45a60*/  F2FP.F16.E5M2.UNPACK_B R56, R17 ;  /* 0x00000011ff38723e */ /* 0x000fc400020004ff */
[----:B------:R-:W-:Y:S01]  /*45a70*/  F2FP.F16.E5M2.UNPACK_B R57, R15 ;  /* 0x0000000fff39723e */ /* 0x000fe200020004ff */
[----:B0-----:R-:W-:Y:S02]  /*45a80*/  IMAD.MOV.U32 R20, RZ, RZ, R36 ;  /* 0x000000ffff147224 */ /* 0x001fe400078e0024 */
[----:B------:R-:W-:Y:S02]  /*45a90*/  IMAD.MOV.U32 R21, RZ, RZ, R37 ;  /* 0x000000ffff157224 */ /* 0x000fe400078e0025 */
[----:B------:R-:W-:Y:S01]  /*45aa0*/  LDSM.16.M88.4 R36, [R0+UR4+0x2400] ;  /* 0x002400040024783b */ /* 0x000fe20008000200 */
[----:B------:R-:W-:Y:S02]  /*45ab0*/  F2FP.F16.E5M2.UNPACK_B R54, R14 ;  /* 0x0000000eff36723e */ /* 0x000fe400020004ff */
[----:B------:R-:W-:Y:S02]  /*45ac0*/  F2FP.F16.E5M2.UNPACK_B R55, R13 ;  /* 0x0000000dff37723e */ /* 0x000fe400020004ff */
[----:B------:R-:W-:-:S02]  /*45ad0*/  F2FP.F16.E5M2.UNPACK_B R2, R2 ;  /* 0x00000002ff02723e */ /* 0x000fc400020004ff */
[----:B------:R-:W-:Y:S01]  /*45ae0*/  F2FP.F16.E5M2.UNPACK_B R3, R3 ;  /* 0x00000003ff03723e */ /* 0x000fe200020004ff */
[----:B---3--:R-:W-:-:S15]  /*45af0*/  HMMA.16816.F32 R28, R32, R56, R28 ;  /* 0x00000038201c723c */ /* 0x008fde000000181c */
[----:B------:R-:W-:-:S08]  /*45b00*/  NOP ;  /* 0x0000000000007918 */ /* 0x000fd00000000000 */
[----:B------:R-:W-:Y:S04]  /*45b10*/  STL.64 [R1+0x170], R28 ;  /* 0x0001701c01007387 */ /* 0x000fe80000100a00 */
[----:B------:R-:W-:Y:S04]  /*45b20*/  STL.64 [R1+0x178], R30 ;  /* 0x0001781e01007387 */ /* 0x000fe80000100a00 */
[----:B------:R-:W0:Y:S04]  /*45b30*/  LDSM.16.M88.4 R28, [R0+UR4+0x2200] ;  /* 0x00220004001c783b */ /* 0x000e280008000200 */
[----:B------:R-:W-:Y:S04]  /*45b40*/  STL.64 [R1+0x31c8], R58 ;  /* 0x0031c83a01007387 */ /* 0x000fe80000100a00 */
[----:B------:R-:W-:Y:S04]  /*45b50*/  STL.64 [R1+0x31c0], R56 ;  /* 0x0031c03801007387 */ /* 0x000fe80000100a00 */
[----:B0-----:R0:W-:Y:S01]  /*45b60*/  STL.64 [R1+0xea0], R28 ;  /* 0x000ea01c01007387 */ /* 0x0011e20000100a00 */
[----:B------:R-:W-:-:S03]  /*45b70*/  IMAD.MOV.U32 R22, RZ, RZ, R28 ;  /* 0x000000ffff167224 */ /* 0x000fc600078e001c */
[----:B------:R1:W-:Y:S01]  /*45b80*/  STL.64 [R1+0xea8], R30 ;  /* 0x000ea81e01007387 */ /* 0x0003e20000100a00 */
[----:B------:R-:W-:Y:S01]  /*45b90*/  IMAD.MOV.U32 R23, RZ, RZ, R29 ;  /* 0x000000ffff177224 */ /* 0x000fe200078e001d */
[----:B--2---:R-:W-:Y:S02]  /*45ba0*/  HMMA.16816.F32 R44, R32, R54, R24 ;  /* 0x00000036202c723c */ /* 0x004fe40000001818 */
[----:B0-----:R-:W2:Y:S04]  /*45bb0*/  LDL.LU.64 R28, [R1+0x1d0] ;  /* 0x0001d000011c7983 */ /* 0x001ea80000300a00 */
[----:B-1----:R-:W2:Y:S01]  /*45bc0*/  LDL.LU.64 R30, [R1+0x1d8] ;  /* 0x0001d800011e7983 */ /* 0x002ea20000300a00 */
[----:B------:R-:W-:Y:S02]  /*45bd0*/  IMAD.MOV.U32 R24, RZ, RZ, R36 ;  /* 0x000000ffff187224 */ /* 0x000fe400078e0024 */
[----:B------:R-:W-:-:S14]  /*45be0*/  IMAD.MOV.U32 R25, RZ, RZ, R37 ;  /* 0x000000ffff197224 */ /* 0x000fdc00078e0025 */
[----:B------:R-:W-:Y:S04]  /*45bf0*/  STL.64 [R1+0x190], R44 ;  /* 0x0001902c01007387 */ /* 0x000fe80000100a00 */
[----:B------:R-:W-:Y:S04]  /*45c00*/  STL.64 [R1+0x198], R46 ;  /* 0x0001982e01007387 */ /* 0x000fe80000100a00 */
[----:B------:R0:W-:Y:S04]  /*45c10*/  STL.64 [R1+0xeb0], R36 ;  /* 0x000eb02401007387 */ /* 0x0001e80000100a00 */
[----:B------:R1:W-:Y:S04]  /*45c20*/  STL.64 [R1+0xeb8], R38 ;  /* 0x000eb82601007387 */ /* 0x0003e80000100a00 */
[----:B0-----:R-:W3:Y:S04]  /*45c30*/  LDL.LU.64 R36, [R1+0x1f0] ;  /* 0x0001f00001247983 */ /* 0x001ee80000300a00 */
[----:B-1----:R-:W3:Y:S01]  /*45c40*/  LDL.LU.64 R38, [R1+0x1f8] ;  /* 0x0001f80001267983 */ /* 0x002ee20000300a00 */
[----:B----4-:R-:W-:Y:S03]  /*45c50*/  HMMA.16816.F32 R44, R32, R2, R40 ;  /* 0x00000002202c723c */ /* 0x010fe60000001828 */
        /* <DEDUP_REMOVED lines=10> */
[----:B----4-:R-:W4:Y:S01]  /*45d00*/  LDL.LU.64 R42, [R1+0x8a8] ;  /* 0x0008a800012a7983 */ /* 0x010f220000300a00 */
[----:B------:R-:W-:Y:S02]  /*45d10*/  F2FP.F16.E5M2.UNPACK_B R8, R8 ;  /* 0x00000008ff08723e */ /* 0x000fe400020004ff */
[----:B------:R-:W-:Y:S02]  /*45d20*/  F2FP.F16.E5M2.UNPACK_B R9, R9 ;  /* 0x00000009ff09723e */ /* 0x000fe400020004ff */
[----:B------:R-:W-:Y:S02]  /*45d30*/  F2FP.F16.E5M2.UNPACK_B R10, R10 ;  /* 0x0000000aff0a723e */ /* 0x000fe400020004ff */
[----:B------:R-:W-:-:S02]  /*45d40*/  F2FP.F16.E5M2.UNPACK_B R11, R11 ;  /* 0x0000000bff0b723e */ /* 0x000fc400020004ff */
[----:B------:R-:W-:Y:S02]  /*45d50*/  F2FP.F16.E5M2.UNPACK_B R12, R12 ;  /* 0x0000000cff0c723e */ /* 0x000fe400020004ff */
[----:B------:R-:W-:Y:S01]  /*45d60*/  F2FP.F16.E5M2.UNPACK_B R13, R6 ;  /* 0x00000006ff0d723e */ /* 0x000fe200020004ff */
[----:B--2---:R-:W-:-:S15]  /*45d70*/  HMMA.16816.F32 R28, R32, R8, R28 ;  /* 0x00000008201c723c */ /* 0x004fde000000181c */
[----:B------:R-:W-:-:S08]  /*45d80*/  NOP ;  /* 0x0000000000007918 */ /* 0x000fd00000000000 */
[----:B------:R0:W-:Y:S04]  /*45d90*/  STL.64 [R1+0x1d0], R28 ;  /* 0x0001d01c01007387 */ /* 0x0001e80000100a00 */
[----:B------:R-:W-:Y:S04]  /*45da0*/  STL.64 [R1+0x1d8], R30 ;  /* 0x0001d81e01007387 */ /* 0x000fe80000100a00 */
[----:B-1----:R-:W-:Y:S04]  /*45db0*/  STL.64 [R1+0xed0], R44 ;  /* 0x000ed02c01007387 */ /* 0x002fe80000100a00 */
[----:B------:R3:W-:Y:S01]  /*45dc0*/  STL.64 [R1+0xed8], R46 ;  /* 0x000ed82e01007387 */ /* 0x0007e20000100a00 */
[----:B0-----:R-:W-:-:S02]  /*45dd0*/  IMAD.MOV.U32 R28, RZ, RZ, R44 ;  /* 0x000000ffff1c7224 */ /* 0x001fc400078e002c */
[----:B------:R-:W-:Y:S02]  /*45de0*/  IMAD.MOV.U32 R29, RZ, RZ, R45 ;  /* 0x000000ffff1d7224 */ /* 0x000fe400078e002d */
[----:B---3--:R-:W-:Y:S01]  /*45df0*/  HMMA.16816.F32 R44, R32, R10, R36 ;  /* 0x0000000a202c723c */ /* 0x008fe20000001824 */
[----:B------:R-:W2:Y:S04]  /*45e00*/  LDL.LU.64 R36, [R1+0x8b0] ;  /* 0x0008b00001247983 */ /* 0x000ea80000300a00 */
[----:B------:R-:W2:-:S15]  /*45e10*/  LDL.LU.64 R38, [R1+0x8b8] ;  /* 0x0008b80001267983 */ /* 0x000e9e0000300a00 */
[----:B------:R-:W-:-:S03]  /*45e20*/  NOP ;  /* 0x0000000000007918 */ /* 0x000fc60000000000 */
[----:B------:R-:W-:Y:S04]  /*45e30*/  STL.64 [R1+0x1f0], R44 ;  /* 0x0001f02c01007387 */ /* 0x000fe80000100a00 */
[----:B------:R-:W-:Y:S04]  /*45e40*/  STL.64 [R1+0x1f8], R46 ;  /* 0x0001f82e01007387 */ /* 0x000fe80000100a00 */
[----:B------:R-:W0:Y:S04]  /*45e50*/  LDSM.16.M88.4 R44, [R0+UR4+0x2a00] ;  /* 0x002a0004002c783b */ /* 0x000e280008000200 */
[----:B------:R-:W-:Y:S04]  /*45e60*/  STL.64 [R1+0x31b8], R10 ;  /* 0x0031b80a01007387 */ /* 0x000fe80000100a00 */
[----:B------:R1:W-:Y:S04]  /*45e70*/  STL.64 [R1+0x31b0], R8 ;  /* 0x0031b00801007387 */ /* 0x0003e80000100a00 */
[----:B0-----:R-:W-:Y:S04]  /*45e80*/  STL.64 [R1+0xee0], R44 ;  /* 0x000ee02c01007387 */ /* 0x001fe80000100a00 */
[----:B------:R4:W-:Y:S04]  /*45e90*/  STL.64 [R1+0xee8], R46 ;  /* 0x000ee82e01007387 */ /* 0x0009e80000100a00 */
[----:B-1----:R-:W3:Y:S04]  /*45ea0*/  LDL.LU.64 R8, [R1+0x8c0] ;  /* 0x0008c00001087983 */ /* 0x002ee80000300a00 */
[----:B------:R-:W3:Y:S01]  /*45eb0*/  LDL.LU.64 R10, [R1+0x8c8] ;  /* 0x0008c800010a7983 */ /* 0x000ee20000300a00 */
[----:B------:R-:W-:-:S02]  /*45ec0*/  IMAD.MOV.U32 R30, RZ, RZ, R44 ;  /* 0x000000ffff1e7224 */ /* 0x000fc400078e002c */
[----:B------:R-:W-:Y:S02]  /*45ed0*/  IMAD.MOV.U32 R6, RZ, RZ, R45 ;  /* 0x000000ffff067224 */ /* 0x000fe400078e002d */
[----:B----4-:R-:W-:Y:S01]  /*45ee0*/  HMMA.16816.F32 R44, R32, R12, R40 ;  /* 0x0000000c202c723c */ /* 0x010fe20000001828 */
[----:B------:R-:W0:-:S15]  /*45ef0*/  LDSM.16.M88.4 R40, [R0+UR4+0x2c00] ;  /* 0x002c00040028783b */ /* 0x000e1e0008000200 */
[----:B------:R-:W-:-:S07]  /*45f00*/  NOP ;  /* 0x0000000000007918 */ /* 0x000fce0000000000 */
[----:B------:R1:W-:Y:S04]  /*45f10*/  STL.64 [R1+0x220], R44 ;  /* 0x0002202c01007387 */ /* 0x0003e80000100a00 */
[----:B------:R4:W-:Y:S04]  /*45f20*/  STL.64 [R1+0x228], R46 ;  /* 0x0002282e01007387 */ /* 0x0009e80000100a00 */
[----:B0-----:R-:W-:Y:S04]  /*45f30*/  STL.64 [R1+0xef0], R40 ;  /* 0x000ef02801007387 */ /* 0x001fe80000100a00 */
[----:B------:R-:W-:Y:S04]  /*45f40*/  STL.64 [R1+0xef8], R42 ;  /* 0x000ef82a01007387 */ /* 0x000fe80000100a00 */
[----:B-1----:R-:W3:Y:S04]  /*45f50*/  LDL.LU.64 R44, [R1+0x8d0] ;  /* 0x0008d000012c7983 */ /* 0x002ee80000300a00 */
[----:B----4-:R-:W4:Y:S01]  /*45f60*/  LDL.LU.64 R46, [R1+0x8d8] ;  /* 0x0008d800012e7983 */ /* 0x010f220000300a00 */
[----:B------:R-:W-:-:S02]  /*45f70*/  F2FP.F16.E5M2.UNPACK_B R14, R5 ;  /* 0x00000005ff0e723e */ /* 0x000fc400020004ff */
[----:B------:R-:W-:Y:S01]  /*45f80*/  F2FP.F16.E5M2.UNPACK_B R15, R4 ;  /* 0x00000004ff0f723e */ /* 0x000fe200020004ff */
[----:B------:R-:W-:Y:S02]  /*45f90*/  IMAD.MOV.U32 R5, RZ, RZ, R40 ;  /* 0x000000ffff057224 */ /* 0x000fe400078e0028 */
[----:B------:R-:W-:Y:S02]  /*45fa0*/  IMAD.MOV.U32 R4, RZ, RZ, R41 ;  /* 0x000000ffff047224 */ /* 0x000fe400078e0029 */
[----:B------:R-:W0:Y:S01]  /*45fb0*/  LDSM.16.M88.4 R40, [R0+UR4+0x2e00] ;  /* 0x002e00040028783b */ /* 0x000e220008000200 */
[----:B------:R-:W-:Y:S02]  /*45fc0*/  F2FP.F16.E5M2.UNPACK_B R16, R16 ;  /* 0x00000010ff10723e */ /* 0x000fe400020004ff */
[----:B------:R-:W-:Y:S01]  /*45fd0*/  F2FP.F16.E5M2.UNPACK_B R17, R7 ;  /* 0x00000007ff11723e */ /* 0x000fe200020004ff */
[----:B------:R-:W-:Y:S04]  /*45fe0*/  STL.64 [R1+0x3198], R14 ;  /* 0x0031980e01007387 */ /* 0x000fe80000100a00 */
[----:B------:R3:W-:Y:S01]  /*45ff0*/  STL.64 [R1+0x3190], R12 ;  /* 0x0031900c01007387 */ /* 0x0007e20000100a00 */
[----:B------:R-:W-:-:S02]  /*46000*/  F2FP.F16.E5M2.UNPACK_B R18, R18 ;  /* 0x00000012ff12723e */ /* 0x000fc400020004ff */
[----:B------:R-:W-:Y:S01]  /*46010*/  F2FP.F16.E5M2.UNPACK_B R19, R19 ;  /* 0x00000013ff13723e */ /* 0x000fe200020004ff */
[----:B0-----:R-:W-:Y:S01]  /*46020*/  IMAD.MOV.U32 R7, RZ, RZ, R41 ;  /* 0x000000ffff077224 */ /* 0x001fe200078e0029 */
[----:B--2---:R-:W-:-:S15]  /*46030*/  HMMA.16816.F32 R36, R32, R14, R36 ;  /* 0x0000000e2024723c */ /* 0x004fde0000001824 */
[----:B------:R-:W-:-:S08]  /*46040*/  NOP ;  /* 0x0000000000007918 */ /* 0x000fd00000000000 */
[----:B------:R-:W-:Y:S04]  /*46050*/  STL.64 [R1+0x240], R36 ;  /* 0x0002402401007387 */ /* 0x000fe80000100a00 */
[----:B------:R0:W-:Y:S04]  /*46060*/  STL.64 [R1+0x248], R38 ;  /* 0x0002482601007387 */ /* 0x0001e80000100a00 */
[----:B------:R-:W-:Y:S04]  /*46070*/  STL.64 [R1+0xf00], R40 ;  /* 0x000f002801007387 */ /* 0x000fe80000100a00 */
[----:B------:R-:W-:Y:S01]  /*46080*/  STL.64 [R1+0xf08], R42 ;  /* 0x000f082a01007387 */ /* 0x000fe20000100a00 */
[----:B---3--:R-:W-:Y:S03]  /*46090*/  HMMA.16816.F32 R12, R32, R16, R8 ;  /* 0x00000010200c723c */ /* 0x008fe60000001808 */
[----:B------:R-:W2:Y:S04]  /*460a0*/  LDL.LU.64 R8, [R1+0x8e0] ;  /* 0x0008e00001087983 */ /* 0x000ea80000300a00 */
[----:B------:R-:W2:-:S15]  /*460b0*/  LDL.LU.64 R10, [R1+0x8e8] ;  /* 0x0008e800010a7983 */ /* 0x000e9e0000300a00 */
[----:B------:R-:W-:-:S01]  /*460c0*/  NOP ;  /* 0x0000000000007918 */ /* 0x000fc20000000000 */
[----:B------:R-:W-:Y:S04]  /*460d0*/  STL.64 [R1+0x270], R12 ;  /* 0x0002700c01007387 */ /* 0x000fe80000100a00 */
[----:B------:R-:W-:Y:S04]  /*460e0*/  STL.64 [R1+0x278], R14 ;  /* 0x0002780e01007387 */ /* 0x000fe80000100a00 */
[----:B------:R-:W1:Y:S01]  /*460f0*/  LDSM.16.M88.4 R12, [R0+UR4+0x3000] ;  /* 0x00300004000c783b */ /* 0x000e620008000200 */
[----:B0-----:R-:W-:-:S03]  /*46100*/  IMAD.MOV.U32 R38, RZ, RZ, R40 ;  /* 0x000000ffff267224 */ /* 0x001fc600078e0028 */
[----:B-1----:R-:W-:Y:S01]  /*46110*/  STL.64 [R1+0xf10], R12 ;  /* 0x000f100c01007387 */ /* 0x002fe20000100a00 */
[----:B------:R-:W-:-:S03]  /*46120*/  IMAD.MOV.U32 R40, RZ, RZ, R12 ;  /* 0x000000ffff287224 */ /* 0x000fc600078e000c */
[----:B------:R4:W-:Y:S01]  /*46130*/  STL.64 [R1+0xf18], R14 ;  /* 0x000f180e01007387 */ /* 0x0009e20000100a00 */
[----:B------:R-:W-:-:S03]  /*46140*/  IMAD.MOV.U32 R41, RZ, RZ, R13 ;  /* 0x000000ffff297224 */ /* 0x000fc600078e000d */
[----:B------:R-:W3:Y:S04]  /*46150*/  LDL.LU.64 R56, [R1+0x8f0] ;  /* 0x0008f00001387983 */ /* 0x000ee80000300a00 */
[----:B------:R-:W3:Y:S01]  /*46160*/  LDL.LU.64 R58, [R1+0x8f8] ;  /* 0x0008f800013a7983 */ /* 0x000ee20000300a00 */
[----:B----4-:R-:W-:-:S15]  /*46170*/  HMMA.16816.F32 R12, R32, R18, R44 ;  /* 0x00000012200c723c */ /* 0x010fde000000182c */
        /* <DEDUP_REMOVED lines=9> */
[----:B------:R-:W-:-:S03]  /*46210*/  IMAD.MOV.U32 R43, RZ, RZ, R13 ;  /* 0x000000ffff2b7224 */ /* 0x000fc600078e000d */
[----:B0-----:R-:W4:Y:S04]  /*46220*/  LDL.LU.64 R12, [R1+0x900] ;  /* 0x00090000010c7983 */ /* 0x001f280000300a00 */
[----:B-1----:R-:W4:Y:S01]  /*46230*/  LDL.LU.64 R14, [R1+0x908] ;  /* 0x00090800010e7983 */ /* 0x002f220000300a00 */
[----:B------:R-:W-:Y:S02]  /*46240*/  F2FP.F16.E5M2.UNPACK_B R20, R20 ;  /* 0x00000014ff14723e */ /* 0x000fe400020004ff */
[----:B------:R-:W-:Y:S02]  /*46250*/  F2FP.F16.E5M2.UNPACK_B R21, R21 ;  /* 0x00000015ff15723e */ /* 0x000fe400020004ff */
[----:B------:R-:W-:Y:S02]  /*46260*/  F2FP.F16.E5M2.UNPACK_B R22, R22 ;  /* 0x00000016ff16723e */ /* 0x000fe400020004ff */
[----:B------:R-:W-:-:S02]  /*46270*/  F2FP.F16.E5M2.UNPACK_B R23, R23 ;  /* 0x00000017ff17723e */ /* 0x000fc400020004ff */
[----:B------:R-:W-:Y:S02]  /*46280*/  F2FP.F16.E5M2.UNPACK_B R24, R24 ;  /* 0x00000018ff18723e */ /* 0x000fe400020004ff */
[----:B------:R-:W-:Y:S01]  /*46290*/  F2FP.F16.E5M2.UNPACK_B R25, R25 ;  /* 0x00000019ff19723e */ /* 0x000fe200020004ff */
[----:B--2---:R-:W-:Y:S01]  /*462a0*/  HMMA.16816.F32 R16, R32, R20, R8 ;  /* 0x000000142010723c */ /* 0x004fe20000001808 */
        /* <DEDUP_REMOVED lines=8> */
[----:B0-----:R-:W2:Y:S04]  /*46330*/  LDL.LU.64 R8, [R1+0x910] ;  /* 0x0009100001087983 */ /* 0x001ea80000300a00 */
[----:B-1----:R-:W2:Y:S01]  /*46340*/  LDL.LU.64 R10, [R1+0x918] ;  /* 0x00091800010a7983 */ /* 0x002ea20000300a00 */
[----:B---3--:R-:W-:Y:S06]  /*46350*/  HMMA.16816.F32 R16, R32, R22, R56 ;  /* 0x000000162010723c */ /* 0x008fec0000001838 */
[----:B------:R-:W-:Y:S04]  /*46360*/  STL.64 [R1+0x31a8], R22 ;  /* 0x0031a81601007387 */ /* 0x000fe80000100a00 */
[----:B------:R-:W-:-:S13]  /*46370*/  STL.64 [R1+0x31a0], R20 ;  /* 0x0031a01401007387 */ /* 0x000fda0000100a00 */
[----:B------:R-:W-:Y:S04]  /*46380*/  STL.64 [R1+0x2d0], R16 ;  /* 0x0002d01001007387 */ /* 0x000fe80000100a00 */
[----:B------:R-:W-:Y:S04]  /*46390*/  STL.64 [R1+0x2d8], R18 ;  /* 0x0002d81201007387 */ /* 0x000fe80000100a00 */
[----:B------:R-:W0:Y:S04]  /*463a0*/  LDSM.16.M88.4 R16, [R0+UR4+0x3600] ;  /* 0x003600040010783b */ /* 0x000e280008000200 */
[----:B0-----:R-:W-:Y:S04]  /*463b0*/  STL.64 [R1+0xf40], R16 ;  /* 0x000f401001007387 */ /* 0x001fe80000100a00 */
[----:B------:R0:W-:Y:S01]  /*463c0*/  STL.64 [R1+0xf48], R18 ;  /* 0x000f481201007387 */ /* 0x0001e20000100a00 */
[----:B----4-:R-:W-:Y:S03]  /*463d0*/  HMMA.16816.F32 R20, R32, R24, R12 ;  /* 0x000000182014723c */ /* 0x010fe6000000180c */
[----:B------:R-:W3:Y:S04]  /*463e0*/  LDL.LU.64 R12, [R1+0x920] ;  /* 0x00092000010c7983 */ /* 0x000ee80000300a00 */
[----:B------:R-:W3:-:S15]  /*463f0*/  LDL.LU.64 R14, [R1+0x928] ;  /* 0x00092800010e7983 */ /* 0x000ede0000300a00 */
[----:B------:R-:W-:-:S01]  /*46400*/  NOP ;  /* 0x0000000000007918 */ /* 0x000fc20000000000 */
[----:B------:R-:W-:Y:S04]  /*46410*/  STL.64 [R1+0x2f0], R20 ;  /* 0x0002f01401007387 */ /* 0x000fe80000100a00 */
[----:B------:R-:W-:Y:S04]  /*46420*/  STL.64 [R1+0x2f8], R22 ;  /* 0x0002f81601007387 */ /* 0x000fe80000100a00 */
[----:B------:R-:W1:Y:S01]  /*46430*/  LDSM.16.M88.4 R20, [R0+UR4+0x3800] ;  /* 0x003800040014783b */ /* 0x000e620008000200 */
[----:B0-----:R-:W-:Y:S01]  /*46440*/  IMAD.MOV.U32 R19, RZ, RZ, R17 ;  /* 0x000000ffff137224 */ /* 0x001fe200078e0011 */
[----:B------:R-:W-:-:S02]  /*46450*/  F2FP.F16.E5M2.UNPACK_B R26, R26 ;  /* 0x0000001aff1a723e */ /* 0x000fc400020004ff */
[----:B------:R-:W-:Y:S01]  /*46460*/  F2FP.F16.E5M2.UNPACK_B R27, R27 ;  /* 0x0000001bff1b723e */ /* 0x000fe200020004ff */
[----:B-1----:R-:W-:Y:S01]  /*46470*/  STL.64 [R1+0xf50], R20 ;  /* 0x000f501401007387 */ /* 0x002fe20000100a00 */
[----:B------:R-:W-:-:S03]  /*46480*/  IMAD.MOV.U32 R18, RZ, RZ, R20 ;  /* 0x000000ffff127224 */ /* 0x000fc600078e0014 */
[----:B------:R-:W-:Y:S01]  /*46490*/  STL.64 [R1+0xf58], R22 ;  /* 0x000f581601007387 */ /* 0x000fe20000100a00 */
[----:B------:R-:W-:-:S03]  /*464a0*/  IMAD.MOV.U32 R17, RZ, RZ, R21 ;  /* 0x000000ffff117224 */ /* 0x000fc600078e0015 */
[----:B------:R-:W0:Y:S04]  /*464b0*/  LDSM.16.M88.4 R20, [R0+UR4+0x3a00] ;  /* 0x003a00040014783b */ /* 0x000e280008000200 */
[----:B------:R-:W-:Y:S04]  /*464c0*/  STL.64 [R1+0x31d8], R26 ;  /* 0x0031d81a01007387 */ /* 0x000fe80000100a00 */
[----:B------:R-:W-:Y:S01]  /*464d0*/  STL.64 [R1+0x31d0], R24 ;  /* 0x0031d01801007387 */ /* 0x000fe20000100a00 */
[----:B------:R-:W-:Y:S02]  /*464e0*/  F2FP.F16.E5M2.UNPACK_B R28, R28 ;  /* 0x0000001cff1c723e */ /* 0x000fe400020004ff */
[----:B------:R-:W-:-:S02]  /*464f0*/  F2FP.F16.E5M2.UNPACK_B R29, R29 ;  /* 0x0000001dff1d723e */ /* 0x000fc400020004ff */
[----:B------:R-:W-:Y:S02]  /*46500*/  F2FP.F16.E5M2.UNPACK_B R37, R4 ;  /* 0x00000004ff25723e */ /* 0x000fe400020004ff */
[----:B------:R-:W-:Y:S02]  /*46510*/  F2FP.F16.E5M2.UNPACK_B R36, R5 ;  /* 0x00000005ff24723e */ /* 0x000fe400020004ff */
[----:B------:R-:W-:Y:S01]  /*46520*/  F2FP.F16.E5M2.UNPACK_B R31, R6 ;  /* 0x00000006ff1f723e */ /* 0x000fe200020004ff */
[----:B------:R-:W-:Y:S01]  /*46530*/  IMAD.MOV.U32 R46, RZ, RZ, R16 ;  /* 0x000000ffff2e7224 */ /* 0x000fe200078e0010 */
[----:B--2---:R-:W-:-:S15]  /*46540*/  HMMA.16816.F32 R8, R32, R26, R8 ;  /* 0x0000001a2008723c */ /* 0x004fde0000001808 */
[----:B------:R-:W-:-:S08]  /*46550*/  NOP ;  /* 0x0000000000007918 */ /* 0x000fd00000000000 */
[----:B------:R-:W-:Y:S04]  /*46560*/  STL.64 [R1+0x310], R8 ;  /* 0x0003100801007387 */ /* 0x000fe80000100a00 */
[----:B------:R1:W-:Y:S04]  /*46570*/  STL.64 [R1+0x318], R10 ;  /* 0x0003180a01007387 */ /* 0x0003e80000100a00 */
[----:B0-----:R-:W-:Y:S04]  /*46580*/  STL.64 [R1+0xf60], R20 ;  /* 0x000f601401007387 */ /* 0x001fe80000100a00 */
[----:B------:R-:W-:Y:S01]  /*46590*/  STL.64 [R1+0xf68], R22 ;  /* 0x000f681601007387 */ /* 0x000fe20000100a00 */
[----:B-1----:R-:W-:-:S02]  /*465a0*/  IMAD.MOV.U32 R11, RZ, RZ, R20 ;  /* 0x000000ffff0b7224 */ /* 0x002fc400078e0014 */
[----:B------:R-:W-:Y:S02]  /*465b0*/  IMAD.MOV.U32 R10, RZ, RZ, R21 ;  /* 0x000000ffff0a7224 */ /* 0x000fe400078e0015 */
[----:B------:R-:W0:Y:S04]  /*465c0*/  LDSM.16.M88.4 R20, [R0+UR4+0x3c00] ;  /* 0x003c00040014783b */ /* 0x000e280008000200 */
[----:B0-----:R0:W-:Y:S04]  /*465d0*/  STL.64 [R1+0xf70], R20 ;  /* 0x000f701401007387 */ /* 0x0011e80000100a00 */
[----:B------:R1:W-:Y:S04]  /*465e0*/  STL.64 [R1+0xf78], R22 ;  /* 0x000f781601007387 */ /* 0x0003e80000100a00 */
[----:B------:R-:W2:Y:S04]  /*465f0*/  LDL.LU.64 R24, [R1+0x940] ;  /* 0x0009400001187983 */ /* 0x000ea80000300a00 */
[----:B------:R-:W2:Y:S01]  /*46600*/  LDL.LU.64 R26, [R1+0x948] ;  /* 0x00094800011a7983 */ /* 0x000ea20000300a00 */
[----:B---3--:R-:W-:Y:S01]  /*46610*/  HMMA.16816.F32 R12, R32, R28, R12 ;  /* 0x0000001c200c723c */ /* 0x008fe2000000180c */
[----:B------:R-:W-:-:S02]  /*46620*/  IMAD.MOV.U32 R9, RZ, RZ, R20 ;  /* 0x000000ffff097224 */ /* 0x000fc400078e0014 */
[----:B------:R-:W-:-:S15]  /*46630*/  IMAD.MOV.U32 R8, RZ, RZ, R21 ;  /* 0x000000ffff087224 */ /* 0x000fde00078e0015 */
[----:B------:R-:W-:-:S05]  /*46640*/  NOP ;  /* 0x0000000000007918 */ /* 0x000fca0000000000 */
[----:B------:R-:W-:Y:S04]  /*46650*/  STL.64 [R1+0x330], R12 ;  /* 0x0003300c01007387 */ /* 0x000fe80000100a00 */
[----:B------:R-:W-:Y:S04]  /*46660*/  STL.64 [R1+0x338], R14 ;  /* 0x0003380e01007387 */ /* 0x000fe80000100a00 */
[----:B------:R-:W3:Y:S04]  /*46670*/  LDSM.16.M88.4 R12, [R0+UR4+0x3e00] ;  /* 0x003e0004000c783b */ /* 0x000ee80008000200 */
[----:B0-----:R-:W4:Y:S04]  /*46680*/  LDL.LU.64 R20, [R1+0x950] ;  /* 0x0009500001147983 */ /* 0x001f280000300a00 */
[----:B-1----:R-:W4:Y:S04]  /*46690*/  LDL.LU.64 R22, [R1+0x958] ;  /* 0x0009580001167983 */ /* 0x002f280000300a00 */
[----:B------:R-:W4:Y:S04]  /*466a0*/  LDL.LU R58, [R1+0xfa4] ;  /* 0x000fa400013a7983 */ /* 0x000f280000300800 */
[----:B------:R-:W4:Y:S04]  /*466b0*/  LDL.LU R4, [R1+0xfa0] ;  /* 0x000fa00001047983 */ /* 0x000f280000300800 */
[----:B------:R-:W4:Y:S04]  /*466c0*/  LDL.LU R48, [R1+0xfac] ;  /* 0x000fac0001307983 */ /* 0x000f280000300800 */
[----:B------:R-:W4:Y:S04]  /*466d0*/  LDL.LU R5, [R1+0xfa8] ;  /* 0x000fa80001057983 */ /* 0x000f280000300800 */
[----:B------:R-:W4:Y:S04]  /*466e0*/  LDL.LU R6, [R1+0xfb4] ;  /* 0x000fb40001067983 */ /* 0x000f280000300800 */
[----:B------:R-:W4:Y:S04]  /*466f0*/  LDL.LU R49, [R1+0xfb0] ;  /* 0x000fb00001317983 */ /* 0x000f280000300800 */
[----:B---3--:R0:W-:Y:S01]  /*46700*/  STL.64 [R1+0xf80], R12 ;  /* 0x000f800c01007387 */ /* 0x0081e20000100a00 */
[----:B------:R-:W-:-:S03]  /*46710*/  IMAD.MOV.U32 R16, RZ, RZ, R12 ;  /* 0x000000ffff107224 */ /* 0x000fc600078e000c */
[----:B------:R1:W-:Y:S01]  /*46720*/  STL.64 [R1+0xf88], R14 ;  /* 0x000f880e01007387 */ /* 0x0003e20000100a00 */
[----:B------:R-:W-:-:S03]  /*46730*/  IMAD.MOV.U32 R0, RZ, RZ, R13 ;  /* 0x000000ffff007224 */ /* 0x000fc600078e000d */
[----:B0-----:R-:W3:Y:S04]  /*46740*/  LDL.LU.64 R12, [R1+0x960] ;  /* 0x00096000010c7983 */ /* 0x001ee80000300a00 */
[----:B-1----:R-:W3:Y:S01]  /*46750*/  LDL.LU.64 R14, [R1+0x968] ;  /* 0x00096800010e7983 */ /* 0x002ee20000300a00 */
[----:B------:R-:W-:-:S05]  /*46760*/  F2FP.F16.E5M2.UNPACK_B R30, R30 ;  /* 0x0000001eff1e723e */ /* 0x000fca00020004ff */
[----:B------:R-:W-:Y:S04]  /*46770*/  STL.64 [R1+0x31e8], R30 ;  /* 0x0031e81e01007387 */ /* 0x000fe80000100a00 */
[----:B------:R0:W-:Y:S01]  /*46780*/  STL.64 [R1+0x31e0], R28 ;  /* 0x0031e01c01007387 */ /* 0x0001e20000100a00 */
[----:B------:R-:W-:Y:S02]  /*46790*/  F2FP.F16.E5M2.UNPACK_B R38, R38 ;  /* 0x00000026ff26723e */ /* 0x000fe400020004ff */
[----:B------:R-:W-:Y:S01]  /*467a0*/  F2FP.F16.E5M2.UNPACK_B R39, R7 ;  /* 0x00000007ff27723e */ /* 0x000fe200020004ff */
[----:B--2---:R-:W-:-:S15]  /*467b0*/  HMMA.16816.F32 R24, R32, R30, R24 ;  /* 0x0000001e2018723c */ /* 0x004fde0000001818 */
[----:B------:R-:W-:-:S08]  /*467c0*/  NOP ;  /* 0x0000000000007918 */ /* 0x000fd00000000000 */
[----:B------:R1:W-:Y:S04]  /*467d0*/  STL.64 [R1+0x350], R24 ;  /* 0x0003501801007387 */ /* 0x0003e80000100a00 */
[----:B------:R2:W-:Y:S04]  /*467e0*/  STL.64 [R1+0x358], R26 ;  /* 0x0003581a01007387 */ /* 0x0005e80000100a00 */
[----:B0-----:R-:W3:Y:S04]  /*467f0*/  LDL.LU.64 R28, [R1+0x970] ;  /* 0x00097000011c7983 */ /* 0x001ee80000300a00 */
[----:B------:R-:W3:Y:S04]  /*46800*/  LDL.LU.64 R30, [R1+0x978] ;  /* 0x00097800011e7983 */ /* 0x000ee80000300a00 */
[----:B-1----:R-:W3:Y:S04]  /*46810*/  LDL.LU.64 R24, [R1+0x980] ;  /* 0x0009800001187983 */ /* 0x002ee80000300a00 */
[----:B--2---:R-:W2:Y:S04]  /*46820*/  LDL.LU.64 R26, [R1+0x988] ;  /* 0x00098800011a7983 */ /* 0x004ea80000300a00 */
[----:B------:R-:W2:Y:S04]  /*46830*/  LDL.LU R59, [R1+0xfbc] ;  /* 0x000fbc00013b7983 */ /* 0x000ea80000300800 */
[----:B------:R-:W2:Y:S01]  /*46840*/  LDL.LU R7, [R1+0xfb8] ;  /* 0x000fb80001077983 */ /* 0x000ea20000300800 */
[----:B----4-:R-:W-:-:S15]  /*46850*/  HMMA.16816.F32 R20, R32, R36, R20 ;  /* 0x000000242014723c */ /* 0x010fde0000001814 */
[----:B------:R-:W-:-:S08]  /*46860*/  NOP ;  /* 0x0000000000007918 */ /* 0x000fd00000000000 */
[----:B------:R0:W-:Y:S04]  /*46870*/  STL.64 [R1+0x370], R20 ;  /* 0x0003701401007387 */ /* 0x0001e80000100a00 */
[----:B------:R1:W-:Y:S04]  /*46880*/  STL.64 [R1+0x378], R22 ;  /* 0x0003781601007387 */ /* 0x0003e80000100a00 */
[----:B0-----:R-:W4:Y:S04]  /*46890*/  LDL.LU.64 R20, [R1+0x990] ;  /* 0x0009900001147983 */ /* 0x001f280000300a00 */
[----:B-1----:R-:W4:Y:S01]  /*468a0*/  LDL.LU.64 R22, [R1+0x998] ;  /* 0x0009980001167983 */ /* 0x002f220000300a00 */
[----:B---3--:R-:W-:-:S15]  /*468b0*/  HMMA.16816.F32 R12, R32, R38, R12 ;  /* 0x00000026200c723c */ /* 0x008fde000000180c */
[----:B------:R-:W-:-:S08]  /*468c0*/  NOP ;  /* 0x0000000000007918 */ /* 0x000fd00000000000 */
[----:B------:R0:W-:Y:S04]  /*468d0*/  STL.64 [R1+0x390], R12 ;  /* 0x0003900c01007387 */ /* 0x0001e80000100a00 */
[----:B------:R1:W-:Y:S04]  /*468e0*/  STL.64 [R1+0x398], R14 ;  /* 0x0003980e01007387 */ /* 0x0003e80000100a00 */
[----:B0-----:R-:W3:Y:S04]  /*468f0*/  LDL.LU.64 R12, [R1+0x9a0] ;  /* 0x0009a000010c7983 */ /* 0x001ee80000300a00 */
[----:B-1----:R-:W3:Y:S01]  /*46900*/  LDL.LU.64 R14, [R1+0x9a8] ;  /* 0x0009a800010e7983 */ /* 0x002ee20000300a00 */
[----:B------:R-:W-:-:S02]  /*46910*/  F2FP.F16.E5M2.UNPACK_B R40, R40 ;  /* 0x00000028ff28723e */ /* 0x000fc400020004ff */
[----:B------:R-:W-:Y:S02]  /*46920*/  F2FP.F16.E5M2.UNPACK_B R41, R41 ;  /* 0x00000029ff29723e */ /* 0x000fe400020004ff */
[----:B------:R-:W-:Y:S02]  /*46930*/  F2FP.F16.E5M2.UNPACK_B R42, R42 ;  /* 0x0000002aff2a723e */ /* 0x000fe400020004ff */
[----:B------:R-:W-:Y:S02]  /*46940*/  F2FP.F16.E5M2.UNPACK_B R43, R43 ;  /* 0x0000002bff2b723e */ /* 0x000fe400020004ff */
[----:B------:R-:W-:Y:S02]  /*46950*/  F2FP.F16.E5M2.UNPACK_B R44, R44 ;  /* 0x0000002cff2c723e */ /* 0x000fe400020004ff */
[----:B------:R-:W-:Y:S01]  /*46960*/  F2FP.F16.E5M2.UNPACK_B R45, R45 ;  /* 0x0000002dff2d723e */ /* 0x000fe200020004ff */
[----:B------:R-:W-:Y:S04]  /*46970*/  STL.64 [R1+0x31f8], R38 ;  /* 0x0031f82601007387 */ /* 0x000fe80000100a00 */
[----:B------:R-:W-:Y:S01]  /*46980*/  STL.64 [R1+0x31f0], R36 ;  /* 0x0031f02401007387 */ /* 0x000fe20000100a00 */
[----:B------:R-:W-:-:S02]  /*46990*/  F2FP.F16.E5M2.UNPACK_B R46, R46 ;  /* 0x0000002eff2e723e */ /* 0x000fc400020004ff */
[----:B------:R-:W-:Y:S01]  /*469a0*/  F2FP.F16.E5M2.UNPACK_B R47, R19 ;  /* 0x00000013ff2f723e */ /* 0x000fe200020004ff */
[----:B------:R-:W-:Y:S02]  /*469b0*/  IMAD R4, R4, 0x100, R58 ;  /* 0x0000010004047824 */ /* 0x000fe400078e023a */
[----:B------:R-:W-:Y:S01]  /*469c0*/  IMAD.MOV.U32 R58, RZ, RZ, R51 ;  /* 0x000000ffff3a7224 */ /* 0x000fe200078e0033 */
[C---:B------:R-:W-:Y:S06]  /*469d0*/  HMMA.16816.F32 R28, R32.reuse, R40, R28 ;  /* 0x00000028201c723c */ /* 0x040fec000000181c */
[----:B--2---:R-:W-:-:S15]  /*469e0*/  HMMA.16816.F32 R24, R32, R42, R24 ;  /* 0x0000002a2018723c */ /* 0x004fde0000001818 */
[----:B------:R-:W-:-:S02]  /*469f0*/  NOP ;  /* 0x0000000000007918 */ /* 0x000fc40000000000 */
[----:B------:R-:W-:Y:S04]  /*46a00*/  STL.64 [R1+0x3b0], R28 ;  /* 0x0003b01c01007387 */ /* 0x000fe80000100a00 */
[----:B------:R-:W-:Y:S04]  /*46a10*/  STL.64 [R1+0x3b8], R30 ;  /* 0x0003b81e01007387 */ /* 0x000fe80000100a00 */
[----:B------:R0:W-:Y:S04]  /*46a20*/  STL.64 [R1+0x3178], R42 ;  /* 0x0031782a01007387 */ /* 0x0001e80000100a00 */
[----:B------:R-:W-:Y:S04]  /*46a30*/  STL.64 [R1+0x3170], R40 ;  /* 0x0031702801007387 */ /* 0x000fe80000100a00 */
[----:B------:R-:W-:Y:S04]  /*46a40*/  STL.64 [R1+0x3d0], R24 ;  /* 0x0003d01801007387 */ /* 0x000fe80000100a00 */
[----:B------:R-:W-:Y:S01]  /*46a50*/  STL.64 [R1+0x3d8], R26 ;  /* 0x0003d81a01007387 */ /* 0x000fe20000100a00 */
[----:B----4-:R-:W-:-:S15]  /*46a60*/  HMMA.16816.F32 R20, R32, R44, R20 ;  /* 0x0000002c2014723c */ /* 0x010fde0000001814 */
[----:B------:R-:W-:-:S08]  /*46a70*/  NOP ;  /* 0x0000000000007918 */ /* 0x000fd00000000000 */
[----:B------:R-:W-:Y:S04]  /*46a80*/  STL.64 [R1+0x3f0], R20 ;  /* 0x0003f01401007387 */ /* 0x000fe80000100a00 */
[----:B------:R3:W-:Y:S01]  /*46a90*/  STL.64 [R1+0x3f8], R22 ;  /* 0x0003f81601007387 */ /* 0x0007e20000100a00 */
[----:B0-----:R-:W-:Y:S02]  /*46aa0*/  IMAD.MOV.U32 R42, RZ, RZ, R53 ;  /* 0x000000ffff2a7224 */ /* 0x001fe400078e0035 */
[----:B------:R-:W-:Y:S01]  /*46ab0*/  IMAD.MOV.U32 R43, RZ, RZ, R50 ;  /* 0x000000ffff2b7224 */ /* 0x000fe200078e0032 */
[----:B---3--:R-:W-:Y:S01]  /*46ac0*/  HMMA.16816.F32 R20, R32, R46, R12 ;  /* 0x0000002e2014723c */ /* 0x008fe2000000180c */
[----:B------:R-:W2:Y:S04]  /*46ad0*/  LDL.LU.64 R12, [R1+0x9b0] ;  /* 0x0009b000010c7983 */ /* 0x000ea80000300a00 */
[----:B------:R-:W2:Y:S01]  /*46ae0*/  LDL.LU.64 R14, [R1+0x9b8] ;  /* 0x0009b800010e7983 */ /* 0x000ea20000300a00 */
[----:B------:R-:W-:-:S15]  /*46af0*/  IMAD R7, R7, 0x100, R59 ;  /* 0x0000010007077824 */ /* 0x000fde00078e023b */
[----:B------:R-:W-:-:S02]  /*46b00*/  NOP ;  /* 0x0000000000007918 */ /* 0x000fc40000000000 */
[----:B------:R-:W-:Y:S04]  /*46b10*/  STL.64 [R1+0x410], R20 ;  /* 0x0004101401007387 */ /* 0x000fe80000100a00 */
[----:B------:R-:W-:Y:S04]  /*46b20*/  STL.64 [R1+0x418], R22 ;  /* 0x0004181601007387 */ /* 0x000fe80000100a00 */
[----:B------:R-:W-:Y:S04]  /*46b30*/  STL.64 [R1+0x3208], R46 ;  /* 0x0032082e01007387 */ /* 0x000fe80000100a00 */
[----:B------:R-:W-:Y:S04]  /*46b40*/  STL.64 [R1+0x3200], R44 ;  /* 0x0032002c01007387 */ /* 0x000fe80000100a00 */
[----:B------:R-:W3:Y:S04]  /*46b50*/  LDL.LU R53, [R1+0x3250] ;  /* 0x0032500001357983 */ /* 0x000ee80000300800 */
[----:B------:R-:W4:Y:S04]  /*46b60*/  LDL.LU R50, [R1+0x324c] ;  /* 0x00324c0001327983 */ /* 0x000f280000300800 */
[----:B------:R-:W-:Y:S04]  /*46b70*/  STL.64 [R1+0x3210], R42 ;  /* 0x0032102a01007387 */ /* 0x000fe80000100a00 */
[----:B------:R-:W4:Y:S04]  /*46b80*/  LDL.LU R51, [R1+0x3248] ;  /* 0x0032480001337983 */ /* 0x000f280000300800 */
[----:B------:R-:W4:Y:S04]  /*46b90*/  LDL R59, [R1+0xc] ;  /* 0x00000c00013b7983 */ /* 0x000f280000100800 */
[----:B------:R-:W4:Y:S04]  /*46ba0*/  LDL R56, [R1+0x10] ;  /* 0x0000100001387983 */ /* 0x000f280000100800 */
[----:B------:R-:W4:Y:S01]  /*46bb0*/  LDL R57, [R1+0x14] ;  /* 0x0000140001397983 */ /* 0x000f220000100800 */
[----:B------:R-:W-:-:S02]  /*46bc0*/  IMAD R5, R5, 0x100, R48 ;  /* 0x0000010005057824 */ /* 0x000fc400078e0230 */
[----:B------:R-:W-:Y:S01]  /*46bd0*/  IMAD R6, R49, 0x100, R6 ;  /* 0x0000010031067824 */ /* 0x000fe200078e0206 */
[----:B------:R-:W-:Y:S02]  /*46be0*/  F2FP.F16.E5M2.UNPACK_B R48, R18 ;  /* 0x00000012ff30723e */ /* 0x000fe400020004ff */
[----:B------:R-:W-:Y:S01]  /*46bf0*/  F2FP.F16.E5M2.UNPACK_B R49, R17 ;  /* 0x00000011ff31723e */ /* 0x000fe200020004ff */
[----:B------:R-:W-:Y:S01]  /*46c00*/  IMAD.MOV.U32 R39, RZ, RZ, R52 ;  /* 0x000000ffff277224 */ /* 0x000fe200078e0034 */
[----:B------:R-:W-:Y:S02]  /*46c10*/  F2FP.F16.E5M2.UNPACK_B R4, R4 ;  /* 0x00000004ff04723e */ /* 0x000fe400020004ff */
[----:B------:R-:W-:Y:S02]  /*46c20*/  F2FP.F16.E5M2.UNPACK_B R6, R6 ;  /* 0x00000006ff06723e */ /* 0x000fe400020004ff */
[----:B------:R-:W-:Y:S01]  /*46c30*/  F2FP.F16.E5M2.UNPACK_B R5, R5 ;  /* 0x00000005ff05723e */ /* 0x000fe200020004ff */
[----:B--2---:R-:W-:Y:S01]  /*46c40*/  HMMA.16816.F32 R12, R32, R48, R12 ;  /* 0x00000030200c723c */ /* 0x004fe2000000180c */
[----:B---3--:R-:W-:-:S02]  /*46c50*/  IMAD.MOV.U32 R38, RZ, RZ, R53 ;  /* 0x000000ffff267224 */ /* 0x008fc400078e0035 */
[----:B----4-:R-:W-:Y:S02]  /*46c60*/  IMAD.MOV.U32 R37, RZ, RZ, R50 ;  /* 0x000000ffff257224 */ /* 0x010fe400078e0032 */
[----:B------:R-:W-:Y:S01]  /*46c70*/  IMAD.MOV.U32 R36, RZ, RZ, R51 ;  /* 0x000000ffff247224 */ /* 0x000fe200078e0033 */
[----:B------:R-:W-:Y:S04]  /*46c80*/  STL.64 [R1+0x3220], R58 ;  /* 0x0032203a01007387 */ /* 0x000fe80000100a00 */
[----:B------:R-:W-:Y:S04]  /*46c90*/  STL.64 [R1+0x3218], R56 ;  /* 0x0032183801007387 */ /* 0x000fe80000100a00 */
[----:B------:R-:W-:Y:S04]  /*46ca0*/  STL.64 [R1+0x3230], R38 ;  /* 0x0032302601007387 */ /* 0x000fe80000100a00 */
[----:B------:R-:W-:Y:S04]  /*46cb0*/  STL.64 [R1+0x3228], R36 ;  /* 0x0032282401007387 */ /* 0x000fe80000100a00 */
[----:B------:R-:W-:Y:S04]  /*46cc0*/  STL [R1+0x316c], R49 ;  /* 0x00316c3101007387 */ /* 0x000fe80000100800 */
[----:B------:R-:W-:Y:S04]  /*46cd0*/  STL.64 [R1+0x450], R12 ;  /* 0x0004500c01007387 */ /* 0x000fe80000100a00 */
[----:B------:R-:W-:Y:S04]  /*46ce0*/  STL.64 [R1+0x458], R14 ;  /* 0x0004580e01007387 */ /* 0x000fe80000100a00 */
[----:B------:R-:W-:Y:S04]  /*46cf0*/  STL.64 [R1+0x3240], R6 ;  /* 0x0032400601007387 */ /* 0x000fe80000100a00 */
[----:B------:R0:W-:Y:S04]  /*46d00*/  STL.64 [R1+0x3238], R4 ;  /* 0x0032380401007387 */ /* 0x0001e80000100a00 */
[----:B0-----:R-:W2:Y:S04]  /*46d10*/  LDL.LU.64 R4, [R1+0x9f0] ;  /* 0x0009f00001047983 */ /* 0x001ea80000300a00 */
[----:B------:R-:W2:Y:S04]  /*46d20*/  LDL.LU.64 R6, [R1+0x9f8] ;  /* 0x0009f80001067983 */ /* 0x000ea80000300a00 */
[----:B------:R-:W3:Y:S04]  /*46d30*/  LDL.LU.64 R36, [R1+0x9e0] ;  /* 0x0009e00001247983 */ /* 0x000ee80000300a00 */
[----:B------:R-:W3:Y:S04]  /*46d40*/  LDL.LU.64 R38, [R1+0x9e8] ;  /* 0x0009e80001267983 */ /* 0x000ee80000300a00 */
[----:B------:R-:W4:Y:S04]  /*46d50*/  LDL.LU.64 R56, [R1+0x870] ;  /* 0x0008700001387983 */ /* 0x000f280000300a00 */
[----:B------:R-:W4:Y:S01]  /*46d60*/  LDL.LU.64 R58, [R1+0x878] ;  /* 0x00087800013a7983 */ /* 0x000f220000300a00 */
[----:B------:R-:W-:-:S02]  /*46d70*/  F2FP.F16.E5M2.UNPACK_B R50, R11 ;  /* 0x0000000bff32723e */ /* 0x000fc400020004ff */
[----:B------:R-:W-:Y:S02]  /*46d80*/  F2FP.F16.E5M2.UNPACK_B R51, R10 ;  /* 0x0000000aff33723e */ /* 0x000fe400020004ff */
[----:B------:R-:W-:Y:S02]  /*46d90*/  F2FP.F16.E5M2.UNPACK_B R52, R9 ;  /* 0x00000009ff34723e */ /* 0x000fe400020004ff */
[----:B------:R-:W-:Y:S01]  /*46da0*/  F2FP.F16.E5M2.UNPACK_B R53, R8 ;  /* 0x00000008ff35723e */ /* 0x000fe200020004ff */
[----:B------:R-:W4:Y:S04]  /*46db0*/  LDL.LU.64 R40, [R1+0x860] ;  /* 0x0008600001287983 */ /* 0x000f280000300a00 */
        /* <DEDUP_REMOVED lines=12> */
[----:B------:R-:W4:Y:S01]  /*46e80*/  LDL.LU.64 R10, [R1+0x7b8] ;  /* 0x0007b800010a7983 */ /* 0x000f220000300a00 */
[----:B------:R-:W-:-:S02]  /*46e90*/  F2FP.F16.E5M2.UNPACK_B R16, R16 ;  /* 0x00000010ff10723e */ /* 0x000fc400020004ff */
[----:B------:R-:W-:Y:S01]  /*46ea0*/  F2FP.F16.E5M2.UNPACK_B R17, R0 ;  /* 0x00000000ff11723e */ /* 0x000fe200020004ff */
[C---:B--2---:R-:W-:Y:S06]  /*46eb0*/  HMMA.16816.F32 R4, R32.reuse, R50, R4 ;  /* 0x000000322004723c */ /* 0x044fec0000001804 */
[C---:B---3--:R-:W-:Y:S06]  /*46ec0*/  HMMA.16816.F32 R36, R32.reuse, R52, R36 ;  /* 0x000000342024723c */ /* 0x048fec0000001824 */
[----:B----4-:R-:W-:Y:S11]  /*46ed0*/  HMMA.16816.F32 R32, R32, R16, R56 ;  /* 0x000000102020723c */ /* 0x010ff60000001838 */
[----:B------:R-:W-:Y:S04]  /*46ee0*/  STL.64 [R1+0x890], R4 ;  /* 0x0008900401007387 */ /* 0x000fe80000100a00 */
[----:B------:R0:W-:Y:S04]  /*46ef0*/  STL.64 [R1+0x898], R6 ;  /* 0x0008980601007387 */ /* 0x0001e80000100a00 */
[----:B0-----:R-:W2:Y:S04]  /*46f00*/  LDL.LU.64 R6, [R1+0x3240] ;  /* 0x0032400001067983 */ /* 0x001ea80000300a00 */
[----:B------:R-:W3:Y:S04]  /*46f10*/  LDL.LU.64 R4, [R1+0x3238] ;  /* 0x0032380001047983 */ /* 0x000ee80000300a00 */
[----:B------:R-:W-:Y:S04]  /*46f20*/  STL [R1+0x28], R16 ;  /* 0x0000281001007387 */ /* 0x000fe80000100800 */
[----:B------:R-:W-:Y:S04]  /*46f30*/  STL.64 [R1+0x880], R36 ;  /* 0x0008802401007387 */ /* 0x000fe80000100a00 */
[----:B------:R0:W-:Y:S04]  /*46f40*/  STL.64 [R1+0x888], R38 ;  /* 0x0008882601007387 */ /* 0x0001e80000100a00 */
[----:B0-----:R-:W4:Y:S04]  /*46f50*/  LDL.LU.64 R38, [R1+0x3230] ;  /* 0x0032300001267983 */ /* 0x001f280000300a00 */
[----:B------:R-:W3:Y:S04]  /*46f60*/  LDL.LU.64 R36, [R1+0x3228] ;  /* 0x0032280001247983 */ /* 0x000ee80000300a00 */
[----:B------:R-:W-:Y:S04]  /*46f70*/  STL [R1+0x2c], R17 ;  /* 0x00002c1101007387 */ /* 0x000fe80000100800 */
[----:B------:R-:W4:Y:S04]  /*46f80*/  LDL.LU.64 R58, [R1+0x3220] ;  /* 0x00322000013a7983 */ /* 0x000f280000300a00 */
[----:B------:R-:W4:Y:S04]  /*46f90*/  LDL.LU.64 R56, [R1+0x3218] ;  /* 0x0032180001387983 */ /* 0x000f280000300a00 */
[----:B------:R0:W-:Y:S04]  /*46fa0*/  STL.64 [R1+0x830], R32 ;  /* 0x0008302001007387 */ /* 0x0001e80000100a00 */
[----:B------:R1:W-:Y:S01]  /*46fb0*/  STL.64 [R1+0x838], R34 ;  /* 0x0008382201007387 */ /* 0x0003e20000100a00 */
[----:B------:R-:W-:-:S02]  /*46fc0*/  IMAD.MOV.U32 R49, RZ, RZ, R16 ;  /* 0x000000ffff317224 */ /* 0x000fc400078e0010 */
[----:B------:R-:W-:Y:S01]  /*46fd0*/  IMAD.MOV.U32 R0, RZ, RZ, R17 ;  /* 0x000000ffff007224 */ /* 0x000fe200078e0011 */
[----:B0-----:R-:W4:Y:S04]  /*46fe0*/  LDL.LU.64 R32, [R1+0x7e0] ;  /* 0x0007e00001207983 */ /* 0x001f280000300a00 */
[----:B-1----:R-:W4:Y:S04]  /*46ff0*/  LDL.LU.64 R34, [R1+0x7e8] ;  /* 0x0007e80001227983 */ /* 0x002f280000300a00 */
[----:B------:R-:W4:Y:S04]  /*47000*/  LDL.LU.64 R16, [R1+0x7a0] ;  /* 0x0007a00001107983 */ /* 0x000f280000300a00 */
[----:B------:R-:W4:Y:S01]  /*47010*/  LDL.LU.64 R18, [R1+0x7a8] ;  /* 0x0007a80001127983 */ /* 0x000f220000300a00 */
[----:B--2---:R-:W-:-:S07]  /*47020*/  F2FP.F16.E5M2.UNPACK_B R7, R7 ;  /* 0x00000007ff07723e */ /* 0x004fce00020004ff */
[C---:B---3--:R-:W-:Y:S06]  /*47030*/  HMMA.16816.F32 R40, R4.reuse, R36, R40 ;  /* 0x000000240428723c */ /* 0x048fec0000001828 */
[C---:B----4-:R-:W-:Y:S06]  /*47040*/  HMMA.16816.F32 R36, R4.reuse, R38, R44 ;  /* 0x000000260424723c */ /* 0x050fec000000182c */
[C---:B------:R-:W-:Y:S06]  /*47050*/  HMMA.16816.F32 R28, R4.reuse, R56, R28 ;  /* 0x00000038041c723c */ /* 0x040fec000000181c */
[C---:B------:R-:W-:Y:S05]  /*47060*/  HMMA.16816.F32 R56, R4.reuse, R58, R24 ;  /* 0x0000003a0438723c */ /* 0x040fea0000001818 */
[----:B------:R-:W-:Y:S04]  /*47070*/  STL.64 [R1+0x820], R40 ;  /* 0x0008202801007387 */ /* 0x000fe80000100a00 */
[----:B------:R0:W-:Y:S04]  /*47080*/  STL.64 [R1+0x828], R42 ;  /* 0x0008282a01007387 */ /* 0x0001e80000100a00 */
[----:B0-----:R-:W2:Y:S04]  /*47090*/  LDL.LU.64 R42, [R1+0x3210] ;  /* 0x00321000012a7983 */ /* 0x001ea80000300a00 */
[----:B------:R-:W3:Y:S04]  /*470a0*/  LDL.LU.64 R46, [R1+0x3208] ;  /* 0x00320800012e7983 */ /* 0x000ee80000300a00 */
[----:B------:R-:W4:Y:S04]  /*470b0*/  LDL.LU.64 R44, [R1+0x3200] ;  /* 0x00320000012c7983 */ /* 0x000f280000300a00 */
[----:B------:R-:W-:Y:S04]  /*470c0*/  STL.64 [R1+0x810], R36 ;  /* 0x0008102401007387 */ /* 0x000fe80000100a00 */
[----:B------:R0:W-:Y:S04]  /*470d0*/  STL.64 [R1+0x818], R38 ;  /* 0x0008182601007387 */ /* 0x0001e80000100a00 */
[----:B0-----:R-:W3:Y:S04]  /*470e0*/  LDL.LU.64 R38, [R1+0x31f8] ;  /* 0x0031f80001267983 */ /* 0x001ee80000300a00 */
[----:B------:R-:W4:Y:S04]  /*470f0*/  LDL.LU.64 R36, [R1+0x31f0] ;  /* 0x0031f00001247983 */ /* 0x000f280000300a00 */
[----:B------:R-:W-:Y:S04]  /*47100*/  STL.64 [R1+0x800], R28 ;  /* 0x0008001c01007387 */ /* 0x000fe80000100a00 */
[----:B------:R0:W-:Y:S04]  /*47110*/  STL.64 [R1+0x808], R30 ;  /* 0x0008081e01007387 */ /* 0x0001e80000100a00 */
[----:B0-----:R-:W3:Y:S04]  /*47120*/  LDL.LU.64 R30, [R1+0x31e8] ;  /* 0x0031e800011e7983 */ /* 0x001ee80000300a00 */
[----:B------:R-:W4:Y:S04]  /*47130*/  LDL.LU.64 R28, [R1+0x31e0] ;  /* 0x0031e000011c7983 */ /* 0x000f280000300a00 */
[----:B------:R-:W3:Y:S04]  /*47140*/  LDL.LU.64 R26, [R1+0x31d8] ;  /* 0x0031d800011a7983 */ /* 0x000ee80000300a00 */
[----:B------:R-:W4:Y:S04]  /*47150*/  LDL.LU.64 R24, [R1+0x31d0] ;  /* 0x0031d00001187983 */ /* 0x000f280000300a00 */
[----:B------:R-:W-:Y:S04]  /*47160*/  STL.64 [R1+0x7f0], R56 ;  /* 0x0007f03801007387 */ /* 0x000fe80000100a00 */
[----:B------:R0:W-:Y:S04]  /*47170*/  STL.64 [R1+0x7f8], R58 ;  /* 0x0007f83a01007387 */ /* 0x0001e80000100a00 */
[----:B0-----:R-:W3:Y:S04]  /*47180*/  LDL.LU.64 R58, [R1+0x31c8] ;  /* 0x0031c800013a7983 */ /* 0x001ee80000300a00 */
[----:B------:R-:W4:Y:S01]  /*47190*/  LDL.LU.64 R56, [R1+0x31c0] ;  /* 0x0031c00001387983 */ /* 0x000f220000300a00 */
[C---:B--2---:R-:W-:Y:S06]  /*471a0*/  HMMA.16816.F32 R40, R4.reuse, R42, R32 ;  /* 0x0000002a0428723c */ /* 0x044fec0000001820 */
[----:B------:R-:W-:-:S15]  /*471b0*/  HMMA.16816.F32 R32, R4, R60, R20 ;  /* 0x0000003c0420723c */ /* 0x000fde0000001814 */
[----:B------:R-:W-:-:S02]  /*471c0*/  NOP ;  /* 0x0000000000007918 */ /* 0x000fc40000000000 */
[----:B------:R-:W-:Y:S04]  /*471d0*/  STL.64 [R1+0x7e0], R40 ;  /* 0x0007e02801007387 */ /* 0x000fe80000100a00 */
[----:B------:R-:W-:Y:S04]  /*471e0*/  STL.64 [R1+0x7e8], R42 ;  /* 0x0007e82a01007387 */ /* 0x000fe80000100a00 */
[----:B------:R-:W-:Y:S04]  /*471f0*/  STL.64 [R1+0x7d0], R32 ;  /* 0x0007d02001007387 */ /* 0x000fe80000100a00 */
[----:B------:R0:W-:Y:S01]  /*47200*/  STL.64 [R1+0x7d8], R34 ;  /* 0x0007d82201007387 */ /* 0x0001e20000100a00 */
[C---:B---3--:R-:W-:Y:S06]  /*47210*/  HMMA.16816.F32 R20, R4.reuse, R58, R12 ;  /* 0x0000003a0414723c */ /* 0x048fec000000180c */
[----:B----4-:R-:W-:Y:S01]  /*47220*/  HMMA.16816.F32 R12, R4, R56, R8 ;  /* 0x00000038040c723c */ /* 0x010fe20000001808 */
[----:B------:R-:W2:-:S15]  /*47230*/  LDL.LU.64 R8, [R1+0x790] ;  /* 0x0007900001087983 */ /* 0x000e9e0000300a00 */
[----:B------:R-:W-:-:S01]  /*47240*/  NOP ;  /* 0x0000000000007918 */ /* 0x000fc20000000000 */
[----:B------:R1:W-:Y:S04]  /*47250*/  STL.64 [R1+0x7c0], R20 ;  /* 0x0007c01401007387 */ /* 0x0003e80000100a00 */
[----:B------:R3:W-:Y:S04]  /*47260*/  STL.64 [R1+0x7c8], R22 ;  /* 0x0007c81601007387 */ /* 0x0007e80000100a00 */
[----:B------:R-:W2:Y:S01]  /*47270*/  LDL.LU.64 R10, [R1+0x798] ;  /* 0x00079800010a7983 */ /* 0x000ea20000300a00 */
[C---:B0-----:R-:W-:Y:S03]  /*47280*/  HMMA.16816.F32 R32, R4.reuse, R54, R16 ;  /* 0x000000360420723c */ /* 0x041fe60000001810 */
[----:B------:R0:W-:Y:S04]  /*47290*/  STL.64 [R1+0x7b0], R12 ;  /* 0x0007b00c01007387 */ /* 0x0001e80000100a00 */
[----:B------:R4:W-:Y:S04]  /*472a0*/  STL.64 [R1+0x7b8], R14 ;  /* 0x0007b80e01007387 */ /* 0x0009e80000100a00 */
[----:B-1----:R-:W2:Y:S04]  /*472b0*/  LDL.LU.64 R20, [R1+0x780] ;  /* 0x0007800001147983 */ /* 0x002ea80000300a00 */
[----:B---3--:R-:W3:Y:S04]  /*472c0*/  LDL.LU.64 R22, [R1+0x788] ;  /* 0x0007880001167983 */ /* 0x008ee80000300a00 */
[----:B0-----:R-:W3:Y:S04]  /*472d0*/  LDL.LU.64 R12, [R1+0x770] ;  /* 0x00077000010c7983 */ /* 0x001ee80000300a00 */
[----:B----4-:R-:W4:Y:S04]  /*472e0*/  LDL.LU.64 R14, [R1+0x778] ;  /* 0x00077800010e7983 */ /* 0x010f280000300a00 */
[----:B------:R-:W-:Y:S04]  /*472f0*/  STL.64 [R1+0x3140], R58 ;  /* 0x0031403a01007387 */ /* 0x000fe80000100a00 */
[----:B------:R0:W-:Y:S04]  /*47300*/  STL.64 [R1+0x3138], R56 ;  /* 0x0031383801007387 */ /* 0x0001e80000100a00 */
[----:B------:R-:W4:Y:S04]  /*47310*/  LDL.LU.64 R16, [R1+0x760] ;  /* 0x0007600001107983 */ /* 0x000f280000300a00 */
[----:B------:R-:W4:Y:S04]  /*47320*/  LDL.LU.64 R18, [R1+0x768] ;  /* 0x0007680001127983 */ /* 0x000f280000300a00 */
[----:B------:R1:W-:Y:S04]  /*47330*/  STL.64 [R1+0x7a0], R32 ;  /* 0x0007a02001007387 */ /* 0x0003e80000100a00 */
[----:B------:R1:W-:Y:S04]  /*47340*/  STL.64 [R1+0x7a8], R34 ;  /* 0x0007a82201007387 */ /* 0x0003e80000100a00 */
[----:B0-----:R-:W4:Y:S04]  /*47350*/  LDL.LU.64 R56, [R1+0x730] ;  /* 0x0007300001387983 */ /* 0x001f280000300a00 */
[----:B------:R-:W4:Y:S04]  /*47360*/  LDL.LU.64 R58, [R1+0x738] ;  /* 0x00073800013a7983 */ /* 0x000f280000300a00 */
[----:B------:R-:W4:Y:S04]  /*47370*/  LDL.LU.64 R40, [R1+0x720] ;  /* 0x0007200001287983 */ /* 0x000f280000300a00 */
[----:B------:R-:W4:Y:S04]  /*47380*/  LDL.LU.64 R42, [R1+0x728] ;  /* 0x00072800012a7983 */ /* 0x000f280000300a00 */
[----:B-1----:R-:W4:Y:S04]  /*47390*/  LDL.LU.64 R32, [R1+0x710] ;  /* 0x0007100001207983 */ /* 0x002f280000300a00 */
[----:B------:R-:W4:Y:S04]  /*473a0*/  LDL.LU.64 R34, [R1+0x718] ;  /* 0x0007180001227983 */ /* 0x000f280000300a00 */
[----:B------:R-:W-:Y:S04]  /*473b0*/  STL.64 [R1+0x3160], R54 ;  /* 0x0031603601007387 */ /* 0x000fe80000100a00 */
[----:B------:R0:W-:Y:S04]  /*473c0*/  STL.64 [R1+0x3158], R52 ;  /* 0x0031583401007387 */ /* 0x0001e80000100a00 */
[----:B0-----:R-:W4:Y:S04]  /*473d0*/  LDL.LU.64 R52, [R1+0x740] ;  /* 0x0007400001347983 */ /* 0x001f280000300a00 */
[----:B------:R-:W4:Y:S01]  /*473e0*/  LDL.LU.64 R54, [R1+0x748] ;  /* 0x0007480001367983 */ /* 0x000f220000300a00 */
[----:B--2---:R-:W-:-:S15]  /*473f0*/  HMMA.16816.F32 R8, R4, R2, R8 ;  /* 0x000000020408723c */ /* 0x004fde0000001808 */
[----:B------:R-:W-:-:S08]  /*47400*/  NOP ;  /* 0x0000000000007918 */ /* 0x000fd00000000000 */
[----:B------:R-:W-:Y:S04]  /*47410*/  STL.64 [R1+0x790], R8 ;  /* 0x0007900801007387 */ /* 0x000fe80000100a00 */
[----:B------:R0:W-:Y:S04]  /*47420*/  STL.64 [R1+0x798], R10 ;  /* 0x0007980a01007387 */ /* 0x0001e80000100a00 */
[----:B0-----:R-:W4:Y:S04]  /*47430*/  LDL.LU.64 R10, [R1+0x31b8] ;  /* 0x0031b800010a7983 */ /* 0x001f280000300a00 */
[----:B------:R-:W3:Y:S02]  /*47440*/  LDL.LU.64 R8, [R1+0x31b0] ;  /* 0x0031b00001087983 */ /* 0x000ee40000300a00 */
[C---:B---3--:R-:W-:Y:S06]  /*47450*/  HMMA.16816.F32 R20, R4.reuse, R8, R20 ;  /* 0x000000080414723c */ /* 0x048fec0000001814 */
[----:B----4-:R-:W-:-:S15]  /*47460*/  HMMA.16816.F32 R12, R4, R10, R12 ;  /* 0x0000000a040c723c */ /* 0x010fde000000180c */
[----:B------:R-:W-:-:S02]  /*47470*/  NOP ;  /* 0x0000000000007918 */ /* 0x000fc40000000000 */
[----:B------:R-:W-:Y:S04]  /*47480*/  STL.64 [R1+0x780], R20 ;  /* 0x0007801401007387 */ /* 0x000fe80000100a00 */
[----:B------:R0:W-:Y:S04]  /*47490*/  STL.64 [R1+0x788], R22 ;  /* 0x0007881601007387 */ /* 0x0001e80000100a00 */
[----:B0-----:R-:W2:Y:S04]  /*474a0*/  LDL.LU.64 R22, [R1+0x31a8] ;  /* 0x0031a80001167983 */ /* 0x001ea80000300a00 */
[----:B------:R-:W3:Y:S04]  /*474b0*/  LDL.LU.64 R20, [R1+0x31a0] ;  /* 0x0031a00001147983 */ /* 0x000ee80000300a00 */
[----:B------:R-:W-:Y:S04]  /*474c0*/  STL.64 [R1+0x770], R12 ;  /* 0x0007700c01007387 */ /* 0x000fe80000100a00 */
[----:B------:R0:W-:Y:S04]  /*474d0*/  STL.64 [R1+0x778], R14 ;  /* 0x0007780e01007387 */ /* 0x0001e80000100a00 */
[----:B0-----:R-:W4:Y:S04]  /*474e0*/  LDL.LU.64 R14, [R1+0x3198] ;  /* 0x00319800010e7983 */ /* 0x001f280000300a00 */
[----:B------:R-:W2:Y:S04]  /*474f0*/  LDL.LU.64 R12, [R1+0x3190] ;  /* 0x00319000010c7983 */ /* 0x000ea80000300a00 */
        /* <DEDUP_REMOVED lines=8> */
[----:B0-----:R-:W2:Y:S04]  /*47580*/  LDL.LU.64 R18, [R1+0x3188] ;  /* 0x0031880001127983 */ /* 0x001ea80000300a00 */
[----:B------:R-:W3:Y:S01]  /*47590*/  LDL.LU.64 R16, [R1+0x3180] ;  /* 0x0031800001107983 */ /* 0x000ee20000300a00 */
[----:B----4-:R-:W-:Y:S06]  /*475a0*/  HMMA.16816.F32 R8, R4, R14, R8 ;  /* 0x0000000e0408723c */ /* 0x010fec0000001808 */
[----:B------:R-:W-:Y:S04]  /*475b0*/  STL.64 [R1+0x3150], R14 ;  /* 0x0031500e01007387 */ /* 0x000fe80000100a00 */
[----:B------:R3:W-:-:S13]  /*475c0*/  STL.64 [R1+0x3148], R12 ;  /* 0x0031480c01007387 */ /* 0x0007da0000100a00 */
[----:B------:R-:W-:Y:S04]  /*475d0*/  STL.64 [R1+0x750], R8 ;  /* 0x0007500801007387 */ /* 0x000fe80000100a00 */
[----:B------:R2:W-:Y:S01]  /*475e0*/  STL.64 [R1+0x758], R10 ;  /* 0x0007580a01007387 */ /* 0x0005e20000100a00 */
[C---:B---3--:R-:W-:Y:S06]  /*475f0*/  HMMA.16816.F32 R12, R4.reuse, R16, R52 ;  /* 0x00000010040c723c */ /* 0x048fec0000001834 */
[C---:B--2---:R-:W-:Y:S06]  /*47600*/  HMMA.16816.F32 R8, R4.reuse, R18, R56 ;  /* 0x000000120408723c */ /* 0x044fec0000001838 */
[----:B------:R-:W-:Y:S11]  /*47610*/  STL.64 [R1+0x3110], R18 ;  /* 0x0031101201007387 */ /* 0x000ff60000100a00 */
[----:B------:R-:W-:Y:S04]  /*47620*/  STL.64 [R1+0x740], R12 ;  /* 0x0007400c01007387 */ /* 0x000fe80000100a00 */
[----:B------:R-:W-:Y:S04]  /*47630*/  STL.64 [R1+0x748], R14 ;  /* 0x0007480e01007387 */ /* 0x000fe80000100a00 */
[----:B------:R0:W-:Y:S04]  /*47640*/  STL.64 [R1+0x3108], R16 ;  /* 0x0031081001007387 */ /* 0x0001e80000100a00 */
[----:B------:R-:W-:Y:S04]  /*47650*/  STL.64 [R1+0x730], R8 ;  /* 0x0007300801007387 */ /* 0x000fe80000100a00 */
[----:B------:R1:W-:Y:S04]  /*47660*/  STL.64 [R1+0x738], R10 ;  /* 0x0007380a01007387 */ /* 0x0003e80000100a00 */
[----:B0-----:R-:W2:Y:S04]  /*47670*/  LDL.LU.64 R16, [R1+0x700] ;  /* 0x0007000001107983 */ /* 0x001ea80000300a00 */
[----:B------:R-:W2:Y:S01]  /*47680*/  LDL.LU.64 R18, [R1+0x708] ;  /* 0x0007080001127983 */ /* 0x000ea20000300a00 */
[----:B-1----:R-:W-:-:S15]  /*47690*/  HMMA.16816.F32 R8, R4, R20, R40 ;  /* 0x000000140408723c */ /* 0x002fde0000001828 */
[----:B------:R-:W-:-:S08]  /*476a0*/  NOP ;  /* 0x0000000000007918 */ /* 0x000fd00000000000 */
[----:B------:R-:W-:Y:S04]  /*476b0*/  STL.64 [R1+0x720], R8 ;  /* 0x0007200801007387 */ /* 0x000fe80000100a00 */
[----:B------:R0:W-:Y:S04]  /*476c0*/  STL.64 [R1+0x728], R10 ;  /* 0x0007280a01007387 */ /* 0x0001e80000100a00 */
[----:B------:R-:W3:Y:S04]  /*476d0*/  LDL.LU.64 R40, [R1+0x6f0] ;  /* 0x0006f00001287983 */ /* 0x000ee80000300a00 */
[----:B------:R-:W3:Y:S01]  /*476e0*/  LDL.LU.64 R42, [R1+0x6f8] ;  /* 0x0006f800012a7983 */ /* 0x000ee20000300a00 */
[----:B0-----:R-:W-:-:S15]  /*476f0*/  HMMA.16816.F32 R8, R4, R22, R32 ;  /* 0x000000160408723c */ /* 0x001fde0000001820 */
[----:B------:R-:W-:-:S08]  /*47700*/  NOP ;  /* 0x0000000000007918 */ /* 0x000fd00000000000 */
[----:B------:R-:W-:Y:S04]  /*47710*/  STL.64 [R1+0x710], R8 ;  /* 0x0007100801007387 */ /* 0x000fe80000100a00 */
[----:B------:R0:W-:Y:S04]  /*47720*/  STL.64 [R1+0x718], R10 ;  /* 0x0007180a01007387 */ /* 0x0001e80000100a00 */
[----:B------:R-:W4:Y:S04]  /*47730*/  LDL.LU.64 R12, [R1+0x6d0] ;  /* 0x0006d000010c7983 */ /* 0x000f280000300a00 */
[----:B------:R-:W4:Y:S04]  /*47740*/  LDL.LU.64 R14, [R1+0x6d8] ;  /* 0x0006d800010e7983 */ /* 0x000f280000300a00 */
[----:B------:R-:W4:Y:S04]  /*47750*/  LDL.LU R54, [R1+0xfc4] ;  /* 0x000fc40001367983 */ /* 0x000f280000300800 */
[----:B------:R-:W4:Y:S04]  /*47760*/  LDL.LU R32, [R1+0xfc0] ;  /* 0x000fc00001207983 */ /* 0x000f280000300800 */
[----:B------:R-:W4:Y:S04]  /*47770*/  LDL.LU R55, [R1+0xfcc] ;  /* 0x000fcc0001377983 */ /* 0x000f280000300800 */
[----:B------:R-:W4:Y:S04]  /*47780*/  LDL.LU R33, [R1+0xfc8] ;  /* 0x000fc80001217983 */ /* 0x000f280000300800 */
[----:B0-----:R-:W4:Y:S04]  /*47790*/  LDL.LU R11, [R1+0xfd4] ;  /* 0x000fd400010b7983 */ /* 0x001f280000300800 */
[----:B------:R-:W4:Y:S04]  /*477a0*/  LDL.LU R34, [R1+0xfd0] ;  /* 0x000fd00001227983 */ /* 0x000f280000300800 */
[----:B------:R-:W4:Y:S04]  /*477b0*/  LDL.LU R35, [R1+0xfdc] ;  /* 0x000fdc0001237983 */ /* 0x000f280000300800 */
[----:B------:R-:W-:Y:S04]  /*477c0*/  STL.64 [R1+0x30f0], R22 ;  /* 0x0030f01601007387 */ /* 0x000fe80000100a00 */
[----:B------:R0:W-:Y:S04]  /*477d0*/  STL.64 [R1+0x30e8], R20 ;  /* 0x0030e81401007387 */ /* 0x0001e80000100a00 */
[----:B0-----:R-:W4:Y:S04]  /*477e0*/  LDL.LU.64 R20, [R1+0x6e0] ;  /* 0x0006e00001147983 */ /* 0x001f280000300a00 */
[----:B------:R-:W4:Y:S01]  /*477f0*/  LDL.LU.64 R22, [R1+0x6e8] ;  /* 0x0006e80001167983 */ /* 0x000f220000300a00 */
[----:B--2---:R-:W-:Y:S03]  /*47800*/  HMMA.16816.F32 R56, R4, R24, R16 ;  /* 0x000000180438723c */ /* 0x004fe60000001810 */
[----:B------:R-:W2:Y:S04]  /*47810*/  LDL.LU.64 R16, [R1+0x690] ;  /* 0x0006900001107983 */ /* 0x000ea80000300a00 */
[----:B------:R-:W2:-:S15]  /*47820*/  LDL.LU.64 R18, [R1+0x698] ;  /* 0x0006980001127983 */ /* 0x000e9e0000300a00 */
[----:B------:R-:W-:-:S01]  /*47830*/  NOP ;  /* 0x0000000000007918 */ /* 0x000fc20000000000 */
[----:B------:R-:W-:Y:S04]  /*47840*/  STL.64 [R1+0x700], R56 ;  /* 0x0007003801007387 */ /* 0x000fe80000100a00 */
[----:B------:R3:W-:Y:S02]  /*47850*/  STL.64 [R1+0x708], R58 ;  /* 0x0007083a01007387 */ /* 0x0007e40000100a00 */
[C---:B---3--:R-:W-:Y:S02]  /*47860*/  HMMA.16816.F32 R56, R4.reuse, R26, R40 ;  /* 0x0000001a0438723c */ /* 0x048fe40000001828 */
[----:B------:R-:W3:Y:S04]  /*47870*/  LDL.LU.64 R40, [R1+0x6c0] ;  /* 0x0006c00001287983 */ /* 0x000ee80000300a00 */
[----:B------:R-:W3:Y:S01]  /*47880*/  LDL.LU.64 R42, [R1+0x6c8] ;  /* 0x0006c800012a7983 */ /* 0x000ee20000300a00 */
[----:B----4-:R-:W-:-:S15]  /*47890*/  HMMA.16816.F32 R12, R4, R30, R12 ;  /* 0x0000001e040c723c */ /* 0x010fde000000180c */
[----:B------:R-:W-:-:S01]  /*478a0*/  NOP ;  /* 0x0000000000007918 */ /* 0x000fc20000000000 */
[----:B------:R0:W-:Y:S04]  /*478b0*/  STL.64 [R1+0x6f0], R56 ;  /* 0x0006f03801007387 */ /* 0x0001e80000100a00 */
[----:B------:R1:W-:Y:S04]  /*478c0*/  STL.64 [R1+0x6f8], R58 ;  /* 0x0006f83a01007387 */ /* 0x0003e80000100a00 */
[----:B0-----:R-:W4:Y:S04]  /*478d0*/  LDL.LU.64 R56, [R1+0x680] ;  /* 0x0006800001387983 */ /* 0x001f280000300a00 */
[----:B-1----:R-:W4:Y:S01]  /*478e0*/  LDL.LU.64 R58, [R1+0x688] ;  /* 0x00068800013a7983 */ /* 0x002f220000300a00 */
[C---:B------:R-:W-:Y:S03]  /*478f0*/  HMMA.16816.F32 R20, R4.reuse, R28, R20 ;  /* 0x0000001c0414723c */ /* 0x040fe60000001814 */
[----:B------:R-:W-:Y:S04]  /*47900*/  STL.64 [R1+0x3100], R26 ;  /* 0x0031001a01007387 */ /* 0x000fe80000100a00 */
[----:B------:R0:W-:Y:S04]  /*47910*/  STL.64 [R1+0x30f8], R24 ;  /* 0x0030f81801007387 */ /* 0x0001e80000100a00 */
[----:B0-----:R-:W2:Y:S04]  /*47920*/  LDL.LU.64 R24, [R1+0x6a0] ;  /* 0x0006a00001187983 */ /* 0x001ea80000300a00 */
[----:B------:R-:W2:Y:S08]  /*47930*/  LDL.LU.64 R26, [R1+0x6a8] ;  /* 0x0006a800011a7983 */ /* 0x000eb00000300a00 */
[----:B------:R0:W-:Y:S04]  /*47940*/  STL.64 [R1+0x6e0], R20 ;  /* 0x0006e01401007387 */ /* 0x0001e80000100a00 */
[----:B------:R1:W-:Y:S04]  /*47950*/  STL.64 [R1+0x6e8], R22 ;  /* 0x0006e81601007387 */ /* 0x0003e80000100a00 */
[----:B0-----:R-:W4:Y:S04]  /*47960*/  LDL.LU.64 R20, [R1+0x670] ;  /* 0x0006700001147983 */ /* 0x001f280000300a00 */
[----:B-1----:R-:W4:Y:S04]  /*47970*/  LDL.LU.64 R22, [R1+0x678] ;  /* 0x0006780001167983 */ /* 0x002f280000300a00 */
[----:B------:R0:W-:Y:S04]  /*47980*/  STL.64 [R1+0x6d0], R12 ;  /* 0x0006d00c01007387 */ /* 0x0001e80000100a00 */
[----:B------:R1:W-:Y:S04]  /*47990*/  STL.64 [R1+0x6d8], R14 ;  /* 0x0006d80e01007387 */ /* 0x0003e80000100a00 */
[----:B0-----:R-:W2:Y:S04]  /*479a0*/  LDL.LU.64 R12, [R1+0x660] ;  /* 0x00066000010c7983 */ /* 0x001ea80000300a00 */
[----:B-1----:R-:W2:Y:S04]  /*479b0*/  LDL.LU.64 R14, [R1+0x668] ;  /* 0x00066800010e7983 */ /* 0x002ea80000300a00 */
[----:B------:R-:W-:Y:S04]  /*479c0*/  STL.64 [R1+0x3120], R30 ;  /* 0x0031201e01007387 */ /* 0x000fe80000100a00 */
[----:B------:R0:W-:Y:S04]  /*479d0*/  STL.64 [R1+0x3118], R28 ;  /* 0x0031181c01007387 */ /* 0x0001e80000100a00 */
[----:B0-----:R-:W4:Y:S04]  /*479e0*/  LDL.LU.64 R28, [R1+0x6b0] ;  /* 0x0006b000011c7983 */ /* 0x001f280000300a00 */
[----:B------:R-:W4:Y:S01]  /*479f0*/  LDL.LU.64 R30, [R1+0x6b8] ;  /* 0x0006b800011e7983 */ /* 0x000f220000300a00 */
[----:B---3--:R-:W-:-:S15]  /*47a00*/  HMMA.16816.F32 R40, R4, R36, R40 ;  /* 0x000000240428723c */ /* 0x008fde0000001828 */
[----:B------:R-:W-:-:S08]  /*47a10*/  NOP ;  /* 0x0000000000007918 */ /* 0x000fd00000000000 */
[----:B------:R-:W-:Y:S04]  /*47a20*/  STL.64 [R1+0x6c0], R40 ;  /* 0x0006c02801007387 */ /* 0x000fe80000100a00 */
[----:B------:R0:W-:Y:S04]  /*47a30*/  STL.64 [R1+0x6c8], R42 ;  /* 0x0006c82a01007387 */ /* 0x0001e80000100a00 */
[----:B0-----:R-:W3:Y:S04]  /*47a40*/  LDL.LU.64 R42, [R1+0x3178] ;  /* 0x00317800012a7983 */ /* 0x001ee80000300a00 */
[----:B------:R-:W2:Y:S01]  /*47a50*/  LDL.LU.64 R40, [R1+0x3170] ;  /* 0x0031700001287983 */ /* 0x000ea20000300a00 */
[----:B----4-:R-:W-:-:S15]  /*47a60*/  HMMA.16816.F32 R28, R4, R38, R28 ;  /* 0x00000026041c723c */ /* 0x010fde000000181c */
[----:B------:R-:W-:-:S08]  /*47a70*/  NOP ;  /* 0x0000000000007918 */ /* 0x000fd00000000000 */
[----:B------:R-:W-:Y:S04]  /*47a80*/  STL.64 [R1+0x6b0], R28 ;  /* 0x0006b01c01007387 */ /* 0x000fe80000100a00 */
[----:B------:R2:W-:Y:S01]  /*47a90*/  STL.64 [R1+0x6b8], R30 ;  /* 0x0006b81e01007387 */ /* 0x0005e20000100a00 */
[----:B------:R-:W-:Y:S01]  /*47aa0*/  HMMA.16816.F32 R20, R4, R46, R20 ;  /* 0x0000002e0414723c */ /* 0x000fe20000001814 */
[----:B------:R-:W-:Y:S02]  /*47ab0*/  IMAD R32, R32, 0x100, R54 ;  /* 0x0000010020207824 */ /* 0x000fe400078e0236 */
[----:B------:R-:W-:-:S03]  /*47ac0*/  IMAD R33, R33, 0x100, R55 ;  /* 0x0000010021217824 */ /* 0x000fc600078e0237 */
[C---:B--2---:R-:W-:Y:S06]  /*47ad0*/  HMMA.16816.F32 R28, R4.reuse, R40, R24 ;  /* 0x00000028041c723c */ /* 0x044fec0000001818 */
[----:B---3--:R-:W-:Y:S07]  /*47ae0*/  HMMA.16816.F32 R24, R4, R42, R16 ;  /* 0x0000002a0418723c */ /* 0x008fee0000001810 */
[----:B------:R-:W-:-:S10]  /*47af0*/  IMAD.MOV.U32 R16, RZ, RZ, R49 ;  /* 0x000000ffff107224 */ /* 0x000fd400078e0031 */
[----:B------:R-:W-:Y:S04]  /*47b00*/  STL.64 [R1+0x6a0], R28 ;  /* 0x0006a01c01007387 */ /* 0x000fe80000100a00 */
[----:B------:R-:W-:Y:S04]  /*47b10*/  STL.64 [R1+0x6a8], R30 ;  /* 0x0006a81e01007387 */ /* 0x000fe80000100a00 */
[----:B------:R-:W2:Y:S04]  /*47b20*/  LDL.LU R49, [R1+0x316c] ;  /* 0x00316c0001317983 */ /* 0x000ea80000300800 */
[----:B------:R-:W-:Y:S04]  /*47b30*/  STL.64 [R1+0x690], R24 ;  /* 0x0006901801007387 */ /* 0x000fe80000100a00 */
[----:B------:R0:W-:Y:S02]  /*47b40*/  STL.64 [R1+0x698], R26 ;  /* 0x0006981a01007387 */ /* 0x0001e40000100a00 */
[----:B0-----:R-:W-:Y:S01]  /*47b50*/  HMMA.16816.F32 R24, R4, R44, R56 ;  /* 0x0000002c0418723c */ /* 0x001fe20000001838 */
[----:B------:R-:W-:-:S02]  /*47b60*/  IMAD.MOV.U32 R17, RZ, RZ, R0 ;  /* 0x000000ffff117224 */ /* 0x000fc400078e0000 */
[----:B------:R-:W3:Y:S04]  /*47b70*/  LDL.LU R0, [R1+0x3168] ;  /* 0x0031680001007983 */ /* 0x000ee80000300800 */
[----:B------:R-:W4:Y:S04]  /*47b80*/  LDL.LU.64 R18, [R1+0x20] ;  /* 0x0000200001127983 */ /* 0x000f280000300a00 */
[----:B------:R-:W4:Y:S04]  /*47b90*/  LDL.LU.64 R56, [R1+0x18] ;  /* 0x0000180001387983 */ /* 0x000f280000300a00 */
[----:B------:R-:W4:Y:S08]  /*47ba0*/  LDL.LU.64 R58, [R1+0x10] ;  /* 0x00001000013a7983 */ /* 0x000f300000300a00 */
[----:B------:R0:W-:Y:S04]  /*47bb0*/  STL.64 [R1+0x680], R24 ;  /* 0x0006801801007387 */ /* 0x0001e80000100a00 */
[----:B------:R1:W-:Y:S04]  /*47bc0*/  STL.64 [R1+0x688], R26 ;  /* 0x0006881a01007387 */ /* 0x0003e80000100a00 */
[----:B------:R-:W-:Y:S04]  /*47bd0*/  STL [R1+0x30e4], R45 ;  /* 0x0030e42d01007387 */ /* 0x000fe80000100800 */
[----:B------:R-:W-:Y:S04]  /*47be0*/  STL [R1+0x30dc], R46 ;  /* 0x0030dc2e01007387 */ /* 0x000fe80000100800 */
[----:B------:R-:W-:Y:S04]  /*47bf0*/  STL [R1+0x30d8], R47 ;  /* 0x0030d82f01007387 */ /* 0x000fe80000100800 */
[----:B------:R-:W-:Y:S04]  /*47c00*/  STL.64 [R1+0x670], R20 ;  /* 0x0006701401007387 */ /* 0x000fe80000100a00 */
[----:B------:R-:W-:Y:S04]  /*47c10*/  STL.64 [R1+0x678], R22 ;  /* 0x0006781601007387 */ /* 0x000fe80000100a00 */
[----:B------:R-:W3:Y:S04]  /*47c20*/  LDL.LU.64 R52, [R1+0x9d0] ;  /* 0x0009d00001347983 */ /* 0x000ee80000300a00 */
[----:B------:R-:W3:Y:S01]  /*47c30*/  LDL.LU.64 R54, [R1+0x9d8] ;  /* 0x0009d80001367983 */ /* 0x000ee20000300a00 */
[----:B------:R-:W-:Y:S01]  /*47c40*/  IMAD R34, R34, 0x100, R11 ;  /* 0x0000010022227824 */ /* 0x000fe200078e020b */
[----:B--2---:R-:W-:-:S15]  /*47c50*/  HMMA.16816.F32 R12, R4, R48, R12 ;  /* 0x00000030040c723c */ /* 0x004fde000000180c */
[----:B------:R-:W-:-:S08]  /*47c60*/  NOP ;  /* 0x0000000000007918 */ /* 0x000fd00000000000 */
[----:B------:R2:W-:Y:S04]  /*47c70*/  STL.64 [R1+0x660], R12 ;  /* 0x0006600c01007387 */ /* 0x0005e80000100a00 */
[----:B------:R4:W-:Y:S04]  /*47c80*/  STL.64 [R1+0x668], R14 ;  /* 0x0006680e01007387 */ /* 0x0009e80000100a00 */
[----:B------:R-:W-:Y:S04]  /*47c90*/  STL [R1+0x30d4], R48 ;  /* 0x0030d43001007387 */ /* 0x000fe80000100800 */
[----:B------:R-:W-:Y:S04]  /*47ca0*/  STL [R1+0x30d0], R49 ;  /* 0x0030d03101007387 */ /* 0x000fe80000100800 */
[----:B------:R-:W3:Y:S04]  /*47cb0*/  LDL.LU.64 R28, [R1+0x650] ;  /* 0x00065000011c7983 */ /* 0x000ee80000300a00 */
[----:B------:R-:W3:Y:S04]  /*47cc0*/  LDL.LU.64 R30, [R1+0x658] ;  /* 0x00065800011e7983 */ /* 0x000ee80000300a00 */
[----:B0-----:R-:W3:Y:S04]  /*47cd0*/  LDL.LU.64 R24, [R1+0x640] ;  /* 0x0006400001187983 */ /* 0x001ee80000300a00 */
[----:B-1----:R-:W3:Y:S04]  /*47ce0*/  LDL.LU.64 R26, [R1+0x648] ;  /* 0x00064800011a7983 */ /* 0x002ee80000300a00 */
[----:B--2---:R-:W2:Y:S04]  /*47cf0*/  LDL.LU.64 R12, [R1+0x630] ;  /* 0x00063000010c7983 */ /* 0x004ea80000300a00 */
[----:B----4-:R-:W2:Y:S04]  /*47d00*/  LDL.LU.64 R14, [R1+0x638] ;  /* 0x00063800010e7983 */ /* 0x010ea80000300a00 */
[----:B------:R-:W4:Y:S04]  /*47d10*/  LDL.LU.64 R8, [R1+0x620] ;  /* 0x0006200001087983 */ /* 0x000f280000300a00 */
[----:B------:R-:W4:Y:S04]  /*47d20*/  LDL.LU.64 R10, [R1+0x628] ;  /* 0x00062800010a7983 */ /* 0x000f280000300a00 */
[----:B------:R-:W4:Y:S01]  /*47d30*/  LDL.LU.64 R22, [R1+0x8] ;  /* 0x0000080001167983 */ /* 0x000f220000300a00 */
[----:B---3--:R-:W-:-:S15]  /*47d40*/  HMMA.16816.F32 R52, R4, R50, R52 ;  /* 0x000000320434723c */ /* 0x008fde0000001834 */
[----:B------:R-:W-:-:S08]  /*47d50*/  NOP ;  /* 0x0000000000007918 */ /* 0x000fd00000000000 */
[----:B------:R-:W-:Y:S04]  /*47d60*/  STL.64 [R1+0x870], R52 ;  /* 0x0008703401007387 */ /* 0x000fe80000100a00 */
[----:B------:R0:W-:Y:S04]  /*47d70*/  STL.64 [R1+0x878], R54 ;  /* 0x0008783601007387 */ /* 0x0001e80000100a00 */
[----:B0-----:R-:W3:Y:S04]  /*47d80*/  LDL.LU.64 R54, [R1+0x3160] ;  /* 0x0031600001367983 */ /* 0x001ee80000300a00 */
[----:B------:R-:W3:Y:S04]  /*47d90*/  LDL.LU.64 R52, [R1+0x3158] ;  /* 0x0031580001347983 */ /* 0x000ee80000300a00 */
[----:B------:R-:W-:Y:S04]  /*47da0*/  STL [R1+0x30cc], R50 ;  /* 0x0030cc3201007387 */ /* 0x000fe80000100800 */
[----:B------:R0:W-:Y:S04]  /*47db0*/  STL [R1+0x30c8], R51 ;  /* 0x0030c83301007387 */ /* 0x0001e80000100800 */
[----:B------:R-:W3:Y:S04]  /*47dc0*/  LDL.LU.64 R48, [R1+0x9c0] ;  /* 0x0009c00001307983 */ /* 0x000ee80000300a00 */
[----:B0-----:R-:W3:Y:S01]  /*47dd0*/  LDL.LU.64 R50, [R1+0x9c8] ;  /* 0x0009c80001327983 */ /* 0x001ee20000300a00 */
[----:B------:R-:W-:Y:S01]  /*47de0*/  IMAD R35, R0, 0x100, R35 ;  /* 0x0000010000237824 */ /* 0x000fe200078e0223 */
[----:B------:R-:W-:-:S02]  /*47df0*/  F2FP.F16.E5M2.UNPACK_B R32, R32 ;  /* 0x00000020ff20723e */ /* 0x000fc400020004ff */
[----:B------:R-:W-:Y:S02]  /*47e00*/  F2FP.F16.E5M2.UNPACK_B R33, R33 ;  /* 0x00000021ff21723e */ /* 0x000fe400020004ff */
[----:B------:R-:W-:Y:S02]  /*47e10*/  F2FP.F16.E5M2.UNPACK_B R34, R34 ;  /* 0x00000022ff22723e */ /* 0x000fe400020004ff */
[----:B------:R-:W-:Y:S01]  /*47e20*/  F2FP.F16.E5M2.UNPACK_B R35, R35 ;  /* 0x00000023ff23723e */ /* 0x000fe200020004ff */
[----:B------:R-:W-:Y:S02]  /*47e30*/  IMAD.MOV.U32 R46, RZ, RZ, R58 ;  /* 0x000000ffff2e7224 */ /* 0x000fe400078e003a */
[----:B------:R-:W-:Y:S01]  /*47e40*/  IMAD.MOV.U32 R47, RZ, RZ, R59 ;  /* 0x000000ffff2f7224 */ /* 0x000fe200078e003b */
[----:B------:R-:W-:Y:S06]  /*47e50*/  HMMA.16816.F32 R28, R4, R16, R28 ;  /* 0x00000010041c723c */ /* 0x000fec000000181c */
[C---:B------:R-:W-:Y:S06]  /*47e60*/  HMMA.16816.F32 R24, R32.reuse, R18, R24 ;  /* 0x000000122018723c */ /* 0x040fec0000001818 */
[C---:B--2---:R-:W-:Y:S06]  /*47e70*/  HMMA.16816.F32 R12, R32.reuse, R56, R12 ;  /* 0x00000038200c723c */ /* 0x044fec000000180c */
[----:B----4-:R-:W-:Y:S06]  /*47e80*/  HMMA.16816.F32 R8, R32, R58, R8 ;  /* 0x0000003a2008723c */ /* 0x010fec0000001808 */
[----:B---3--:R-:W-:Y:S06]  /*47e90*/  HMMA.16816.F32 R48, R4, R52, R48 ;  /* 0x000000340430723c */ /* 0x008fec0000001830 */
[----:B------:R-:W-:-:S15]  /*47ea0*/  STL [R1+0x30e0], R53 ;  /* 0x0030e03501007387 */ /* 0x000fde0000100800 */
[----:B------:R-:W-:-:S02]  /*47eb0*/  NOP ;  /* 0x0000000000007918 */ /* 0x000fc40000000000 */
[----:B------:R-:W-:Y:S04]  /*47ec0*/  STL.64 [R1+0x860], R48 ;  /* 0x0008603001007387 */ /* 0x000fe80000100a00 */
[----:B------:R-:W-:Y:S04]  /*47ed0*/  STL.64 [R1+0x868], R50 ;  /* 0x0008683201007387 */ /* 0x000fe80000100a00 */
[----:B------:R-:W2:Y:S04]  /*47ee0*/  LDL.64 R6, [R1] ;  /* 0x0000000001067983 */ /* 0x000ea80000100a00 */
[----:B------:R-:W-:Y:S04]  /*47ef0*/  STL.64 [R1+0x650], R28 ;  /* 0x0006501c01007387 */ /* 0x000fe80000100a00 */
[----:B------:R-:W-:Y:S04]  /*47f00*/  STL.64 [R1+0x658], R30 ;  /* 0x0006581e01007387 */ /* 0x000fe80000100a00 */
[----:B------:R0:W-:Y:S04]  /*47f10*/  STL.64 [R1+0x640], R24 ;  /* 0x0006401801007387 */ /* 0x0001e80000100a00 */
[----:B------:R1:W-:Y:S04]  /*47f20*/  STL.64 [R1+0x648], R26 ;  /* 0x0006481a01007387 */ /* 0x0003e80000100a00 */
[----:B0-----:R-:W3:Y:S04]  /*47f30*/  LDL.LU.64 R24, [R1+0x610] ;  /* 0x0006100001187983 */ /* 0x001ee80000300a00 */
[----:B-1----:R-:W3:Y:S04]  /*47f40*/  LDL.LU.64 R26, [R1+0x618] ;  /* 0x00061800011a7983 */ /* 0x002ee80000300a00 */
[----:B------:R0:W-:Y:S04]  /*47f50*/  STL.64 [R1+0x630], R12 ;  /* 0x0006300c01007387 */ /* 0x0001e80000100a00 */
[----:B------:R1:W-:Y:S04]  /*47f60*/  STL.64 [R1+0x638], R14 ;  /* 0x0006380e01007387 */ /* 0x0003e80000100a00 */
[----:B------:R4:W-:Y:S04]  /*47f70*/  STL.64 [R1+0x620], R8 ;  /* 0x0006200801007387 */ /* 0x0009e80000100a00 */
[----:B------:R4:W-:Y:S01]  /*47f80*/  STL.64 [R1+0x628], R10 ;  /* 0x0006280a01007387 */ /* 0x0009e20000100a00 */
[----:B------:R-:W-:-:S02]  /*47f90*/  IMAD.MOV.U32 R48, RZ, RZ, R56 ;  /* 0x000000ffff307224 */ /* 0x000fc400078e0038 */
[----:B------:R-:W-:Y:S01]  /*47fa0*/  IMAD.MOV.U32 R49, RZ, RZ, R57 ;  /* 0x000000ffff317224 */ /* 0x000fe200078e0039 */
[----:B0-----:R-:W2:Y:S04]  /*47fb0*/  LDL.LU.64 R12, [R1+0x600] ;  /* 0x00060000010c7983 */ /* 0x001ea80000300a00 */
[----:B-1----:R-:W2:Y:S04]  /*47fc0*/  LDL.LU.64 R14, [R1+0x608] ;  /* 0x00060800010e7983 */ /* 0x002ea80000300a00 */
[----:B------:R-:W2:Y:S04]  /*47fd0*/  LDL.LU.64 R56, [R1+0x5f0] ;  /* 0x0005f00001387983 */ /* 0x000ea80000300a00 */
[----:B------:R-:W2:Y:S04]  /*47fe0*/  LDL.LU.64 R58, [R1+0x5f8] ;  /* 0x0005f800013a7983 */ /* 0x000ea80000300a00 */
[----:B----4-:R-:W4:Y:S04]  /*47ff0*/  LDL.LU.64 R8, [R1+0x5e0] ;  /* 0x0005e00001087983 */ /* 0x010f280000300a00 */
[----:B------:R-:W4:Y:S04]  /*48000*/  LDL.LU.64 R10, [R1+0x5e8] ;  /* 0x0005e800010a7983 */ /* 0x000f280000300a00 */
[----:B------:R-:W4:Y:S04]  /*48010*/  LDL.LU.64 R28, [R1+0x5d0] ;  /* 0x0005d000011c7983 */ /* 0x000f280000300a00 */
[----:B------:R-:W4:Y:S01]  /*48020*/  LDL.LU.64 R30, [R1+0x5d8] ;  /* 0x0005d800011e7983 */ /* 0x000f220000300a00 */
[----:B------:R-:W-:-:S02]  /*48030*/  IMAD.MOV.U32 R50, RZ, RZ, R18 ;  /* 0x000000ffff327224 */ /* 0x000fc400078e0012 */
[----:B------:R-:W-:Y:S01]  /*48040*/  IMAD.MOV.U32 R51, RZ, RZ, R19 ;  /* 0x000000ffff337224 */ /* 0x000fe200078e0013 */
[----:B------:R-:W4:Y:S04]  /*48050*/  LDL.LU.64 R16, [R1+0x5c0] ;  /* 0x0005c00001107983 */ /* 0x000f280000300a00 */
[----:B------:R-:W4:Y:S01]  /*48060*/  LDL.LU.64 R18, [R1+0x5c8] ;  /* 0x0005c80001127983 */ /* 0x000f220000300a00 */
[----:B------:R-:W-:Y:S02]  /*48070*/  IMAD.MOV.U32 R45, RZ, RZ, R22 ;  /* 0x000000ffff2d7224 */ /* 0x000fe400078e0016 */
[----:B------:R-:W-:Y:S01]  /*48080*/  IMAD.MOV.U32 R53, RZ, RZ, R23 ;  /* 0x000000ffff357224 */ /* 0x000fe200078e0017 */
[C---:B---3--:R-:W-:Y:S06]  /*48090*/  HMMA.16816.F32 R24, R32.reuse, R22, R24 ;  /* 0x000000162018723c */ /* 0x048fec0000001818 */
[C---:B--2---:R-:W-:Y:S06]  /*480a0*/  HMMA.16816.F32 R12, R32.reuse, R6, R12 ;  /* 0x00000006200c723c */ /* 0x044fec000000180c */
[----:B------:R-:W-:Y:S11]  /*480b0*/  HMMA.16816.F32 R56, R32, R60, R56 ;  /* 0x0000003c2038723c */ /* 0x000ff60000001838 */
[----:B------:R0:W-:Y:S04]  /*480c0*/  STL.64 [R1+0x610], R24 ;  /* 0x0006101801007387 */ /* 0x0001e80000100a00 */
[----:B------:R1:W-:Y:S01]  /*480d0*/  STL.64 [R1+0x618], R26 ;  /* 0x0006181a01007387 */ /* 0x0003e20000100a00 */
[----:B------:R-:W-:-:S03]  /*480e0*/  IMAD.MOV.U32 R0, RZ, RZ, R7 ;  /* 0x000000ffff007224 */ /* 0x000fc600078e0007 */
[----:B0-----:R-:W2:Y:S04]  /*480f0*/  LDL.LU.64 R24, [R1+0x5b0] ;  /* 0x0005b00001187983 */ /* 0x001ea80000300a00 */
[----:B-1----:R-:W2:Y:S04]  /*48100*/  LDL.LU.64 R26, [R1+0x5b8] ;  /* 0x0005b800011a7983 */ /* 0x002ea80000300a00 */
[----:B------:R-:W3:Y:S04]  /*48110*/  LDL.LU.64 R20, [R1+0x5a0] ;  /* 0x0005a00001147983 */ /* 0x000ee80000300a00 */
[----:B------:R-:W3:Y:S04]  /*48120*/  LDL.LU.64 R22, [R1+0x5a8] ;  /* 0x0005a80001167983 */ /* 0x000ee80000300a00 */
[----:B------:R-:W-:Y:S04]  /*48130*/  STL.64 [R1+0x600], R12 ;  /* 0x0006000c01007387 */ /* 0x000fe80000100a00 */
[----:B------:R0:W-:Y:S04]  /*48140*/  STL.64 [R1+0x608], R14 ;  /* 0x0006080e01007387 */ /* 0x0001e80000100a00 */
[----:B0-----:R-:W3:Y:S04]  /*48150*/  LDL.LU.64 R14, [R1+0x3150] ;  /* 0x00315000010e7983 */ /* 0x001ee80000300a00 */
[----:B------:R-:W3:Y:S04]  /*48160*/  LDL.LU.64 R12, [R1+0x3148] ;  /* 0x00314800010c7983 */ /* 0x000ee80000300a00 */
[----:B------:R-:W3:Y:S04]  /*48170*/  LDL.LU.64 R4, [R1+0x590] ;  /* 0x0005900001047983 */ /* 0x000ee80000300a00 */
[----:B------:R-:W3:Y:S04]  /*48180*/  LDL.LU.64 R6, [R1+0x598] ;  /* 0x0005980001067983 */ /* 0x000ee80000300a00 */
[----:B------:R-:W-:Y:S04]  /*48190*/  STL.64 [R1+0x5f0], R56 ;  /* 0x0005f03801007387 */ /* 0x000fe80000100a00 */
[----:B------:R0:W-:Y:S04]  /*481a0*/  STL.64 [R1+0x5f8], R58 ;  /* 0x0005f83a01007387 */ /* 0x0001e80000100a00 */
[----:B0-----:R-:W2:Y:S04]  /*481b0*/  LDL.LU.64 R58, [R1+0x3140] ;  /* 0x00314000013a7983 */ /* 0x001ea80000300a00 */
[----:B------:R-:W3:Y:S01]  /*481c0*/  LDL.LU.64 R56, [R1+0x3138] ;  /* 0x0031380001387983 */ /* 0x000ee20000300a00 */
[C---:B----4-:R-:W-:Y:S06]  /*481d0*/  HMMA.16816.F32 R16, R32.reuse, R54, R16 ;  /* 0x000000362010723c */ /* 0x050fec0000001810 */
[C---:B--2---:R-:W-:Y:S06]  /*481e0*/  HMMA.16816.F32 R8, R32.reuse, R58, R8 ;  /* 0x0000003a2008723c */ /* 0x044fec0000001808 */
[----:B---3--:R-:W-:-:S15]  /*481f0*/  HMMA.16816.F32 R28, R32, R56, R28 ;  /* 0x00000038201c723c */ /* 0x008fde000000181c */
[----:B------:R-:W-:-:S02]  /*48200*/  NOP ;  /* 0x0000000000007918 */ /* 0x000fc40000000000 */
[----:B------:R-:W-:Y:S04]  /*48210*/  STL.64 [R1+0x5e0], R8 ;  /* 0x0005e00801007387 */ /* 0x000fe80000100a00 */
[----:B------:R0:W-:Y:S04]  /*48220*/  STL.64 [R1+0x5e8], R10 ;  /* 0x0005e80a01007387 */ /* 0x0001e80000100a00 */
[----:B0-----:R-:W2:Y:S04]  /*48230*/  LDL.LU.64 R10, [R1+0x3130] ;  /* 0x00313000010a7983 */ /* 0x001ea80000300a00 */
[----:B------:R-:W3:Y:S04]  /*48240*/  LDL.LU.64 R8, [R1+0x3128] ;  /* 0x0031280001087983 */ /* 0x000ee80000300a00 */
[----:B------:R-:W-:Y:S04]  /*48250*/  STL.64 [R1+0x30a0], R58 ;  /* 0x0030a03a01007387 */ /* 0x000fe80000100a00 */
[----:B------:R-:W-:Y:S04]  /*48260*/  STL.64 [R1+0x3098], R56 ;  /* 0x0030983801007387 */ /* 0x000fe80000100a00 */
[----:B------:R0:W-:Y:S04]  /*48270*/  STL.64 [R1+0x5d0], R28 ;  /* 0x0005d01c01007387 */ /* 0x0001e80000100a00 */
[----:B------:R1:W-:Y:S04]  /*48280*/  STL.64 [R1+0x5d8], R30 ;  /* 0x0005d81e01007387 */ /* 0x0003e80000100a00 */
[----:B0-----:R-:W4:Y:S04]  /*48290*/  LDL.LU.64 R28, [R1+0x580] ;  /* 0x00058000011c7983 */ /* 0x001f280000300a00 */
[----:B-1----:R-:W4:Y:S04]  /*482a0*/  LDL.LU.64 R30, [R1+0x588] ;  /* 0x00058800011e7983 */ /* 0x002f280000300a00 */
[----:B------:R0:W-:Y:S04]  /*482b0*/  STL.64 [R1+0x5c0], R16 ;  /* 0x0005c01001007387 */ /* 0x0001e80000100a00 */
[----:B------:R1:W-:Y:S04]  /*482c0*/  STL.64 [R1+0x5c8], R18 ;  /* 0x0005c81201007387 */ /* 0x0003e80000100a00 */
[----:B0-----:R-:W4:Y:S04]  /*482d0*/  LDL.LU.64 R16, [R1+0x570] ;  /* 0x0005700001107983 */ /* 0x001f280000300a00 */
[----:B-1----:R-:W4:Y:S01]  /*482e0*/  LDL.LU.64 R18, [R1+0x578] ;  /* 0x0005780001127983 */ /* 0x002f220000300a00 */
[----:B------:R-:W-:Y:S03]  /*482f0*/  HMMA.16816.F32 R56, R32, R2, R24 ;  /* 0x000000022038723c */ /* 0x000fe60000001818 */
[----:B------:R-:W4:-:S15]  /*48300*/  LDL.LU.64 R24, [R1+0x560] ;  /* 0x0005600001187983 */ /* 0x000f1e0000300a00 */
[----:B------:R-:W-:-:S05]  /*48310*/  NOP ;  /* 0x0000000000007918 */ /* 0x000fca0000000000 */
[----:B------:R-:W-:Y:S04]  /*48320*/  STL.64 [R1+0x5b0], R56 ;  /* 0x0005b03801007387 */ /* 0x000fe80000100a00 */
[----:B------:R-:W-:Y:S04]  /*48330*/  STL.64 [R1+0x5b8], R58 ;  /* 0x0005b83a01007387 */ /* 0x000fe80000100a00 */
[----:B------:R-:W4:Y:S01]  /*48340*/  LDL.LU.64 R26, [R1+0x568] ;  /* 0x00056800011a7983 */ /* 0x000f220000300a00 */
[C---:B---3--:R-:W-:Y:S06]  /*48350*/  HMMA.16816.F32 R20, R32.reuse, R8, R20 ;  /* 0x000000082014723c */ /* 0x048fec0000001814 */
[C---:B--2---:R-:W-:Y:S06]  /*48360*/  HMMA.16816.F32 R4, R32.reuse, R10, R4 ;  /* 0x0000000a2004723c */ /* 0x044fec0000001804 */
[C---:B----4-:R-:W-:Y:S11]  /*48370*/  HMMA.16816.F32 R28, R32.reuse, R12, R28 ;  /* 0x0000000c201c723c */ /* 0x050ff6000000181c */
[----:B------:R0:W-:Y:S04]  /*48380*/  STL.64 [R1+0x5a0], R20 ;  /* 0x0005a01401007387 */ /* 0x0001e80000100a00 */
[----:B------:R1:W-:Y:S01]  /*48390*/  STL.64 [R1+0x5a8], R22 ;  /* 0x0005a81601007387 */ /* 0x0003e20000100a00 */
[C---:B------:R-:W-:Y:S03]  /*483a0*/  HMMA.16816.F32 R16, R32.reuse, R14, R16 ;  /* 0x0000000e2010723c */ /* 0x040fe60000001810 */
[----:B0-----:R-:W2:Y:S04]  /*483b0*/  LDL.LU.64 R20, [R1+0x550] ;  /* 0x0005500001147983 */ /* 0x001ea80000300a00 */
[----:B-1----:R-:W2:Y:S04]  /*483c0*/  LDL.LU.64 R22, [R1+0x558] ;  /* 0x0005580001167983 */ /* 0x002ea80000300a00 */
[----:B------:R-:W3:Y:S04]  /*483d0*/  LDL.LU.64 R56, [R1+0x510] ;  /* 0x0005100001387983 */ /* 0x000ee80000300a00 */
[----:B------:R-:W3:Y:S04]  /*483e0*/  LDL.LU.64 R58, [R1+0x518] ;  /* 0x00051800013a7983 */ /* 0x000ee80000300a00 */
[----:B------:R0:W-:Y:S04]  /*483f0*/  STL.64 [R1+0x590], R4 ;  /* 0x0005900401007387 */ /* 0x0001e80000100a00 */
[----:B------:R1:W-:Y:S04]  /*48400*/  STL.64 [R1+0x598], R6 ;  /* 0x0005980601007387 */ /* 0x0003e80000100a00 */
[----:B0-----:R-:W4:Y:S04]  /*48410*/  LDL.LU.64 R4, [R1+0x500] ;  /* 0x0005000001047983 */ /* 0x001f280000300a00 */
[----:B-1----:R-:W4:Y:S04]  /*48420*/  LDL.LU.64 R6, [R1+0x508] ;  /* 0x0005080001067983 */ /* 0x002f280000300a00 */
[----:B------:R-:W-:Y:S04]  /*48430*/  STL.64 [R1+0x3060], R10 ;  /* 0x0030600a01007387 */ /* 0x000fe80000100a00 */
[----:B------:R0:W-:Y:S04]  /*48440*/  STL.64 [R1+0x3058], R8 ;  /* 0x0030580801007387 */ /* 0x0001e80000100a00 */
[----:B0-----:R-:W3:Y:S04]  /*48450*/  LDL.LU.64 R8, [R1+0x520] ;  /* 0x0005200001087983 */ /* 0x001ee80000300a00 */
[----:B------:R-:W3:Y:S04]  /*48460*/  LDL.LU.64 R10, [R1+0x528] ;  /* 0x00052800010a7983 */ /* 0x000ee80000300a00 */
[----:B------:R-:W-:Y:S04]  /*48470*/  STL.64 [R1+0x580], R28 ;  /* 0x0005801c01007387 */ /* 0x000fe80000100a00 */
[----:B------:R0:W-:Y:S04]  /*48480*/  STL.64 [R1+0x588], R30 ;  /* 0x0005881e01007387 */ /* 0x0001e80000100a00 */
[----:B0-----:R-:W3:Y:S04]  /*48490*/  LDL.LU.64 R30, [R1+0x3120] ;  /* 0x00312000011e7983 */ /* 0x001ee80000300a00 */
[----:B------:R-:W4:Y:S04]  /*484a0*/  LDL.LU.64 R28, [R1+0x3118] ;  /* 0x00311800011c7983 */ /* 0x000f280000300a00 */
[----:B------:R-:W-:Y:S04]  /*484b0*/  STL.64 [R1+0x570], R16 ;  /* 0x0005701001007387 */ /* 0x000fe80000100a00 */
[----:B------:R0:W-:Y:S04]  /*484c0*/  STL.64 [R1+0x578], R18 ;  /* 0x0005781201007387 */ /* 0x0001e80000100a00 */
[----:B0-----:R-:W2:Y:S04]  /*484d0*/  LDL.LU.64 R18, [R1+0x3110] ;  /* 0x0031100001127983 */ /* 0x001ea80000300a00 */
[----:B------:R-:W3:Y:S04]  /*484e0*/  LDL.LU.64 R16, [R1+0x3108] ;  /* 0x0031080001107983 */ /* 0x000ee80000300a00 */
[----:B------:R-:W-:Y:S04]  /*484f0*/  STL.64 [R1+0x3040], R14 ;  /* 0x0030400e01007387 */ /* 0x000fe80000100a00 */
[----:B------:R0:W-:Y:S04]  /*48500*/  STL.64 [R1+0x3038], R12 ;  /* 0x0030380c01007387 */ /* 0x0001e80000100a00 */
[----:B0-----:R-:W4:Y:S04]  /*48510*/  LDL.LU.64 R12, [R1+0x530] ;  /* 0x00053000010c7983 */ /* 0x001f280000300a00 */
[----:B------:R-:W4:Y:S01]  /*48520*/  LDL.LU.64 R14, [R1+0x538] ;  /* 0x00053800010e7983 */ /* 0x000f220000300a00 */
[C---:B---3--:R-:W-:Y:S06]  /*48530*/  HMMA.16816.F32 R24, R32.reuse, R16, R24 ;  /* 0x000000102018723c */ /* 0x048fec0000001818 */
[----:B--2---:R-:W-:-:S15]  /*48540*/  HMMA.16816.F32 R20, R32, R18, R20 ;  /* 0x000000122014723c */ /* 0x004fde0000001814 */
[----:B------:R-:W-:-:S02]  /*48550*/  NOP ;  /* 0x0000000000007918 */ /* 0x000fc40000000000 */
[----:B------:R-:W-:Y:S04]  /*48560*/  STL.64 [R1+0x560], R24 ;  /* 0x0005601801007387 */ /* 0x000fe80000100a00 */
[----:B------:R0:W-:Y:S04]  /*48570*/  STL.64 [R1+0x568], R26 ;  /* 0x0005681a01007387 */ /* 0x0001e80000100a00 */
[----:B0-----:R-:W2:Y:S04]  /*48580*/  LDL.LU.64 R26, [R1+0x3100] ;  /* 0x00310000011a7983 */ /* 0x001ea80000300a00 */
[----:B------:R-:W3:Y:S04]  /*48590*/  LDL.LU.64 R24, [R1+0x30f8] ;  /* 0x0030f80001187983 */ /* 0x000ee80000300a00 */
[----:B------:R-:W-:Y:S04]  /*485a0*/  STL.64 [R1+0x550], R20 ;  /* 0x0005501401007387 */ /* 0x000fe80000100a00 */
[----:B------:R0:W-:Y:S04]  /*485b0*/  STL.64 [R1+0x558], R22 ;  /* 0x0005581601007387 */ /* 0x0001e80000100a00 */
[----:B0-----:R-:W2:Y:S04]  /*485c0*/  LDL.LU.64 R22, [R1+0x30f0] ;  /* 0x0030f00001167983 */ /* 0x001ea80000300a00 */
[----:B------:R-:W3:Y:S04]  /*485d0*/  LDL.LU.64 R20, [R1+0x30e8] ;  /* 0x0030e80001147983 */ /* 0x000ee80000300a00 */
[----:B------:R-:W-:Y:S04]  /*485e0*/  STL.64 [R1+0x3020], R18 ;  /* 0x0030201201007387 */ /* 0x000fe80000100a00 */
[----:B------:R0:W-:Y:S04]  /*485f0*/  STL.64 [R1+0x3018], R16 ;  /* 0x0030181001007387 */ /* 0x0001e80000100a00 */
[----:B0-----:R-:W3:Y:S04]  /*48600*/  LDL.LU.64 R16, [R1+0x540] ;  /* 0x0005400001107983 */ /* 0x001ee80000300a00 */
[----:B------:R-:W3:Y:S01]  /*48610*/  LDL.LU.64 R18, [R1+0x548] ;  /* 0x0005480001127983 */ /* 0x000ee20000300a00 */
[C---:B----4-:R-:W-:Y:S06]  /*48620*/  HMMA.16816.F32 R4, R32.reuse, R28, R4 ;  /* 0x0000001c2004723c */ /* 0x050fec0000001804 */
[C---:B--2---:R-:W-:Y:S06]  /*48630*/  HMMA.16816.F32 R12, R32.reuse, R22, R12 ;  /* 0x00000016200c723c */ /* 0x044fec000000180c */
[----:B---3--:R-:W-:Y:S01]  /*48640*/  HMMA.16816.F32 R16, R32, R20, R16 ;  /* 0x000000142010723c */ /* 0x008fe20000001810 */
[----:B------:R-:W-:-:S15]  /*48650*/  STL.64 [R1+0x3030], R22 ;  /* 0x0030301601007387 */ /* 0x000fde0000100a00 */
[----:B------:R-:W-:-:S07]  /*48660*/  NOP ;  /* 0x0000000000007918 */ /* 0x000fce0000000000 */
[----:B------:R-:W-:Y:S04]  /*48670*/  STL.64 [R1+0x540], R16 ;  /* 0x0005401001007387 */ /* 0x000fe80000100a00 */
[----:B------:R-:W-:Y:S04]  /*48680*/  STL.64 [R1+0x548], R18 ;  /* 0x0005481201007387 */ /* 0x000fe80000100a00 */
[----:B------:R-:W-:Y:S04]  /*48690*/  STL.64 [R1+0x3028], R20 ;  /* 0x0030281401007387 */ /* 0x000fe80000100a00 */
[----:B------:R-:W-:Y:S04]  /*486a0*/  STL.64 [R1+0x530], R12 ;  /* 0x0005300c01007387 */ /* 0x000fe80000100a00 */
[----:B------:R0:W-:Y:S02]  /*486b0*/  STL.64 [R1+0x538], R14 ;  /* 0x0005380e01007387 */ /* 0x0001e40000100a00 */
[C---:B0-----:R-:W-:Y:S06]  /*486c0*/  HMMA.16816.F32 R12, R32.reuse, R24, R8 ;  /* 0x00000018200c723c */ /* 0x041fec0000001808 */
[C---:B------:R-:W-:Y:S06]  /*486d0*/  HMMA.16816.F32 R8, R32.reuse, R26, R56 ;  /* 0x0000001a2008723c */ /* 0x040fec0000001838 */
[----:B------:R-:W-:Y:S11]  /*486e0*/  STL.64 [R1+0x3050], R26 ;  /* 0x0030501a01007387 */ /* 0x000ff60000100a00 */
[----:B------:R-:W-:Y:S04]  /*486f0*/  STL.64 [R1+0x520], R12 ;  /* 0x0005200c01007387 */ /* 0x000fe80000100a00 */
[----:B------:R-:W-:Y:S04]  /*48700*/  STL.64 [R1+0x528], R14 ;  /* 0x0005280e01007387 */ /* 0x000fe80000100a00 */
[----:B------:R-:W-:Y:S04]  /*48710*/  STL.64 [R1+0x3048], R24 ;  /* 0x0030481801007387 */ /* 0x000fe80000100a00 */
[----:B------:R0:W-:Y:S04]  /*48720*/  STL.64 [R1+0x510], R8 ;  /* 0x0005100801007387 */ /* 0x0001e80000100a00 */
[----:B------:R1:W-:Y:S04]  /*48730*/  STL.64 [R1+0x518], R10 ;  /* 0x0005180a01007387 */ /* 0x0003e80000100a00 */
[----:B------:R-:W2:Y:S04]  /*48740*/  LDL.LU.64 R16, [R1+0x4f0] ;  /* 0x0004f00001107983 */ /* 0x000ea80000300a00 */
[----:B------:R-:W2:Y:S04]  /*48750*/  LDL.LU.64 R18, [R1+0x4f8] ;  /* 0x0004f80001127983 */ /* 0x000ea80000300a00 */
[----:B------:R3:W-:Y:S04]  /*48760*/  STL.64 [R1+0x500], R4 ;  /* 0x0005000401007387 */ /* 0x0007e80000100a00 */
[----:B------:R4:W-:Y:S04]  /*48770*/  STL.64 [R1+0x508], R6 ;  /* 0x0005080601007387 */ /* 0x0009e80000100a00 */
[----:B------:R-:W2:Y:S04]  /*48780*/  LDL.LU.64 R56, [R1+0x4e0] ;  /* 0x0004e00001387983 */ /* 0x000ea80000300a00 */
[----:B------:R-:W2:Y:S04]  /*48790*/  LDL.LU.64 R58, [R1+0x4e8] ;  /* 0x0004e800013a7983 */ /* 0x000ea80000300a00 */
[----:B0-----:R-:W2:Y:S04]  /*487a0*/  LDL.LU.64 R8, [R1+0x4d0] ;  /* 0x0004d00001087983 */ /* 0x001ea80000300a00 */
[----:B-1----:R-:W2:Y:S04]  /*487b0*/  LDL.LU.64 R10, [R1+0x4d8] ;  /* 0x0004d800010a7983 */ /* 0x002ea80000300a00 */
[----:B------:R-:W2:Y:S04]  /*487c0*/  LDL.LU.64 R24, [R1+0x4c0] ;  /* 0x0004c00001187983 */ /* 0x000ea80000300a00 */
[----:B------:R-:W2:Y:S04]  /*487d0*/  LDL.LU.64 R26, [R1+0x4c8] ;  /* 0x0004c800011a7983 */ /* 0x000ea80000300a00 */
[----:B------:R-:W2:Y:S04]  /*487e0*/  LDL.LU.64 R20, [R1+0x4b0] ;  /* 0x0004b00001147983 */ /* 0x000ea80000300a00 */
[----:B------:R-:W2:Y:S04]  /*487f0*/  LDL.LU.64 R22, [R1+0x4b8] ;  /* 0x0004b80001167983 */ /* 0x000ea80000300a00 */
[----:B------:R-:W2:Y:S04]  /*48800*/  LDL.LU R12, [R1+0xfe4] ;  /* 0x000fe400010c7983 */ /* 0x000ea80000300800 */
[----:B---3--:R-:W3:Y:S04]  /*48810*/  LDL.LU R4, [R1+0xfe0] ;  /* 0x000fe00001047983 */ /* 0x008ee80000300800 */
[----:B------:R-:W3:Y:S04]  /*48820*/  LDL.LU R13, [R1+0xfec] ;  /* 0x000fec00010d7983 */ /* 0x000ee80000300800 */
[----:B------:R-:W3:Y:S04]  /*48830*/  LDL.LU R5, [R1+0xfe8] ;  /* 0x000fe80001057983 */ /* 0x000ee80000300800 */
[----:B------:R-:W3:Y:S04]  /*48840*/  LDL.LU R14, [R1+0xff4] ;  /* 0x000ff400010e7983 */ /* 0x000ee80000300800 */
[----:B----4-:R-:W4:Y:S04]  /*48850*/  LDL.LU R6, [R1+0xff0] ;  /* 0x000ff00001067983 */ /* 0x010f280000300800 */
[----:B------:R-:W4:Y:S04]  /*48860*/  LDL.LU R15, [R1+0xffc] ;  /* 0x000ffc00010f7983 */ /* 0x000f280000300800 */
[----:B------:R-:W4:Y:S01]  /*48870*/  LDL.LU R7, [R1+0xff8] ;  /* 0x000ff80001077983 */ /* 0x000f220000300800 */
[C---:B--2---:R-:W-:Y:S06]  /*48880*/  HMMA.16816.F32 R16, R32.reuse, R30, R16 ;  /* 0x0000001e2010723c */ /* 0x044fec0000001810 */
[C---:B------:R-:W-:Y:S06]  /*48890*/  HMMA.16816.F32 R56, R32.reuse, R36, R56 ;  /* 0x000000242038723c */ /* 0x040fec0000001838 */
[C---:B------:R-:W-:Y:S11]  /*488a0*/  HMMA.16816.F32 R24, R32.reuse, R40, R24 ;  /* 0x000000282018723c */ /* 0x040ff60000001818 */
[----:B------:R0:W-:Y:S04]  /*488b0*/  STL.64 [R1+0x4f0], R16 ;  /* 0x0004f01001007387 */ /* 0x0001e80000100a00 */
[----:B------:R1:W-:Y:S04]  /*488c0*/  STL.64 [R1+0x4f8], R18 ;  /* 0x0004f81201007387 */ /* 0x0003e80000100a00 */
[----:B0-----:R-:W2:Y:S04]  /*488d0*/  LDL.LU.64 R16, [R1+0x4a0] ;  /* 0x0004a00001107983 */ /* 0x001ea80000300a00 */
[----:B-1----:R-:W2:Y:S04]  /*488e0*/  LDL.LU.64 R18, [R1+0x4a8] ;  /* 0x0004a80001127983 */ /* 0x002ea80000300a00 */
[----:B------:R-:W-:Y:S04]  /*488f0*/  STL.64 [R1+0x3070], R30 ;  /* 0x0030701e01007387 */ /* 0x000fe80000100a00 */
[----:B------:R0:W-:Y:S02]  /*48900*/  STL.64 [R1+0x3068], R28 ;  /* 0x0030681c01007387 */ /* 0x0001e40000100a00 */
[C---:B0-----:R-:W-:Y:S02]  /*48910*/  HMMA.16816.F32 R28, R32.reuse, R38, R8 ;  /* 0x00000026201c723c */ /* 0x041fe40000001808 */
[----:B------:R-:W3:Y:S04]  /*48920*/  LDL.LU.64 R8, [R1+0x490] ;  /* 0x0004900001087983 */ /* 0x000ee80000300a00 */
[----:B------:R-:W-:Y:S04]  /*48930*/  STL.64 [R1+0x4e0], R56 ;  /* 0x0004e03801007387 */ /* 0x000fe80000100a00 */
[----:B------:R0:W-:Y:S04]  /*48940*/  STL.64 [R1+0x4e8], R58 ;  /* 0x0004e83a01007387 */ /* 0x0001e80000100a00 */
[----:B------:R-:W3:Y:S01]  /*48950*/  LDL.LU.64 R10, [R1+0x498] ;  /* 0x00049800010a7983 */ /* 0x000ee20000300a00 */
[----:B------:R-:W-:Y:S01]  /*48960*/  HMMA.16816.F32 R20, R32, R42, R20 ;  /* 0x0000002a2014723c */ /* 0x000fe20000001814 */
[----:B0-----:R-:W-:-:S07]  /*48970*/  IMAD.MOV.U32 R58, RZ, RZ, R45 ;  /* 0x000000ffff3a7224 */ /* 0x001fce00078e002d */
[----:B------:R-:W-:Y:S04]  /*48980*/  STL.64 [R1+0x4d0], R28 ;  /* 0x0004d01c01007387 */ /* 0x000fe80000100a00 */
[----:B------:R-:W-:Y:S04]  /*48990*/  STL.64 [R1+0x4d8], R30 ;  /* 0x0004d81e01007387 */ /* 0x000fe80000100a00 */
[----:B------:R-:W-:Y:S04]  /*489a0*/  STL.64 [R1+0x3000], R38 ;  /* 0x0030002601007387 */ /* 0x000fe80000100a00 */
[----:B------:R-:W-:Y:S04]  /*489b0*/  STL.64 [R1+0x2ff8], R36 ;  /* 0x002ff82401007387 */ /* 0x000fe80000100a00 */
[----:B------:R-:W-:Y:S04]  /*489c0*/  STL.64 [R1+0x4c0], R24 ;  /* 0x0004c01801007387 */ /* 0x000fe80000100a00 */
[----:B------:R-:W-:Y:S04]  /*489d0*/  STL.64 [R1+0x4c8], R26 ;  /* 0x0004c81a01007387 */ /* 0x000fe80000100a00 */
[----:B------:R-:W2:Y:S04]  /*489e0*/  LDL.LU R45, [R1+0x30e4] ;  /* 0x0030e400012d7983 */ /* 0x000ea80000300800 */
[----:B------:R0:W-:Y:S04]  /*489f0*/  STL.64 [R1+0x4b0], R20 ;  /* 0x0004b01401007387 */ /* 0x0001e80000100a00 */
[----:B------:R1:W-:Y:S01]  /*48a00*/  STL.64 [R1+0x4b8], R22 ;  /* 0x0004b81601007387 */ /* 0x0003e20000100a00 */
[----:B------:R-:W-:-:S03]  /*48a10*/  IMAD.MOV.U32 R59, RZ, RZ, R53 ;  /* 0x000000ffff3b7224 */ /* 0x000fc600078e0035 */
[----:B------:R-:W4:Y:S01]  /*48a20*/  LDL.LU R53, [R1+0x30e0] ;  /* 0x0030e00001357983 */ /* 0x000f220000300800 */
[----:B------:R-:W-:Y:S02]  /*48a30*/  IMAD.MOV.U32 R56, RZ, RZ, R46 ;  /* 0x000000ffff387224 */ /* 0x000fe400078e002e */
[----:B------:R-:W-:Y:S01]  /*48a40*/  IMAD.MOV.U32 R57, RZ, RZ, R47 ;  /* 0x000000ffff397224 */ /* 0x000fe200078e002f */
[----:B0-----:R-:W4:Y:S04]  /*48a50*/  LDL.LU.64 R20, [R1+0x480] ;  /* 0x0004800001147983 */ /* 0x001f280000300a00 */
[----:B-1----:R-:W4:Y:S04]  /*48a60*/  LDL.LU.64 R22, [R1+0x488] ;  /* 0x0004880001167983 */ /* 0x002f280000300a00 */
[----:B------:R-:W3:Y:S04]  /*48a70*/  LDL.LU R46, [R1+0x30dc] ;  /* 0x0030dc00012e7983 */ /* 0x000ee80000300800 */
[----:B------:R-:W3:Y:S04]  /*48a80*/  LDL.LU R47, [R1+0x30d8] ;  /* 0x0030d800012f7983 */ /* 0x000ee80000300800 */
[----:B------:R-:W-:Y:S04]  /*48a90*/  STL.64 [R1+0x3010], R42 ;  /* 0x0030102a01007387 */ /* 0x000fe80000100a00 */
[----:B------:R-:W-:Y:S04]  /*48aa0*/  STL.64 [R1+0x3008], R40 ;  /* 0x0030082801007387 */ /* 0x000fe80000100a00 */
[----:B------:R-:W4:Y:S01]  /*48ab0*/  LDL.LU.64 R30, [R1+0x28] ;  /* 0x00002800011e7983 */ /* 0x000f220000300a00 */
[----:B--2---:R-:W-:-:S15]  /*48ac0*/  HMMA.16816.F32 R24, R32, R44, R16 ;  /* 0x0000002c2018723c */ /* 0x004fde0000001810 */
[----:B------:R-:W-:-:S08]  /*48ad0*/  NOP ;  /* 0x0000000000007918 */ /* 0x000fd00000000000 */
[----:B------:R-:W-:Y:S04]  /*48ae0*/  STL.64 [R1+0x4a0], R24 ;  /* 0x0004a01801007387 */ /* 0x000fe80000100a00 */
[----:B------:R3:W-:Y:S02]  /*48af0*/  STL.64 [R1+0x4a8], R26 ;  /* 0x0004a81a01007387 */ /* 0x0007e40000100a00 */
[----:B---3--:R-:W-:Y:S01]  /*48b00*/  HMMA.16816.F32 R24, R32, R46, R8 ;  /* 0x0000002e2018723c */ /* 0x008fe20000001808 */
[----:B------:R-:W-:Y:S02]  /*48b10*/  IMAD.MOV.U32 R18, RZ, RZ, R48 ;  /* 0x000000ffff127224 */ /* 0x000fe400078e0030 */
[----:B------:R-:W-:Y:S01]  /*48b20*/  IMAD.MOV.U32 R19, RZ, RZ, R49 ;  /* 0x000000ffff137224 */ /* 0x000fe200078e0031 */
[----:B------:R-:W2:Y:S04]  /*48b30*/  LDL.LU R48, [R1+0x30d4] ;  /* 0x0030d40001307983 */ /* 0x000ea80000300800 */
[----:B------:R-:W2:Y:S04]  /*48b40*/  LDL.LU R49, [R1+0x30d0] ;  /* 0x0030d00001317983 */ /* 0x000ea80000300800 */
[----:B------:R-:W3:Y:S04]  /*48b50*/  LDL.LU.64 R8, [R1+0x850] ;  /* 0x0008500001087983 */ /* 0x000ee80000300a00 */
[----:B------:R-:W3:Y:S01]  /*48b60*/  LDL.LU.64 R10, [R1+0x858] ;  /* 0x00085800010a7983 */ /* 0x000ee20000300a00 */
[----:B------:R-:W-:-:S02]  /*48b70*/  IMAD.MOV.U32 R16, RZ, RZ, R50 ;  /* 0x000000ffff107224 */ /* 0x000fc400078e0032 */
[----:B------:R-:W-:-:S04]  /*48b80*/  IMAD.MOV.U32 R17, RZ, RZ, R51 ;  /* 0x000000ffff117224 */ /* 0x000fc800078e0033 */
[----:B------:R0:W-:Y:S04]  /*48b90*/  STL.64 [R1+0x490], R24 ;  /* 0x0004901801007387 */ /* 0x0001e80000100a00 */
[----:B------:R1:W-:Y:S04]  /*48ba0*/  STL.64 [R1+0x498], R26 ;  /* 0x0004981a01007387 */ /* 0x0003e80000100a00 */
[----:B------:R-:W3:Y:S04]  /*48bb0*/  LDL.LU R50, [R1+0x30cc] ;  /* 0x0030cc0001327983 */ /* 0x000ee80000300800 */
[----:B------:R-:W3:Y:S04]  /*48bc0*/  LDL.LU R51, [R1+0x30c8] ;  /* 0x0030c80001337983 */ /* 0x000ee80000300800 */
[----:B------:R-:W-:Y:S04]  /*48bd0*/  STL.64 [R1+0x3080], R46 ;  /* 0x0030802e01007387 */ /* 0x000fe80000100a00 */
[----:B------:R-:W-:Y:S01]  /*48be0*/  STL.64 [R1+0x3078], R44 ;  /* 0x0030782c01007387 */ /* 0x000fe20000100a00 */
[----:B------:R-:W-:-:S02]  /*48bf0*/  IMAD R4, R4, 0x100, R12 ;  /* 0x0000010004047824 */ /* 0x000fc400078e020c */
[----:B------:R-:W-:Y:S02]  /*48c00*/  IMAD R5, R5, 0x100, R13 ;  /* 0x0000010005057824 */ /* 0x000fe400078e020d */
[----:B----4-:R-:W-:Y:S02]  /*48c10*/  IMAD R6, R6, 0x100, R14 ;  /* 0x0000010006067824 */ /* 0x010fe400078e020e */
[----:B------:R-:W-:Y:S01]  /*48c20*/  IMAD R7, R7, 0x100, R15 ;  /* 0x0000010007077824 */ /* 0x000fe200078e020f */
[C---:B--2---:R-:W-:Y:S06]  /*48c30*/  HMMA.16816.F32 R20, R32.reuse, R48, R20 ;  /* 0x000000302014723c */ /* 0x044fec0000001814 */
[----:B---3--:R-:W-:-:S15]  /*48c40*/  HMMA.16816.F32 R8, R32, R50, R8 ;  /* 0x000000322008723c */ /* 0x008fde0000001808 */
[----:B------:R-:W-:-:S02]  /*48c50*/  NOP ;  /* 0x0000000000007918 */ /* 0x000fc40000000000 */
[----:B------:R2:W-:Y:S04]  /*48c60*/  STL.64 [R1+0x480], R20 ;  /* 0x0004801401007387 */ /* 0x0005e80000100a00 */
[----:B------:R3:W-:Y:S04]  /*48c70*/  STL.64 [R1+0x488], R22 ;  /* 0x0004881601007387 */ /* 0x0007e80000100a00 */
[----:B------:R-:W4:Y:S04]  /*48c80*/  LDL.LU.64 R40, [R1+0x840] ;  /* 0x0008400001287983 */ /* 0x000f280000300a00 */
[----:B------:R-:W4:Y:S04]  /*48c90*/  LDL.LU.64 R42, [R1+0x848] ;  /* 0x00084800012a7983 */ /* 0x000f280000300a00 */
[----:B------:R-:W4:Y:S04]  /*48ca0*/  LDL.LU.64 R36, [R1+0x470] ;  /* 0x0004700001247983 */ /* 0x000f280000300a00 */
[----:B------:R-:W4:Y:S04]  /*48cb0*/  LDL.LU.64 R38, [R1+0x478] ;  /* 0x0004780001267983 */ /* 0x000f280000300a00 */
[----:B0-----:R-:W4:Y:S04]  /*48cc0*/  LDL.LU.64 R24, [R1+0x440] ;  /* 0x0004400001187983 */ /* 0x001f280000300a00 */
[----:B-1----:R-:W4:Y:S04]  /*48cd0*/  LDL.LU.64 R26, [R1+0x448] ;  /* 0x00044800011a7983 */ /* 0x002f280000300a00 */
[----:B------:R0:W-:Y:S04]  /*48ce0*/  STL.64 [R1+0x850], R8 ;  /* 0x0008500801007387 */ /* 0x0001e80000100a00 */
[----:B------:R1:W-:Y:S04]  /*48cf0*/  STL.64 [R1+0x858], R10 ;  /* 0x0008580a01007387 */ /* 0x0003e80000100a00 */
[----:B--2---:R-:W2:Y:S04]  /*48d00*/  LDL.LU.64 R20, [R1+0x430] ;  /* 0x0004300001147983 */ /* 0x004ea80000300a00 */
[----:B---3--:R-:W2:Y:S04]  /*48d10*/  LDL.LU.64 R22, [R1+0x438] ;  /* 0x0004380001167983 */ /* 0x008ea80000300a00 */
[----:B------:R-:W3:Y:S04]  /*48d20*/  LDL.LU.64 R12, [R1+0x400] ;  /* 0x00040000010c7983 */ /* 0x000ee80000300a00 */
[----:B------:R-:W3:Y:S04]  /*48d30*/  LDL.LU.64 R14, [R1+0x408] ;  /* 0x00040800010e7983 */ /* 0x000ee80000300a00 */
[----:B0-----:R-:W3:Y:S04]  /*48d40*/  LDL.LU.64 R8, [R1+0x3e0] ;  /* 0x0003e00001087983 */ /* 0x001ee80000300a00 */
[----:B-1----:R-:W3:Y:S01]  /*48d50*/  LDL.LU.64 R10, [R1+0x3e8] ;  /* 0x0003e800010a7983 */ /* 0x002ee20000300a00 */
[----:B------:R-:W-:-:S02]  /*48d60*/  F2FP.F16.E5M2.UNPACK_B R4, R4 ;  /* 0x00000004ff04723e */ /* 0x000fc400020004ff */
[----:B------:R-:W-:Y:S02]  /*48d70*/  F2FP.F16.E5M2.UNPACK_B R5, R5 ;  /* 0x00000005ff05723e */ /* 0x000fe400020004ff */
[----:B------:R-:W-:Y:S02]  /*48d80*/  F2FP.F16.E5M2.UNPACK_B R6, R6 ;  /* 0x00000006ff06723e */ /* 0x000fe400020004ff */
[----:B------:R-:W-:Y:S01]  /*48d90*/  F2FP.F16.E5M2.UNPACK_B R7, R7 ;  /* 0x00000007ff07723e */ /* 0x000fe200020004ff */
[----:B------:R0:W-:Y:S04]  /*48da0*/  STL [R1+0x2ff0], R50 ;  /* 0x002ff03201007387 */ /* 0x0001e80000100800 */
[----:B------:R1:W-:Y:S04]  /*48db0*/  STL [R1+0x2fec], R51 ;  /* 0x002fec3301007387 */ /* 0x0003e80000100800 */
[----:B------:R-:W-:Y:S04]  /*48dc0*/  STL.64 [R1+0x3090], R54 ;  /* 0x0030903601007387 */ /* 0x000fe80000100a00 */
[----:B------:R-:W-:Y:S01]  /*48dd0*/  STL.64 [R1+0x3088], R52 ;  /* 0x0030883401007387 */ /* 0x000fe20000100a00 */
[----:B0-----:R-:W-:-:S02]  /*48de0*/  IMAD.MOV.U32 R50, RZ, RZ, R30 ;  /* 0x000000ffff327224 */ /* 0x001fc400078e001e */
[----:B-1----:R-:W-:Y:S01]  /*48df0*/  IMAD.MOV.U32 R51, RZ, RZ, R31 ;  /* 0x000000ffff337224 */ /* 0x002fe200078e001f */
[C---:B----4-:R-:W-:Y:S06]  /*48e00*/  HMMA.16816.F32 R40, R32.reuse, R52, R40 ;  /* 0x000000342028723c */ /* 0x050fec0000001828 */
[----:B------:R-:W-:Y:S06]  /*48e10*/  HMMA.16816.F32 R32, R32, R30, R36 ;  /* 0x0000001e2020723c */ /* 0x000fec0000001824 */
[C---:B------:R-:W-:Y:S06]  /*48e20*/  HMMA.16816.F32 R24, R4.reuse, R16, R24 ;  /* 0x000000100418723c */ /* 0x040fec0000001818 */
[C---:B--2---:R-:W-:Y:S06]  /*48e30*/  HMMA.16816.F32 R16, R4.reuse, R18, R20 ;  /* 0x000000120410723c */ /* 0x044fec0000001814 */
[C---:B---3--:R-:W-:Y:S01]  /*48e40*/  HMMA.16816.F32 R12, R4.reuse, R56, R12 ;  /* 0x00000038040c723c */ /* 0x048fe2000000180c */
[----:B------:R-:W-:Y:S04]  /*48e50*/  STL.64 [R1+0x840], R40 ;  /* 0x0008402801007387 */ /* 0x000fe80000100a00 */
[----:B------:R-:W-:Y:S04]  /*48e60*/  STL.64 [R1+0x848], R42 ;  /* 0x0008482a01007387 */ /* 0x000fe80000100a00 */
[----:B------:R-:W-:Y:S04]  /*48e70*/  STL.64 [R1+0x470], R32 ;  /* 0x0004702001007387 */ /* 0x000fe80000100a00 */
[----:B------:R-:W-:Y:S04]  /*48e80*/  STL.64 [R1+0x478], R34 ;  /* 0x0004782201007387 */ /* 0x000fe80000100a00 */
[----:B------:R0:W-:Y:S01]  /*48e90*/  STL.64 [R1+0x30b0], R50 ;  /* 0x0030b03201007387 */ /* 0x0001e20000100a00 */
[----:B------:R-:W-:Y:S03]  /*48ea0*/  HMMA.16816.F32 R8, R4, R58, R8 ;  /* 0x0000003a0408723c */ /* 0x000fe60000001808 */
[----:B0-----:R-:W2:Y:S04]  /*48eb0*/  LDL.LU R50, [R1] ;  /* 0x0000000001327983 */ /* 0x001ea80000300800 */
[----:B------:R-:W-:Y:S04]  /*48ec0*/  STL.64 [R1+0x30a8], R48 ;  /* 0x0030a83001007387 */ /* 0x000fe80000100a00 */
[----:B------:R-:W-:Y:S04]  /*48ed0*/  STL.64 [R1+0x440], R24 ;  /* 0x0004401801007387 */ /* 0x000fe80000100a00 */
[----:B------:R-:W-:Y:S04]  /*48ee0*/  STL.64 [R1+0x448], R26 ;  /* 0x0004481a01007387 */ /* 0x000fe80000100a00 */
[----:B------:R-:W-:Y:S04]  /*48ef0*/  STL.64 [R1+0x430], R16 ;  /* 0x0004301001007387 */ /* 0x000fe80000100a00 */
[----:B------:R-:W-:Y:S04]  /*48f00*/  STL.64 [R1+0x438], R18 ;  /* 0x0004381201007387 */ /* 0x000fe80000100a00 */
[----:B------:R-:W3:Y:S04]  /*48f10*/  LDL.LU.64 R56, [R1+0x3a0] ;  /* 0x0003a00001387983 */ /* 0x000ee80000300a00 */
[----:B------:R-:W-:Y:S04]  /*48f20*/  STL.64 [R1+0x400], R12 ;  /* 0x0004000c01007387 */ /* 0x000fe80000100a00 */
[----:B------:R-:W-:Y:S04]  /*48f30*/  STL.64 [R1+0x408], R14 ;  /* 0x0004080e01007387 */ /* 0x000fe80000100a00 */
[----:B------:R-:W4:Y:S04]  /*48f40*/  LDL.LU.64 R58, [R1+0x3a8] ;  /* 0x0003a800013a7983 */ /* 0x000f280000300a00 */
[----:B------:R-:W-:Y:S04]  /*48f50*/  STL.64 [R1+0x3e0], R8 ;  /* 0x0003e00801007387 */ /* 0x000fe80000100a00 */
[----:B------:R-:W-:Y:S04]  /*48f60*/  STL.64 [R1+0x3e8], R10 ;  /* 0x0003e80a01007387 */ /* 0x000fe80000100a00 */
[----:B----4-:R-:W-:Y:S04]  /*48f70*/  STL.64 [R1+0x30c0], R58 ;  /* 0x0030c03a01007387 */ /* 0x010fe80000100a00 */
[----:B---3--:R0:W-:Y:S04]  /*48f80*/  STL.64 [R1+0x30b8], R56 ;  /* 0x0030b83801007387 */ /* 0x0081e80000100a00 */
[----:B0-----:R-:W2:Y:S04]  /*48f90*/  LDL.LU.64 R56, [R1+0x3c0] ;  /* 0x0003c00001387983 */ /* 0x001ea80000300a00 */
[----:B------:R-:W2:Y:S04]  /*48fa0*/  LDL.LU.64 R58, [R1+0x3c8] ;  /* 0x0003c800013a7983 */ /* 0x000ea80000300a00 */
[----:B------:R-:W3:Y:S04]  /*48fb0*/  LDL.LU.64 R52, [R1+0x380] ;  /* 0x0003800001347983 */ /* 0x000ee80000300a00 */
[----:B------:R-:W3:Y:S04]  /*48fc0*/  LDL.LU.64 R54, [R1+0x388] ;  /* 0x0003880001367983 */ /* 0x000ee80000300a00 */
        /* <DEDUP_REMOVED lines=12> */
[----:B------:R-:W-:-:S03]  /*49090*/  IMAD.MOV.U32 R51, RZ, RZ, R0 ;  /* 0x000000ffff337224 */ /* 0x000fc600078e0000 */
        /* <DEDUP_REMOVED lines=8> */
[----:B--2---:R-:W-:Y:S03]  /*49120*/  HMMA.16816.F32 R48, R4, R50, R56 ;  /* 0x000000320430723c */ /* 0x004fe60000001838 */
[----:B------:R-:W2:Y:S04]  /*49130*/  LDL.LU.64 R58, [R1+0x30c0] ;  /* 0x0030c000013a7983 */ /* 0x000ea80000300a00 */
[----:B------:R-:W2:-:S15]  /*49140*/  LDL.LU.64 R56, [R1+0x30b8] ;  /* 0x0030b80001387983 */ /* 0x000e9e0000300a00 */
[----:B------:R-:W-:-:S01]  /*49150*/  NOP ;  /* 0x0000000000007918 */ /* 0x000fc20000000000 */
        /* <DEDUP_REMOVED lines=8> */
[----:B0-----:R-:W3:Y:S04]  /*491e0*/  LDL.LU.64 R58, [R1+0x30a0] ;  /* 0x0030a000013a7983 */ /* 0x001ee80000300a00 */
[----:B------:R-:W4:Y:S01]  /*491f0*/  LDL.LU.64 R56, [R1+0x3098] ;  /* 0x0030980001387983 */ /* 0x000f220000300a00 */
[----:B---3--:R-:W-:-:S15]  /*49200*/  HMMA.16816.F32 R52, R4, R58, R52 ;  /* 0x0000003a0434723c */ /* 0x008fde0000001834 */
[----:B------:R-:W-:-:S08]  /*49210*/  NOP ;  /* 0x0000000000007918 */ /* 0x000fd00000000000 */
[----:B------:R-:W-:Y:S04]  /*49220*/  STL.64 [R1+0x380], R52 ;  /* 0x0003803401007387 */ /* 0x000fe80000100a00 */
[----:B------:R0:W-:Y:S04]  /*49230*/  STL.64 [R1+0x388], R54 ;  /* 0x0003883601007387 */ /* 0x0001e80000100a00 */
[----:B0-----:R-:W2:Y:S01]  /*49240*/  LDL.LU.64 R54, [R1+0x3090] ;  /* 0x0030900001367983 */ /* 0x001ea20000300a00 */
[C---:B----4-:R-:W-:Y:S06]  /*49250*/  HMMA.16816.F32 R56, R4.reuse, R56, R44 ;  /* 0x000000380438723c */ /* 0x050fec000000182c */
[C---:B------:R-:W-:Y:S01]  /*49260*/  HMMA.16816.F32 R8, R4.reuse, R2, R8 ;  /* 0x000000020408723c */ /* 0x040fe20000001808 */
[----:B------:R-:W3:Y:S04]  /*49270*/  LDL.LU.64 R52, [R1+0x3088] ;  /* 0x0030880001347983 */ /* 0x000ee80000300a00 */
[----:B------:R-:W4:Y:S04]  /*49280*/  LDL.LU.64 R46, [R1+0x3080] ;  /* 0x00308000012e7983 */ /* 0x000f280000300a00 */
[----:B------:R-:W3:Y:S08]  /*49290*/  LDL.LU.64 R44, [R1+0x3078] ;  /* 0x00307800012c7983 */ /* 0x000ef00000300a00 */
[----:B------:R0:W-:Y:S04]  /*492a0*/  STL.64 [R1+0x360], R56 ;  /* 0x0003603801007387 */ /* 0x0001e80000100a00 */
[----:B------:R1:W-:Y:S04]  /*492b0*/  STL.64 [R1+0x368], R58 ;  /* 0x0003683a01007387 */ /* 0x0003e80000100a00 */
[----:B0-----:R-:W4:Y:S04]  /*492c0*/  LDL.LU.64 R56, [R1+0x260] ;  /* 0x0002600001387983 */ /* 0x001f280000300a00 */
[----:B-1----:R-:W4:Y:S01]  /*492d0*/  LDL.LU.64 R58, [R1+0x268] ;  /* 0x00026800013a7983 */ /* 0x002f220000300a00 */
[----:B--2---:R-:W-:-:S15]  /*492e0*/  HMMA.16816.F32 R28, R4, R54, R28 ;  /* 0x00000036041c723c */ /* 0x004fde000000181c */
[----:B------:R-:W-:-:S08]  /*492f0*/  NOP ;  /* 0x0000000000007918 */ /* 0x000fd00000000000 */
[----:B------:R-:W-:Y:S04]  /*49300*/  STL.64 [R1+0x340], R28 ;  /* 0x0003401c01007387 */ /* 0x000fe80000100a00 */
[----:B------:R0:W-:Y:S04]  /*49310*/  STL.64 [R1+0x348], R30 ;  /* 0x0003481e01007387 */ /* 0x0001e80000100a00 */
[----:B0-----:R-:W2:Y:S04]  /*49320*/  LDL.LU.64 R30, [R1+0x3070] ;  /* 0x00307000011e7983 */ /* 0x001ea80000300a00 */
[----:B------:R-:W3:Y:S04]  /*49330*/  LDL.LU.64 R28, [R1+0x3068] ;  /* 0x00306800011c7983 */ /* 0x000ee80000300a00 */
[----:B------:R-:W-:Y:S04]  /*49340*/  STL.64 [R1+0x320], R8 ;  /* 0x0003200801007387 */ /* 0x000fe80000100a00 */
[----:B------:R0:W-:Y:S04]  /*49350*/  STL.64 [R1+0x328], R10 ;  /* 0x0003280a01007387 */ /* 0x0001e80000100a00 */
[----:B0-----:R-:W4:Y:S04]  /*49360*/  LDL.LU.64 R10, [R1+0x3060] ;  /* 0x00306000010a7983 */ /* 0x001f280000300a00 */
[----:B------:R-:W2:Y:S02]  /*49370*/  LDL.LU.64 R8, [R1+0x3058] ;  /* 0x0030580001087983 */ /* 0x000ea40000300a00 */
[C---:B--2---:R-:W-:Y:S06]  /*49380*/  HMMA.16816.F32 R24, R4.reuse, R8, R24 ;  /* 0x000000080418723c */ /* 0x044fec0000001818 */
[----:B----4-:R-:W-:-:S15]  /*49390*/  HMMA.16816.F32 R8, R4, R10, R12 ;  /* 0x0000000a0408723c */ /* 0x010fde000000180c */
[----:B------:R-:W-:-:S02]  /*493a0*/  NOP ;  /* 0x0000000000007918 */ /* 0x000fc40000000000 */
[----:B------:R-:W-:Y:S04]  /*493b0*/  STL.64 [R1+0x300], R24 ;  /* 0x0003001801007387 */ /* 0x000fe80000100a00 */
[----:B------:R0:W-:Y:S04]  /*493c0*/  STL.64 [R1+0x308], R26 ;  /* 0x0003081a01007387 */ /* 0x0001e80000100a00 */
[----:B0-----:R-:W2:Y:S04]  /*493d0*/  LDL.LU.64 R26, [R1+0x3050] ;  /* 0x00305000011a7983 */ /* 0x001ea80000300a00 */
[----:B------:R-:W4:Y:S04]  /*493e0*/  LDL.LU.64 R24, [R1+0x3048] ;  /* 0x0030480001187983 */ /* 0x000f280000300a00 */
[----:B------:R-:W3:Y:S04]  /*493f0*/  LDL.LU.64 R14, [R1+0x3040] ;  /* 0x00304000010e7983 */ /* 0x000ee80000300a00 */
[----:B------:R-:W2:Y:S04]  /*49400*/  LDL.LU.64 R12, [R1+0x3038] ;  /* 0x00303800010c7983 */ /* 0x000ea80000300a00 */
[----:B------:R0:W-:Y:S04]  /*49410*/  STL.64 [R1+0x2e0], R8 ;  /* 0x0002e00801007387 */ /* 0x0001e80000100a00 */
[----:B------:R1:W-:Y:S04]  /*49420*/  STL.64 [R1+0x2e8], R10 ;  /* 0x0002e80a01007387 */ /* 0x0003e80000100a00 */
[----:B0-----:R-:W4:Y:S04]  /*49430*/  LDL.LU.64 R8, [R1+0x280] ;  /* 0x0002800001087983 */ /* 0x001f280000300a00 */
[----:B-1----:R-:W4:Y:S01]  /*49440*/  LDL.LU.64 R10, [R1+0x288] ;  /* 0x00028800010a7983 */ /* 0x002f220000300a00 */
[C---:B--2---:R-:W-:Y:S06]  /*49450*/  HMMA.16816.F32 R20, R4.reuse, R12, R20 ;  /* 0x0000000c0414723c */ /* 0x044fec0000001814 */
[----:B---3--:R-:W-:-:S15]  /*49460*/  HMMA.16816.F32 R12, R4, R14, R16 ;  /* 0x0000000e040c723c */ /* 0x008fde0000001810 */
[----:B------:R-:W-:-:S02]  /*49470*/  NOP ;  /* 0x0000000000007918 */ /* 0x000fc40000000000 */
[----:B------:R-:W-:Y:S04]  /*49480*/  STL.64 [R1+0x2c0], R20 ;  /* 0x0002c01401007387 */ /* 0x000fe80000100a00 */
[----:B------:R0:W-:Y:S04]  /*49490*/  STL.64 [R1+0x2c8], R22 ;  /* 0x0002c81601007387 */ /* 0x0001e80000100a00 */
[----:B0-----:R-:W2:Y:S04]  /*494a0*/  LDL.LU.64 R22, [R1+0x3030] ;  /* 0x0030300001167983 */ /* 0x001ea80000300a00 */
[----:B------:R-:W3:Y:S04]  /*494b0*/  LDL.LU.64 R20, [R1+0x3028] ;  /* 0x0030280001147983 */ /* 0x000ee80000300a00 */
[----:B------:R-:W2:Y:S04]  /*494c0*/  LDL.LU.64 R18, [R1+0x3020] ;  /* 0x0030200001127983 */ /* 0x000ea80000300a00 */
[----:B------:R-:W4:Y:S04]  /*494d0*/  LDL.LU.64 R16, [R1+0x3018] ;  /* 0x0030180001107983 */ /* 0x000f280000300a00 */
[----:B------:R-:W-:Y:S04]  /*494e0*/  STL.64 [R1+0x2a0], R12 ;  /* 0x0002a00c01007387 */ /* 0x000fe80000100a00 */
[----:B------:R3:W-:Y:S01]  /*494f0*/  STL.64 [R1+0x2a8], R14 ;  /* 0x0002a80e01007387 */ /* 0x0007e20000100a00 */
[C---:B----4-:R-:W-:Y:S06]  /*49500*/  HMMA.16816.F32 R8, R4.reuse, R16, R8 ;  /* 0x000000100408723c */ /* 0x050fec0000001808 */
[C---:B--2---:R-:W-:Y:S06]  /*49510*/  HMMA.16816.F32 R16, R4.reuse, R18, R56 ;  /* 0x000000120410723c */ /* 0x044fec0000001838 */
[C---:B---3--:R-:W-:Y:S11]  /*49520*/  HMMA.16816.F32 R12, R4.reuse, R20, R40 ;  /* 0x00000014040c723c */ /* 0x048ff60000001828 */
[----:B------:R0:W-:Y:S04]  /*49530*/  STL.64 [R1+0x280], R8 ;  /* 0x0002800801007387 */ /* 0x0001e80000100a00 */
[----:B------:R1:W-:Y:S04]  /*49540*/  STL.64 [R1+0x288], R10 ;  /* 0x0002880a01007387 */ /* 0x0003e80000100a00 */
[----:B0-----:R-:W2:Y:S04]  /*49550*/  LDL.LU.64 R8, [R1+0x1c0] ;  /* 0x0001c00001087983 */ /* 0x001ea80000300a00 */
[----:B------:R-:W-:Y:S04]  /*49560*/  STL.64 [R1+0x260], R16 ;  /* 0x0002601001007387 */ /* 0x000fe80000100a00 */
[----:B------:R0:W-:Y:S04]  /*49570*/  STL.64 [R1+0x268], R18 ;  /* 0x0002681201007387 */ /* 0x0001e80000100a00 */
[----:B-1----:R-:W2:Y:S01]  /*49580*/  LDL.LU.64 R10, [R1+0x1c8] ;  /* 0x0001c800010a7983 */ /* 0x002ea20000300a00 */
[C---:B0-----:R-:W-:Y:S03]  /*49590*/  HMMA.16816.F32 R16, R4.reuse, R22, R36 ;  /* 0x000000160410723c */ /* 0x041fe60000001824 */
[----:B------:R-:W-:Y:S04]  /*495a0*/  STL.64 [R1+0x230], R12 ;  /* 0x0002300c01007387 */ /* 0x000fe80000100a00 */
[----:B------:R0:W-:Y:S04]  /*495b0*/  STL.64 [R1+0x238], R14 ;  /* 0x0002380e01007387 */ /* 0x0001e80000100a00 */
[----:B------:R-:W3:Y:S01]  /*495c0*/  LDL.LU.64 R40, [R1+0x1a0] ;  /* 0x0001a00001287983 */ /* 0x000ee20000300a00 */
[C---:B0-----:R-:W-:Y:S11]  /*495d0*/  HMMA.16816.F32 R12, R4.reuse, R24, R32 ;  /* 0x00000018040c723c */ /* 0x041ff60000001820 */
[----:B------:R0:W-:Y:S04]  /*495e0*/  STL.64 [R1+0x210], R16 ;  /* 0x0002101001007387 */ /* 0x0001e80000100a00 */
[----:B------:R1:W-:Y:S04]  /*495f0*/  STL.64 [R1+0x218], R18 ;  /* 0x0002181201007387 */ /* 0x0003e80000100a00 */
[----:B------:R-:W3:Y:S04]  /*49600*/  LDL.LU.64 R42, [R1+0x1a8] ;  /* 0x0001a800012a7983 */ /* 0x000ee80000300a00 */
[----:B------:R4:W-:Y:S04]  /*49610*/  STL.64 [R1+0x1e0], R12 ;  /* 0x0001e00c01007387 */ /* 0x0009e80000100a00 */
[----:B------:R4:W-:Y:S04]  /*49620*/  STL.64 [R1+0x1e8], R14 ;  /* 0x0001e80e01007387 */ /* 0x0009e80000100a00 */
[----:B------:R-:W3:Y:S04]  /*49630*/  LDL.LU.64 R36, [R1+0x180] ;  /* 0x0001800001247983 */ /* 0x000ee80000300a00 */
[----:B------:R-:W3:Y:S04]  /*49640*/  LDL.LU.64 R38, [R1+0x188] ;  /* 0x0001880001267983 */ /* 0x000ee80000300a00 */
[----:B------:R-:W3:Y:S04]  /*49650*/  LDL.LU.64 R56, [R1+0x140] ;  /* 0x0001400001387983 */ /* 0x000ee80000300a00 */
[----:B------:R-:W3:Y:S04]  /*49660*/  LDL.LU.64 R58, [R1+0x148] ;  /* 0x00014800013a7983 */ /* 0x000ee80000300a00 */
[----:B------:R-:W3:Y:S04]  /*49670*/  LDL.LU.64 R32, [R1+0x120] ;  /* 0x0001200001207983 */ /* 0x000ee80000300a00 */
[----:B------:R-:W3:Y:S04]  /*49680*/  LDL.LU.64 R34, [R1+0x128] ;  /* 0x0001280001227983 */ /* 0x000ee80000300a00 */
[----:B------:R-:W3:Y:S04]  /*49690*/  LDL.LU.64 R20, [R1+0x100] ;  /* 0x0001000001147983 */ /* 0x000ee80000300a00 */
[----:B------:R-:W3:Y:S04]  /*496a0*/  LDL.LU.64 R22, [R1+0x108] ;  /* 0x0001080001167983 */ /* 0x000ee80000300a00 */
[----:B0-----:R-:W3:Y:S04]  /*496b0*/  LDL.LU.64 R16, [R1+0xd0] ;  /* 0x0000d00001107983 */ /* 0x001ee80000300a00 */
[----:B-1----:R-:W3:Y:S04]  /*496c0*/  LDL.LU.64 R18, [R1+0xd8] ;  /* 0x0000d80001127983 */ /* 0x002ee80000300a00 */
[----:B----4-:R-:W4:Y:S04]  /*496d0*/  LDL.LU.64 R12, [R1+0x460] ;  /* 0x00046000010c7983 */ /* 0x010f280000300a00 */
[----:B------:R-:W4:Y:S04]  /*496e0*/  LDL.LU.64 R14, [R1+0x468] ;  /* 0x00046800010e7983 */ /* 0x000f280000300a00 */
[----:B------:R-:W4:Y:S01]  /*496f0*/  LDL.LU.64 R24, [R1+0x160] ;  /* 0x0001600001187983 */ /* 0x000f220000300a00 */
[C---:B--2---:R-:W-:Y:S03]  /*49700*/  HMMA.16816.F32 R8, R4.reuse, R26, R8 ;  /* 0x0000001a0408723c */ /* 0x044fe60000001808 */
[----:B------:R-:W2:Y:S03]  /*49710*/  LDL.LU.64 R26, [R1+0x168] ;  /* 0x00016800011a7983 */ /* 0x000ea60000300a00 */
[----:B---3--:R-:W-:-:S15]  /*49720*/  HMMA.16816.F32 R40, R4, R28, R40 ;  /* 0x0000001c0428723c */ /* 0x008fde0000001828 */
[----:B------:R-:W-:-:S02]  /*49730*/  NOP ;  /* 0x0000000000007918 */ /* 0x000fc40000000000 */
[----:B------:R0:W-:Y:S04]  /*49740*/  STL.64 [R1+0x1c0], R8 ;  /* 0x0001c00801007387 */ /* 0x0001e80000100a00 */
[----:B------:R1:W-:Y:S04]  /*49750*/  STL.64 [R1+0x1c8], R10 ;  /* 0x0001c80a01007387 */ /* 0x0003e80000100a00 */
[----:B0-----:R-:W3:Y:S04]  /*49760*/  LDL.LU.64 R8, [R1+0x420] ;  /* 0x0004200001087983 */ /* 0x001ee80000300a00 */
[----:B-1----:R-:W3:Y:S01]  /*49770*/  LDL.LU.64 R10, [R1+0x428] ;  /* 0x00042800010a7983 */ /* 0x002ee20000300a00 */
[----:B------:R-:W-:Y:S03]  /*49780*/  HMMA.16816.F32 R28, R4, R30, R36 ;  /* 0x0000001e041c723c */ /* 0x000fe60000001824 */
[----:B------:R-:W-:Y:S04]  /*49790*/  STL.64 [R1+0x1a0], R40 ;  /* 0x0001a02801007387 */ /* 0x000fe80000100a00 */
[----:B------:R0:W-:Y:S04]  /*497a0*/  STL.64 [R1+0x1a8], R42 ;  /* 0x0001a82a01007387 */ /* 0x0001e80000100a00 */
[----:B0-----:R-:W3:Y:S04]  /*497b0*/  LDL.LU.64 R42, [R1+0x3010] ;  /* 0x00301000012a7983 */ /* 0x001ee80000300a00 */
[----:B------:R-:W3:Y:S04]  /*497c0*/  LDL.LU.64 R40, [R1+0x3008] ;  /* 0x0030080001287983 */ /* 0x000ee80000300a00 */
[----:B------:R-:W3:Y:S04]  /*497d0*/  LDL.LU.64 R38, [R1+0x3000] ;  /* 0x0030000001267983 */ /* 0x000ee80000300a00 */
[----:B------:R-:W2:Y:S04]  /*497e0*/  LDL.LU.64 R36, [R1+0x2ff8] ;  /* 0x002ff80001247983 */ /* 0x000ea80000300a00 */
[----:B------:R-:W-:Y:S04]  /*497f0*/  STL.64 [R1+0x180], R28 ;  /* 0x0001801c01007387 */ /* 0x000fe80000100a00 */
[----:B------:R2:W-:Y:S01]  /*49800*/  STL [R1+0x188], R30 ;  /* 0x0001881e01007387 */ /* 0x0005e20000100800 */
[----:B------:R-:W-:-:S05]  /*49810*/  IMAD.MOV.U32 R0, RZ, RZ, R31 ;  /* 0x000000ffff007224 */ /* 0x000fca00078e001f */
[----:B------:R0:W-:Y:S01]  /*49820*/  STL [R1+0x2d00], R0 ;  /* 0x002d000001007387 */ /* 0x0001e20000100800 */
[C---:B----4-:R-:W-:Y:S06]  /*49830*/  HMMA.16816.F32 R12, R4.reuse, R46, R12 ;  /* 0x0000002e040c723c */ /* 0x050fec000000180c */
[C---:B------:R-:W-:Y:S06]  /*49840*/  HMMA.16816.F32 R16, R4.reuse, R44, R16 ;  /* 0x0000002c0410723c */ /* 0x040fec0000001810 */
[C---:B--2---:R-:W-:Y:S06]  /*49850*/  HMMA.16816.F32 R28, R4.reuse, R36, R24 ;  /* 0x00000024041c723c */ /* 0x044fec0000001818 */
[C---:B---3--:R-:W-:Y:S06]  /*49860*/  HMMA.16816.F32 R24, R4.reuse, R38, R56 ;  /* 0x000000260418723c */ /* 0x048fec0000001838 */
[C---:B------:R-:W-:Y:S06]  /*49870*/  HMMA.16816.F32 R20, R4.reuse, R42, R20 ;  /* 0x0000002a0414723c */ /* 0x040fec0000001814 */
[----:B------:R-:W-:Y:S11]  /*49880*/  HMMA.16816.F32 R8, R4, R48, R8 ;  /* 0x000000300408723c */ /* 0x000ff60000001808 */
[----:B------:R-:W-:Y:S04]  /*49890*/  STL.64 [R1+0x140], R24 ;  /* 0x0001401801007387 */ /* 0x000fe80000100a00 */
[----:B------:R-:W-:Y:S04]  /*498a0*/  STL.64 [R1+0x160], R28 ;  /* 0x0001601c01007387 */ /* 0x000fe80000100a00 */
[----:B------:R-:W-:Y:S04]  /*498b0*/  STL.64 [R1+0x168], R30 ;  /* 0x0001681e01007387 */ /* 0x000fe80000100a00 */
[----:B------:R1:W-:Y:S01]  /*498c0*/  STL [R1+0x148], R26 ;  /* 0x0001481a01007387 */ /* 0x0003e20000100800 */
[----:B0-----:R-:W-:-:S02]  /*498d0*/  IMAD.MOV.U32 R0, RZ, RZ, R27 ;  /* 0x000000ffff007224 */ /* 0x001fc400078e001b */
[----:B-1----:R-:W-:Y:S03]  /*498e0*/  HMMA.16816.F32 R24, R4, R40, R32 ;  /* 0x000000280418723c */ /* 0x002fe60000001820 */
[----:B------:R0:W-:Y:S04]  /*498f0*/  STL [R1+0x2d48], R0 ;  /* 0x002d480001007387 */ /* 0x0001e80000100800 */
[----:B------:R-:W-:Y:S01]  /*49900*/  STL.64 [R1+0x100], R20 ;  /* 0x0001001401007387 */ /* 0x000fe20000100a00 */
[----:B0-----:R-:W-:-:S15]  /*49910*/  IMAD.MOV.U32 R0, RZ, RZ, R23 ;  /* 0x000000ffff007224 */ /* 0x001fde00078e0017 */
[----:B------:R-:W-:Y:S04]  /*49920*/  STL.64 [R1+0x120], R24 ;  /* 0x0001201801007387 */ /* 0x000fe80000100a00 */
[----:B------:R-:W-:Y:S04]  /*49930*/  STL.64 [R1+0x128], R26 ;  /* 0x0001281a01007387 */ /* 0x000fe80000100a00 */
[----:B------:R-:W-:Y:S04]  /*49940*/  STL [R1+0x108], R22 ;  /* 0x0001081601007387 */ /* 0x000fe80000100800 */
[----:B------:R0:W-:Y:S04]  /*49950*/  STL [R1+0x2d70], R0 ;  /* 0x002d700001007387 */ /* 0x0001e80000100800 */
[----:B------:R-:W-:Y:S04]  /*49960*/  STL.64 [R1+0xb0], R12 ;  /* 0x0000b00c01007387 */ /* 0x000fe80000100a00 */
[----:B------:R1:W-:Y:S04]  /*49970*/  STL.64 [R1+0xd0], R16 ;  /* 0x0000d01001007387 */ /* 0x0003e80000100a00 */
[----:B------:R-:W-:Y:S04]  /*49980*/  STL.64 [R1+0xd8], R18 ;  /* 0x0000d81201007387 */ /* 0x000fe80000100a00 */
[----:B------:R2:W-:Y:S01]  /*49990*/  STL [R1+0xb8], R14 ;  /* 0x0000b80e01007387 */ /* 0x0005e20000100800 */
[----:B0-----:R-:W-:-:S05]  /*499a0*/  IMAD.MOV.U32 R0, RZ, RZ, R15 ;  /* 0x000000ffff007224 */ /* 0x001fca00078e000f */
[----:B------:R-:W-:Y:S04]  /*499b0*/  STL [R1+0x2d88], R0 ;  /* 0x002d880001007387 */ /* 0x000fe80000100800 */
[----:B-1----:R-:W3:Y:S04]  /*499c0*/  LDL.LU R16, [R1+0xdb0] ;  /* 0x000db00001107983 */ /* 0x002ee80000300800 */
[----:B------:R-:W4:Y:S04]  /*499d0*/  LDL.LU R12, [R1+0xa0] ;  /* 0x0000a000010c7983 */ /* 0x000f280000300800 */
[----:B------:R0:W-:Y:S04]  /*499e0*/  STL.64 [R1+0x90], R8 ;  /* 0x0000900801007387 */ /* 0x0001e80000100a00 */
[----:B------:R1:W-:Y:S04]  /*499f0*/  STL.64 [R1+0x98], R10 ;  /* 0x0000980a01007387 */ /* 0x0003e80000100a00 */
[----:B------:R-:W4:Y:S04]  /*49a00*/  LDL.LU R13, [R1+0xa4] ;  /* 0x0000a400010d7983 */ /* 0x000f280000300800 */
[----:B--2---:R-:W4:Y:S04]  /*49a10*/  LDL.LU R14, [R1+0xa8] ;  /* 0x0000a800010e7983 */ /* 0x004f280000300800 */
[----:B------:R-:W4:Y:S04]  /*49a20*/  LDL.LU R15, [R1+0xac] ;  /* 0x0000ac00010f7983 */ /* 0x000f280000300800 */
[----:B------:R-:W2:Y:S04]  /*49a30*/  LDL.LU.64 R44, [R1+0x250] ;  /* 0x00025000012c7983 */ /* 0x000ea80000300a00 */
[----:B------:R-:W2:Y:S04]  /*49a40*/  LDL.LU.64 R46, [R1+0x258] ;  /* 0x00025800012e7983 */ /* 0x000ea80000300a00 */
[----:B------:R-:W3:Y:S04]  /*49a50*/  LDL.LU R40, [R1+0x1004] ;  /* 0x0010040001287983 */ /* 0x000ee80000300800 */
[----:B------:R-:W3:Y:S04]  /*49a60*/  LDL.LU R32, [R1+0x1000] ;  /* 0x0010000001207983 */ /* 0x000ee80000300800 */
[----:B------:R-:W4:Y:S04]  /*49a70*/  LDL.LU R41, [R1+0x100c] ;  /* 0x00100c0001297983 */ /* 0x000f280000300800 */
[----:B------:R-:W4:Y:S04]  /*49a80*/  LDL.LU R33, [R1+0x1008] ;  /* 0x0010080001217983 */ /* 0x000f280000300800 */
[----:B------:R-:W4:Y:S04]  /*49a90*/  LDL.LU R26, [R1+0x1014] ;  /* 0x00101400011a7983 */ /* 0x000f280000300800 */
[----:B------:R-:W4:Y:S04]  /*49aa0*/  LDL.LU R34, [R1+0x1010] ;  /* 0x0010100001227983 */ /* 0x000f280000300800 */
[----:B------:R-:W4:Y:S04]  /*49ab0*/  LDL.LU R27, [R1+0x101c] ;  /* 0x00101c00011b7983 */ /* 0x000f280000300800 */
[----:B------:R-:W4:Y:S01]  /*49ac0*/  LDL.LU R35, [R1+0x1018] ;  /* 0x0010180001237983 */ /* 0x000f220000300800 */
[----:B------:R-:W-:-:S02]  /*49ad0*/  IMAD.MOV.U32 R24, RZ, RZ, R50 ;  /* 0x000000ffff187224 */ /* 0x000fc400078e0032 */
[----:B------:R-:W-:Y:S01]  /*49ae0*/  IMAD.MOV.U32 R25, RZ, RZ, R51 ;  /* 0x000000ffff197224 */ /* 0x000fe200078e0033 */
[----:B------:R-:W2:Y:S04]  /*49af0*/  LDL.LU R50, [R1+0x2ff0] ;  /* 0x002ff00001327983 */ /* 0x000ea80000300800 */
[----:B------:R-:W2:Y:S04]  /*49b00*/  LDL.LU R51, [R1+0x2fec] ;  /* 0x002fec0001337983 */ /* 0x000ea80000300800 */
        /* <DEDUP_REMOVED lines=8> */
[----:B------:R-:W3:Y:S04]  /*49b90*/  LDL.LU.64 R36, [R1+0x200] ;  /* 0x0002000001247983 */ /* 0x000ee80000300a00 */
[----:B------:R-:W3:Y:S04]  /*49ba0*/  LDL.LU.64 R38, [R1+0x208] ;  /* 0x0002080001267983 */ /* 0x000ee80000300a00 */
[----:B------:R-:W4:Y:S04]  /*49bb0*/  LDL.LU R17, [R1+0xdb4] ;  /* 0x000db40001117983 */ /* 0x000f280000300800 */
[----:B0-----:R-:W4:Y:S04]  /*49bc0*/  LDL.LU R8, [R1+0xc0] ;  /* 0x0000c00001087983 */ /* 0x001f280000300800 */
[----:B------:R-:W4:Y:S04]  /*49bd0*/  LDL.LU R9, [R1+0xc4] ;  /* 0x0000c40001097983 */ /* 0x000f280000300800 */
[----:B-1----:R-:W4:Y:S04]  /*49be0*/  LDL.LU R10, [R1+0xc8] ;  /* 0x0000c800010a7983 */ /* 0x002f280000300800 */
[----:B------:R-:W4:Y:S04]  /*49bf0*/  LDL.LU R11, [R1+0xcc] ;  /* 0x0000cc00010b7983 */ /* 0x000f280000300800 */
[----:B------:R-:W4:Y:S04]  /*49c00*/  LDL.LU.64 R28, [R1+0xf0] ;  /* 0x0000f000011c7983 */ /* 0x000f280000300a00 */
[----:B------:R-:W4:Y:S04]  /*49c10*/  LDL.LU.64 R30, [R1+0xf8] ;  /* 0x0000f800011e7983 */ /* 0x000f280000300a00 */
[----:B------:R-:W4:Y:S04]  /*49c20*/  LDL.LU R54, [R1+0xdc0] ;  /* 0x000dc00001367983 */ /* 0x000f280000300800 */
[----:B------:R-:W4:Y:S04]  /*49c30*/  LDL.LU R55, [R1+0xdc4] ;  /* 0x000dc40001377983 */ /* 0x000f280000300800 */
[----:B------:R-:W4:Y:S04]  /*49c40*/  LDL.LU R60, [R1+0xdd0] ;  /* 0x000dd000013c7983 */ /* 0x000f280000300800 */
[----:B------:R-:W4:Y:S04]  /*49c50*/  LDL.LU R61, [R1+0xdd4] ;  /* 0x000dd400013d7983 */ /* 0x000f280000300800 */
[----:B------:R-:W4:Y:S04]  /*49c60*/  LDL.LU R56, [R1+0xe0] ;  /* 0x0000e00001387983 */ /* 0x000f280000300800 */
[----:B------:R-:W4:Y:S04]  /*49c70*/  LDL.LU R57, [R1+0xe4] ;  /* 0x0000e40001397983 */ /* 0x000f280000300800 */
[----:B------:R-:W4:Y:S04]  /*49c80*/  LDL.LU R58, [R1+0xe8] ;  /* 0x0000e800013a7983 */ /* 0x000f280000300800 */
[----:B------:R-:W4:Y:S01]  /*49c90*/  LDL.LU R59, [R1+0xec] ;  /* 0x0000ec00013b7983 */ /* 0x000f220000300800 */
[C---:B--2---:R-:W-:Y:S06]  /*49ca0*/  HMMA.16816.F32 R44, R4.reuse, R50, R44 ;  /* 0x00000032042c723c */ /* 0x044fec000000182c */
[C---:B---3--:R-:W-:Y:S06]  /*49cb0*/  HMMA.16816.F32 R36, R4.reuse, R52, R36 ;  /* 0x000000340424723c */ /* 0x048fec0000001824 */
[----:B----4-:R-:W-:Y:S01]  /*49cc0*/  HMMA.16816.F32 R4, R4, R24, R28 ;  /* 0x000000180404723c */ /* 0x010fe2000000181c */
[----:B------:R-:W-:-:S02]  /*49cd0*/  IMAD R32, R32, 0x100, R40 ;  /* 0x0000010020207824 */ /* 0x000fc400078e0228 */
[----:B------:R-:W-:Y:S02]  /*49ce0*/  IMAD R33, R33, 0x100, R41 ;  /* 0x0000010021217824 */ /* 0x000fe400078e0229 */
[----:B------:R-:W-:Y:S02]  /*49cf0*/  IMAD R34, R34, 0x100, R26 ;  /* 0x0000010022227824 */ /* 0x000fe400078e021a */
[----:B------:R-:W-:Y:S01]  /*49d00*/  IMAD R35, R35, 0x100, R27 ;  /* 0x0000010023237824 */ /* 0x000fe200078e021b */
[----:B------:R-:W-:Y:S02]  /*49d10*/  F2FP.F16.E5M2.UNPACK_B R18, R18.H1 ;  /* 0x00000012ff12723e */ /* 0x000fe400030004ff */
[----:B------:R-:W-:Y:S02]  /*49d20*/  F2FP.F16.E5M2.UNPACK_B R32, R32 ;  /* 0x00000020ff20723e */ /* 0x000fe400020004ff */
[----:B------:R-:W-:Y:S02]  /*49d30*/  F2FP.F16.E5M2.UNPACK_B R33, R33 ;  /* 0x00000021ff21723e */ /* 0x000fe400020004ff */
[----:B------:R-:W-:-:S02]  /*49d40*/  F2FP.F16.E5M2.UNPACK_B R34, R34 ;  /* 0x00000022ff22723e */ /* 0x000fc400020004ff */
[----:B------:R-:W-:Y:S02]  /*49d50*/  F2FP.F16.E5M2.UNPACK_B R35, R35 ;  /* 0x00000023ff23723e */ /* 0x000fe400020004ff */
[----:B------:R-:W-:Y:S01]  /*49d60*/  F2FP.F16.E5M2.UNPACK_B R19, R19.H1 ;  /* 0x00000013ff13723e */ /* 0x000fe200030004ff */
[----:B------:R-:W-:Y:S04]  /*49d70*/  STL.64 [R1+0x60], R44 ;  /* 0x0000602c01007387 */ /* 0x000fe80000100a00 */
[----:B------:R-:W-:Y:S01]  /*49d80*/  STL.64 [R1+0x68], R46 ;  /* 0x0000682e01007387 */ /* 0x000fe20000100a00 */
[----:B------:R-:W-:Y:S02]  /*49d90*/  F2FP.F16.E5M2.UNPACK_B R2, R2.H1 ;  /* 0x00000002ff02723e */ /* 0x000fe400030004ff */
[----:B------:R-:W-:Y:S01]  /*49da0*/  F2FP.F16.E5M2.UNPACK_B R3, R3.H1 ;  /* 0x00000003ff03723e */ /* 0x000fe200030004ff */
[----:B------:R-:W-:Y:S04]  /*49db0*/  STL.64 [R1+0x50], R36 ;  /* 0x0000502401007387 */ /* 0x000fe80000100a00 */
[----:B------:R-:W-:Y:S04]  /*49dc0*/  STL.64 [R1+0x58], R38 ;  /* 0x0000582601007387 */ /* 0x000fe80000100a00 */
[----:B------:R-:W-:Y:S01]  /*49dd0*/  STL [R1+0x30], R18 ;  /* 0x0000301201007387 */ /* 0x000fe20000100800 */
[C---:B------:R-:W-:Y:S03]  /*49de0*/  HMMA.16816.F32 R20, R32.reuse, R18, R20 ;  /* 0x000000122014723c */ /* 0x040fe60000001814 */
[----:B------:R0:W-:Y:S03]  /*49df0*/  STL.64 [R1+0x80], R4 ;  /* 0x0000800401007387 */ /* 0x0001e60000100a00 */
[----:B------:R-:W-:Y:S01]  /*49e00*/  HMMA.16816.F32 R12, R32, R2, R12 ;  /* 0x00000002200c723c */ /* 0x000fe2000000180c */
[----:B0-----:R-:W-:-:S02]  /*49e10*/  F2FP.F16.E5M2.UNPACK_B R4, R16.H1 ;  /* 0x00000010ff04723e */ /* 0x001fc400030004ff */
[----:B------:R-:W-:-:S07]  /*49e20*/  F2FP.F16.E5M2.UNPACK_B R5, R17.H1 ;  /* 0x00000011ff05723e */ /* 0x000fce00030004ff */
[----:B------:R-:W-:Y:S01]  /*49e30*/  HMMA.16816.F32 R8, R32, R4, R8 ;  /* 0x000000042008723c */ /* 0x000fe20000001808 */
[----:B------:R0:W-:Y:S04]  /*49e40*/  STL.64 [R1+0x88], R6 ;  /* 0x0000880601007387 */ /* 0x0001e80000100a00 */
[----:B------:R-:W-:Y:S04]  /*49e50*/  STL [R1+0x34], R19 ;  /* 0x0000341301007387 */ /* 0x000fe80000100800 */
[----:B------:R1:W-:Y:S04]  /*49e60*/  STL [R1+0x18], R2 ;  /* 0x0000180201007387 */ /* 0x0003e80000100800 */
[----:B------:R-:W-:Y:S04]  /*49e70*/  STL.64 [R1+0xf0], R20 ;  /* 0x0000f01401007387 */ /* 0x000fe80000100a00 */
[----:B------:R-:W-:Y:S04]  /*49e80*/  STL.64 [R1+0xf8], R22 ;  /* 0x0000f81601007387 */ /* 0x000fe80000100a00 */
[----:B------:R2:W-:Y:S01]  /*49e90*/  STL [R1+0x1c], R3 ;  /* 0x00001c0301007387 */ /* 0x0005e20000100800 */
[----:B------:R-:W-:-:S03]  /*49ea0*/  IMAD.MOV.U32 R0, RZ, RZ, R3 ;  /* 0x000000ffff007224 */ /* 0x000fc600078e0003 */
[----:B------:R-:W-:Y:S04]  /*49eb0*/  STL.64 [R1+0xa0], R12 ;  /* 0x0000a00c01007387 */ /* 0x000fe80000100a00 */
[----:B------:R-:W-:Y:S01]  /*49ec0*/  STL.64 [R1+0xa8], R14 ;  /* 0x0000a80e01007387 */ /* 0x000fe20000100a00 */
[----:B0-----:R-:W-:Y:S01]  /*49ed0*/  IMAD.MOV.U32 R7, RZ, RZ, R2 ;  /* 0x000000ffff077224 */ /* 0x001fe200078e0002 */
[----:B-1----:R-:W-:Y:S02]  /*49ee0*/  F2FP.F16.E5M2.UNPACK_B R2, R54.H1 ;  /* 0x00000036ff02723e */ /* 0x002fe400030004ff */
[----:B--2---:R-:W-:Y:S01]  /*49ef0*/  F2FP.F16.E5M2.UNPACK_B R3, R55.H1 ;  /* 0x00000037ff03723e */ /* 0x004fe200030004ff */
[----:B------:R-:W-:Y:S04]  /*49f00*/  STL.64 [R1+0x10], R4 ;  /* 0x0000100401007387 */ /* 0x000fe80000100a00 */
[----:B------:R-:W-:Y:S04]  /*49f10*/  STL [R1+0x2fe8], R7 ;  /* 0x002fe80701007387 */ /* 0x000fe80000100800 */
[----:B------:R-:W-:Y:S04]  /*49f20*/  STL.64 [R1+0xc0], R8 ;  /* 0x0000c00801007387 */ /* 0x000fe80000100a00 */
[----:B------:R0:W-:Y:S02]  /*49f30*/  STL.64 [R1+0xc8], R10 ;  /* 0x0000c80a01007387 */ /* 0x0001e40000100a00 */
[----:B0-----:R-:W-:Y:S01]  /*49f40*/  HMMA.16816.F32 R8, R32, R2, R56 ;  /* 0x000000022008723c */ /* 0x001fe20000001838 */
[----:B------:R-:W-:-:S02]  /*49f50*/  IMAD.MOV.U32 R49, RZ, RZ, R4 ;  /* 0x000000ffff317224 */ /* 0x000fc400078e0004 */
[----:B------:R-:W-:Y:S01]  /*49f60*/  IMAD.MOV.U32 R48, RZ, RZ, R5 ;  /* 0x000000ffff307224 */ /* 0x000fe200078e0005 */
[----:B------:R-:W-:Y:S02]  /*49f70*/  F2FP.F16.E5M2.UNPACK_B R4, R60.H1 ;  /* 0x0000003cff04723e */ /* 0x000fe400030004ff */
[----:B------:R-:W-:Y:S01]  /*49f80*/  F2FP.F16.E5M2.UNPACK_B R5, R61.H1 ;  /* 0x0000003dff05723e */ /* 0x000fe200030004ff */
[----:B------:R0:W-:-:S15]  /*49f90*/  STL.64 [R1+0x8], R2 ;  /* 0x0000080201007387 */ /* 0x0001de0000100a00 */
[----:B------:R-:W-:-:S01]  /*49fa0*/  NOP ;  /* 0x0000000000007918 */ /* 0x000fc20000000000 */
[----:B------:R1:W-:Y:S04]  /*49fb0*/  STL.64 [R1+0xe0], R8 ;  /* 0x0000e00801007387 */ /* 0x0003e80000100a00 */
[----:B------:R2:W-:Y:S04]  /*49fc0*/  STL.64 [R1+0xe8], R10 ;  /* 0x0000e80a01007387 */ /* 0x0005e80000100a00 */
[----:B------:R-:W-:Y:S04]  /*49fd0*/  STL.64 [R1], R4 ;  /* 0x0000000401007387 */ /* 0x000fe80000100a00 */
[----:B------:R-:W3:Y:S04]  /*49fe0*/  LDL.LU R16, [R1+0x1f0] ;  /* 0x0001f00001107983 */ /* 0x000ee80000300800 */
[----:B------:R-:W3:Y:S04]  /*49ff0*/  LDL.LU R17, [R1+0x1f4] ;  /* 0x0001f40001117983 */ /* 0x000ee80000300800 */
[----:B------:R-:W3:Y:S04]  /*4a000*/  LDL.LU R18, [R1+0x1f8] ;  /* 0x0001f80001127983 */ /* 0x000ee80000300800 */
[----:B------:R-:W3:Y:S04]  /*4a010*/  LDL.LU R19, [R1+0x1fc] ;  /* 0x0001fc0001137983 */ /* 0x000ee80000300800 */
[----:B------:R-:W4:Y:S04]  /*4a020*/  LDL.LU R20, [R1+0x1d0] ;  /* 0x0001d00001147983 */ /* 0x000f280000300800 */
[----:B------:R-:W4:Y:S04]  /*4a030*/  LDL.LU R21, [R1+0x1d4] ;  /* 0x0001d40001157983 */ /* 0x000f280000300800 */
[----:B------:R-:W4:Y:S04]  /*4a040*/  LDL.LU R22, [R1+0x1d8] ;  /* 0x0001d80001167983 */ /* 0x000f280000300800 */
[----:B------:R-:W4:Y:S04]  /*4a050*/  LDL.LU R23, [R1+0x1dc] ;  /* 0x0001dc0001177983 */ /* 0x000f280000300800 */
        /* <DEDUP_REMOVED lines=23> */
[----:B------:R-:W-:-:S03]  /*4a1d0*/  IMAD.MOV.U32 R51, RZ, RZ, R2 ;  /* 0x000000ffff337224 */ /* 0x000fc600078e0002 */
[----:B------:R-:W4:Y:S01]  /*4a1e0*/  LDL.LU R31, [R1+0x19c] ;  /* 0x00019c00011f7983 */ /* 0x000f220000300800 */
[----:B------:R-:W-:-:S03]  /*4a1f0*/  IMAD.MOV.U32 R50, RZ, RZ, R3 ;  /* 0x000000ffff327224 */ /* 0x000fc600078e0003 */
[----:B0-----:R-:W4:Y:S04]  /*4a200*/  LDL.LU R2, [R1+0xe20] ;  /* 0x000e200001027983 */ /* 0x001f280000300800 */
[----:B------:R-:W4:Y:S04]  /*4a210*/  LDL.LU R3, [R1+0xe24] ;  /* 0x000e240001037983 */ /* 0x000f280000300800 */
[----:B-1----:R-:W4:Y:S04]  /*4a220*/  LDL.LU R8, [R1+0xe30] ;  /* 0x000e300001087983 */ /* 0x002f280000300800 */
[----:B------:R-:W4:Y:S04]  /*4a230*/  LDL.LU R9, [R1+0xe34] ;  /* 0x000e340001097983 */ /* 0x000f280000300800 */
[----:B------:R-:W4:Y:S04]  /*4a240*/  LDL.LU R24, [R1+0x1b0] ;  /* 0x0001b00001187983 */ /* 0x000f280000300800 */
[----:B------:R-:W4:Y:S04]  /*4a250*/  LDL.LU R25, [R1+0x1b4] ;  /* 0x0001b40001197983 */ /* 0x000f280000300800 */
[----:B------:R-:W4:Y:S04]  /*4a260*/  LDL.LU R26, [R1+0x1b8] ;  /* 0x0001b800011a7983 */ /* 0x000f280000300800 */
[----:B------:R-:W4:Y:S04]  /*4a270*/  LDL.LU R27, [R1+0x1bc] ;  /* 0x0001bc00011b7983 */ /* 0x000f280000300800 */
[----:B--2---:R-:W2:Y:S04]  /*4a280*/  LDL.LU R10, [R1+0xe40] ;  /* 0x000e4000010a7983 */ /* 0x004ea80000300800 */
[----:B------:R-:W2:Y:S04]  /*4a290*/  LDL.LU R11, [R1+0xe44] ;  /* 0x000e4400010b7983 */ /* 0x000ea80000300800 */
[----:B------:R-:W2:Y:S04]  /*4a2a0*/  LDL.LU R12, [R1+0xe50] ;  /* 0x000e5000010c7983 */ /* 0x000ea80000300800 */
[----:B------:R-:W2:Y:S04]  /*4a2b0*/  LDL.LU R13, [R1+0xe54] ;  /* 0x000e5400010d7983 */ /* 0x000ea80000300800 */
[----:B------:R-:W-:Y:S04]  /*4a2c0*/  STL.64 [R1+0x2fd0], R50 ;  /* 0x002fd03201007387 */ /* 0x000fe80000100a00 */
[----:B------:R0:W-:Y:S04]  /*4a2d0*/  STL.64 [R1+0x2fc8], R48 ;  /* 0x002fc83001007387 */ /* 0x0001e80000100a00 */
[----:B0-----:R-:W2:Y:S04]  /*4a2e0*/  LDL.LU R48, [R1+0x110] ;  /* 0x0001100001307983 */ /* 0x001ea80000300800 */
[----:B------:R-:W2:Y:S04]  /*4a2f0*/  LDL.LU R49, [R1+0x114] ;  /* 0x0001140001317983 */ /* 0x000ea80000300800 */
[----:B------:R-:W2:Y:S04]  /*4a300*/  LDL.LU R50, [R1+0x118] ;  /* 0x0001180001327983 */ /* 0x000ea80000300800 */
[----:B------:R-:W2:Y:S01]  /*4a310*/  LDL.LU R51, [R1+0x11c] ;  /* 0x00011c0001337983 */ /* 0x000ea20000300800 */
[----:B------:R-:W-:-:S02]  /*4a320*/  IMAD.MOV.U32 R53, RZ, RZ, R4 ;  /* 0x000000ffff357224 */ /* 0x000fc400078e0004 */
[----:B------:R-:W-:Y:S01]  /*4a330*/  IMAD.MOV.U32 R52, RZ, RZ, R5 ;  /* 0x000000ffff347224 */ /* 0x000fe200078e0005 */
[----:B---3--:R-:W-:Y:S02]  /*4a340*/  F2FP.F16.E5M2.UNPACK_B R60, R60.H1 ;  /* 0x0000003cff3c723e */ /* 0x008fe400030004ff */
[----:B----4-:R-:W-:Y:S02]  /*4a350*/  F2FP.F16.E5M2.UNPACK_B R61, R61.H1 ;  /* 0x0000003dff3d723e */ /* 0x010fe400030004ff */
[----:B------:R-:W-:Y:S02]  /*4a360*/  F2FP.F16.E5M2.UNPACK_B R58, R58.H1 ;  /* 0x0000003aff3a723e */ /* 0x000fe400030004ff */
[----:B------:R-:W-:Y:S01]  /*4a370*/  F2FP.F16.E5M2.UNPACK_B R59, R59.H1 ;  /* 0x0000003bff3b723e */ /* 0x000fe200030004ff */
[C---:B--2---:R-:W-:Y:S06]  /*4a380*/  HMMA.16816.F32 R48, R32.reuse, R4, R48 ;  /* 0x000000042030723c */ /* 0x044fec0000001830 */
[----:B------:R-:W-:-:S15]  /*4a390*/  HMMA.16816.F32 R4, R32, R60, R44 ;  /* 0x0000003c2004723c */ /* 0x000fde000000182c */
[----:B------:R-:W-:-:S02]  /*4a3a0*/  NOP ;  /* 0x0000000000007918 */ /* 0x000fc40000000000 */
[----:B------:R-:W-:Y:S04]  /*4a3b0*/  STL.64 [R1+0x200], R48 ;  /* 0x0002003001007387 */ /* 0x000fe80000100a00 */
[----:B------:R-:W-:Y:S04]  /*4a3c0*/  STL.64 [R1+0x208], R50 ;  /* 0x0002083201007387 */ /* 0x000fe80000100a00 */
[----:B------:R-:W-:Y:S04]  /*4a3d0*/  STL.64 [R1+0x2f80], R60 ;  /* 0x002f803c01007387 */ /* 0x000fe80000100a00 */
[----:B------:R-:W-:Y:S04]  /*4a3e0*/  STL.64 [R1+0x250], R4 ;  /* 0x0002500401007387 */ /* 0x000fe80000100a00 */
[----:B------:R0:W-:Y:S02]  /*4a3f0*/  STL.64 [R1+0x258], R6 ;  /* 0x0002580601007387 */ /* 0x0001e40000100a00 */
[----:B0-----:R-:W-:Y:S01]  /*4a400*/  HMMA.16816.F32 R4, R32, R58, R40 ;  /* 0x0000003a2004723c */ /* 0x001fe20000001828 */
[----:B------:R-:W-:-:S02]  /*4a410*/  F2FP.F16.E5M2.UNPACK_B R56, R56.H1 ;  /* 0x00000038ff38723e */ /* 0x000fc400030004ff */
[----:B------:R-:W-:Y:S02]  /*4a420*/  F2FP.F16.E5M2.UNPACK_B R57, R57.H1 ;  /* 0x00000039ff39723e */ /* 0x000fe400030004ff */
[----:B------:R-:W-:-:S15]  /*4a430*/  F2FP.F16.E5M2.UNPACK_B R54, R54.H1 ;  /* 0x00000036ff36723e */ /* 0x000fde00030004ff */
[----:B------:R-:W-:-:S03]  /*4a440*/  NOP ;  /* 0x0000000000007918 */ /* 0x000fc60000000000 */
[----:B------:R-:W-:Y:S04]  /*4a450*/  STL.64 [R1+0x150], R4 ;  /* 0x0001500401007387 */ /* 0x000fe80000100a00 */
[----:B------:R0:W-:Y:S02]  /*4a460*/  STL.64 [R1+0x158], R6 ;  /* 0x0001580601007387 */ /* 0x0001e40000100a00 */
[----:B0-----:R-:W-:Y:S01]  /*4a470*/  HMMA.16816.F32 R4, R32, R56, R36 ;  /* 0x000000382004723c */ /* 0x001fe20000001824 */
[----:B------:R-:W-:Y:S01]  /*4a480*/  F2FP.F16.E5M2.UNPACK_B R55, R55.H1 ;  /* 0x00000037ff37723e */ /* 0x000fe200030004ff */
[----:B------:R-:W-:Y:S04]  /*4a490*/  STL.64 [R1+0x2f90], R58 ;  /* 0x002f903a01007387 */ /* 0x000fe80000100a00 */
[----:B------:R-:W-:-:S15]  /*4a4a0*/  STL.64 [R1+0x2f88], R56 ;  /* 0x002f883801007387 */ /* 0x000fde0000100a00 */
[----:B------:R-:W-:-:S02]  /*4a4b0*/  NOP ;  /* 0x0000000000007918 */ /* 0x000fc40000000000 */
[----:B------:R-:W-:Y:S04]  /*4a4c0*/  STL.64 [R1+0x170], R4 ;  /* 0x0001700401007387 */ /* 0x000fe80000100a00 */
[----:B------:R0:W-:Y:S02]  /*4a4d0*/  STL.64 [R1+0x178], R6 ;  /* 0x0001780601007387 */ /* 0x0001e40000100a00 */
[----:B0-----:R-:W-:Y:S01]  /*4a4e0*/  HMMA.16816.F32 R4, R32, R54, R28 ;  /* 0x000000362004723c */ /* 0x001fe2000000181c */
[----:B------:R-:W-:Y:S02]  /*4a4f0*/  F2FP.F16.E5M2.UNPACK_B R2, R2.H1 ;  /* 0x00000002ff02723e */ /* 0x000fe400030004ff */
[----:B------:R-:W-:-:S03]  /*4a500*/  F2FP.F16.E5M2.UNPACK_B R3, R3.H1 ;  /* 0x00000003ff03723e */ /* 0x000fc600030004ff */
[----:B------:R-:W-:Y:S04]  /*4a510*/  STL.64 [R1+0x2fe0], R54 ;  /* 0x002fe03601007387 */ /* 0x000fe80000100a00 */
[----:B------:R-:W-:-:S13]  /*4a520*/  STL.64 [R1+0x2fd8], R52 ;  /* 0x002fd83401007387 */ /* 0x000fda0000100a00 */
[----:B------:R-:W-:Y:S04]  /*4a530*/  STL.64 [R1+0x190], R4 ;  /* 0x0001900401007387 */ /* 0x000fe80000100a00 */
[----:B------:R0:W-:Y:S02]  /*4a540*/  STL.64 [R1+0x198], R6 ;  /* 0x0001980601007387 */ /* 0x0001e40000100a00 */
[----:B0-----:R-:W-:Y:S01]  /*4a550*/  HMMA.16816.F32 R4, R32, R2, R24 ;  /* 0x000000022004723c */ /* 0x001fe20000001818 */
[----:B------:R-:W-:Y:S02]  /*4a560*/  F2FP.F16.E5M2.UNPACK_B R8, R8.H1 ;  /* 0x00000008ff08723e */ /* 0x000fe400030004ff */
[----:B------:R-:W-:Y:S02]  /*4a570*/  F2FP.F16.E5M2.UNPACK_B R9, R9.H1 ;  /* 0x00000009ff09723e */ /* 0x000fe400030004ff */
[----:B------:R-:W-:-:S15]  /*4a580*/  F2FP.F16.E5M2.UNPACK_B R10, R10.H1 ;  /* 0x0000000aff0a723e */ /* 0x000fde00030004ff */
[----:B------:R-:W-:-:S03]  /*4a590*/  NOP ;  /* 0x0000000000007918 */ /* 0x000fc60000000000 */
[----:B------:R-:W-:Y:S04]  /*4a5a0*/  STL.64 [R1+0x1b0], R4 ;  /* 0x0001b00401007387 */ /* 0x000fe80000100a00 */
[----:B------:R0:W-:Y:S02]  /*4a5b0*/  STL.64 [R1+0x1b8], R6 ;  /* 0x0001b80601007387 */ /* 0x0001e40000100a00 */
[----:B0-----:R-:W-:Y:S01]  /*4a5c0*/  HMMA.16816.F32 R4, R32, R8, R20 ;  /* 0x000000082004723c */ /* 0x001fe20000001814 */
[----:B------:R-:W-:-:S15]  /*4a5d0*/  F2FP.F16.E5M2.UNPACK_B R11, R11.H1 ;  /* 0x0000000bff0b723e */ /* 0x000fde00030004ff */
[----:B------:R-:W-:-:S07]  /*4a5e0*/  NOP ;  /* 0x0000000000007918 */ /* 0x000fce0000000000 */
[----:B------:R-:W-:Y:S04]  /*4a5f0*/  STL.64 [R1+0x1d0], R4 ;  /* 0x0001d00401007387 */ /* 0x000fe80000100a00 */
[----:B------:R0:W-:Y:S04]  /*4a600*/  STL.64 [R1+0x1d8], R6 ;  /* 0x0001d80601007387 */ /* 0x0001e80000100a00 */
[----:B------:R-:W2:Y:S01]  /*4a610*/  LDL.LU R36, [R1+0x310] ;  /* 0x0003100001247983 */ /* 0x000ea20000300800 */
[----:B0-----:R-:W-:-:S15]  /*4a620*/  HMMA.16816.F32 R4, R32, R10, R16 ;  /* 0x0000000a2004723c */ /* 0x001fde0000001810 */
[----:B------:R-:W-:-:S08]  /*4a630*/  NOP ;  /* 0x0000000000007918 */ /* 0x000fd00000000000 */
[----:B------:R0:W-:Y:S04]  /*4a640*/  STL.64 [R1+0x1f0], R4 ;  /* 0x0001f00401007387 */ /* 0x0001e80000100a00 */
[----:B------:R1:W-:Y:S04]  /*4a650*/  STL.64 [R1+0x1f8], R6 ;  /* 0x0001f80601007387 */ /* 0x0003e80000100a00 */
[----:B------:R-:W2:Y:S04]  /*4a660*/  LDL.LU R37, [R1+0x314] ;  /* 0x0003140001257983 */ /* 0x000ea80000300800 */
[----:B------:R-:W2:Y:S04]  /*4a670*/  LDL.LU R38, [R1+0x318] ;  /* 0x0003180001267983 */ /* 0x000ea80000300800 */
[----:B------:R-:W2:Y:S04]  /*4a680*/  LDL.LU R39, [R1+0x31c] ;  /* 0x00031c0001277983 */ /* 0x000ea80000300800 */
        /* <DEDUP_REMOVED lines=8> */
[----:B0-----:R-:W2:Y:S04]  /*4a710*/  LDL.LU R4, [R1+0x220] ;  /* 0x0002200001047983 */ /* 0x001ea80000300800 */
[----:B------:R-:W2:Y:S04]  /*4a720*/  LDL.LU R5, [R1+0x224] ;  /* 0x0002240001057983 */ /* 0x000ea80000300800 */
[----:B-1----:R-:W2:Y:S04]  /*4a730*/  LDL.LU R6, [R1+0x228] ;  /* 0x0002280001067983 */ /* 0x002ea80000300800 */
[----:B------:R-:W2:Y:S04]  /*4a740*/  LDL.LU R7, [R1+0x22c] ;  /* 0x00022c0001077983 */ /* 0x000ea80000300800 */
[----:B------:R-:W3:Y:S04]  /*4a750*/  LDL.LU R14, [R1+0xe60] ;  /* 0x000e6000010e7983 */ /* 0x000ee80000300800 */
[----:B------:R-:W4:Y:S04]  /*4a760*/  LDL.LU R15, [R1+0xe64] ;  /* 0x000e6400010f7983 */ /* 0x000f280000300800 */
        /* <DEDUP_REMOVED lines=32> */
[----:B------:R-:W-:-:S02]  /*4a970*/  F2FP.F16.E5M2.UNPACK_B R12, R12.H1 ;  /* 0x0000000cff0c723e */ /* 0x000fc400030004ff */
[----:B------:R-:W-:Y:S02]  /*4a980*/  F2FP.F16.E5M2.UNPACK_B R13, R13.H1 ;  /* 0x0000000dff0d723e */ /* 0x000fe400030004ff */
[----:B---3--:R-:W-:Y:S02]  /*4a990*/  F2FP.F16.E5M2.UNPACK_B R14, R14.H1 ;  /* 0x0000000eff0e723e */ /* 0x008fe400030004ff */
[----:B----4-:R-:W-:-:S03]  /*4a9a0*/  F2FP.F16.E5M2.UNPACK_B R15, R15.H1 ;  /* 0x0000000fff0f723e */ /* 0x010fc600030004ff */
[----:B--2---:R-:W-:Y:S01]  /*4a9b0*/  HMMA.16816.F32 R4, R32, R12, R4 ;  /* 0x0000000c2004723c */ /* 0x004fe20000001804 */
[----:B------:R-:W-:Y:S02]  /*4a9c0*/  F2FP.F16.E5M2.UNPACK_B R16, R16.H1 ;  /* 0x00000010ff10723e */ /* 0x000fe400030004ff */
[----:B------:R-:W-:-:S15]  /*4a9d0*/  F2FP.F16.E5M2.UNPACK_B R17, R17.H1 ;  /* 0x00000011ff11723e */ /* 0x000fde00030004ff */
[----:B------:R-:W-:-:S05]  /*4a9e0*/  NOP ;  /* 0x0000000000007918 */ /* 0x000fca0000000000 */
[----:B------:R-:W-:Y:S01]  /*4a9f0*/  STL.64 [R1+0x420], R4 ;  /* 0x0004200401007387 */ /* 0x000fe20000100a00 */
[C---:B------:R-:W-:Y:S03]  /*4aa00*/  HMMA.16816.F32 R8, R32.reuse, R14, R8 ;  /* 0x0000000e2008723c */ /* 0x040fe60000001808 */
[----:B------:R0:W-:Y:S04]  /*4aa10*/  STL.64 [R1+0x428], R6 ;  /* 0x0004280601007387 */ /* 0x0001e80000100a00 */
[----:B0-----:R-:W2:Y:S04]  /*4aa20*/  LDL.LU R7, [R1+0x2fe8] ;  /* 0x002fe80001077983 */ /* 0x001ea80000300800 */
[----:B------:R-:W-:Y:S04]  /*4aa30*/  STL.64 [R1+0x2f38], R14 ;  /* 0x002f380e01007387 */ /* 0x000fe80000100a00 */
[----:B------:R-:W-:Y:S08]  /*4aa40*/  STL.64 [R1+0x2f30], R12 ;  /* 0x002f300c01007387 */ /* 0x000ff00000100a00 */
        /* <DEDUP_REMOVED lines=10> */
[----:B------:R-:W-:-:S05]  /*4aaf0*/  F2FP.F16.E5M2.UNPACK_B R21, R21.H1 ;  /* 0x00000015ff15723e */ /* 0x000fca00030004ff */
        /* <DEDUP_REMOVED lines=12> */
[----:B------:R-:W-:-:S05]  /*4abc0*/  F2FP.F16.E5M2.UNPACK_B R25, R25.H1 ;  /* 0x00000019ff19723e */ /* 0x000fca00030004ff */
[----:B------:R-:W-:Y:S01]  /*4abd0*/  STL.64 [R1+0x2f08], R22 ;  /* 0x002f081601007387 */ /* 0x000fe20000100a00 */
[----:B------:R-:W-:Y:S02]  /*4abe0*/  F2FP.F16.E5M2.UNPACK_B R26, R26.H1 ;  /* 0x0000001aff1a723e */ /* 0x000fe400030004ff */
[----:B------:R-:W-:Y:S01]  /*4abf0*/  F2FP.F16.E5M2.UNPACK_B R27, R27.H1 ;  /* 0x0000001bff1b723e */ /* 0x000fe200030004ff */
[----:B------:R-:W-:Y:S06]  /*4ac00*/  STL.64 [R1+0x2f00], R20 ;  /* 0x002f001401007387 */ /* 0x000fec0000100a00 */
[C---:B------:R-:W-:Y:S07]  /*4ac10*/  HMMA.16816.F32 R12, R32.reuse, R26, R36 ;  /* 0x0000001a200c723c */ /* 0x040fee0000001824 */
[----:B------:R-:W-:Y:S04]  /*4ac20*/  STL.64 [R1+0x2d0], R8 ;  /* 0x0002d00801007387 */ /* 0x000fe80000100a00 */
[----:B------:R0:W-:Y:S02]  /*4ac30*/  STL.64 [R1+0x2d8], R10 ;  /* 0x0002d80a01007387 */ /* 0x0001e40000100a00 */
[----:B0-----:R-:W-:-:S15]  /*4ac40*/  HMMA.16816.F32 R8, R32, R24, R40 ;  /* 0x000000182008723c */ /* 0x001fde0000001828 */
[----:B------:R-:W-:-:S08]  /*4ac50*/  NOP ;  /* 0x0000000000007918 */ /* 0x000fd00000000000 */
[----:B------:R0:W-:Y:S04]  /*4ac60*/  STL.64 [R1+0x2f0], R8 ;  /* 0x0002f00801007387 */ /* 0x0001e80000100a00 */
[----:B------:R1:W-:Y:S04]  /*4ac70*/  STL.64 [R1+0x2f8], R10 ;  /* 0x0002f80a01007387 */ /* 0x0003e80000100a00 */
[----:B0-----:R-:W3:Y:S04]  /*4ac80*/  LDL.LU R8, [R1+0x3f0] ;  /* 0x0003f00001087983 */ /* 0x001ee80000300800 */
[----:B------:R0:W-:Y:S04]  /*4ac90*/  STL.64 [R1+0x310], R12 ;  /* 0x0003100c01007387 */ /* 0x0001e80000100a00 */
[----:B------:R4:W-:Y:S04]  /*4aca0*/  STL.64 [R1+0x318], R14 ;  /* 0x0003180e01007387 */ /* 0x0009e80000100a00 */
[----:B------:R-:W3:Y:S04]  /*4acb0*/  LDL.LU R9, [R1+0x3f4] ;  /* 0x0003f40001097983 */ /* 0x000ee80000300800 */
[----:B-1----:R-:W3:Y:S04]  /*4acc0*/  LDL.LU R10, [R1+0x3f8] ;  /* 0x0003f800010a7983 */ /* 0x002ee80000300800 */
[----:B------:R-:W3:Y:S04]  /*4acd0*/  LDL.LU R11, [R1+0x3fc] ;  /* 0x0003fc00010b7983 */ /* 0x000ee80000300800 */
[----:B0-----:R-:W2:Y:S04]  /*4ace0*/  LDL.LU R12, [R1+0x3d0] ;  /* 0x0003d000010c7983 */ /* 0x001ea80000300800 */
[----:B------:R-:W2:Y:S04]  /*4acf0*/  LDL.LU R13, [R1+0x3d4] ;  /* 0x0003d400010d7983 */ /* 0x000ea80000300800 */
[----:B----4-:R-:W2:Y:S04]  /*4ad00*/  LDL.LU R14, [R1+0x3d8] ;  /* 0x0003d800010e7983 */ /* 0x010ea80000300800 */
[----:B------:R-:W2:Y:S04]  /*4ad10*/  LDL.LU R15, [R1+0x3dc] ;  /* 0x0003dc00010f7983 */ /* 0x000ea80000300800 */
        /* <DEDUP_REMOVED lines=8> */
[----:B------:R-:W2:Y:S04]  /*4ada0*/  LDL.LU R30, [R1+0xee0] ;  /* 0x000ee000011e7983 */ /* 0x000ea80000300800 */
        /* <DEDUP_REMOVED lines=27> */
[----:B------:R-:W-:Y:S04]  /*4af60*/  STL.64 [R1+0x2f28], R26 ;  /* 0x002f281a01007387 */ /* 0x000fe80000100a00 */
[----:B------:R0:W-:Y:S04]  /*4af70*/  STL.64 [R1+0x2f20], R24 ;  /* 0x002f201801007387 */ /* 0x0001e80000100a00 */
[----:B0-----:R-:W3:Y:S04]  /*4af80*/  LDL.LU R24, [R1+0x370] ;  /* 0x0003700001187983 */ /* 0x001ee80000300800 */
[----:B------:R-:W3:Y:S04]  /*4af90*/  LDL.LU R25, [R1+0x374] ;  /* 0x0003740001197983 */ /* 0x000ee80000300800 */
[----:B------:R-:W3:Y:S04]  /*4afa0*/  LDL.LU R26, [R1+0x378] ;  /* 0x00037800011a7983 */ /* 0x000ee80000300800 */
[----:B------:R-:W3:Y:S01]  /*4afb0*/  LDL.LU R27, [R1+0x37c] ;  /* 0x00037c00011b7983 */ /* 0x000ee20000300800 */
[----:B------:R-:W-:-:S02]  /*4afc0*/  F2FP.F16.E5M2.UNPACK_B R28, R28.H1 ;  /* 0x0000001cff1c723e */ /* 0x000fc400030004ff */
[----:B------:R-:W-:Y:S02]  /*4afd0*/  F2FP.F16.E5M2.UNPACK_B R29, R29.H1 ;  /* 0x0000001dff1d723e */ /* 0x000fe400030004ff */
[----:B--2---:R-:W-:Y:S02]  /*4afe0*/  F2FP.F16.E5M2.UNPACK_B R30, R30.H1 ;  /* 0x0000001eff1e723e */ /* 0x004fe400030004ff */
[----:B----4-:R-:W-:-:S03]  /*4aff0*/  F2FP.F16.E5M2.UNPACK_B R31, R31.H1 ;  /* 0x0000001fff1f723e */ /* 0x010fc600030004ff */
[----:B---3--:R-:W-:Y:S01]  /*4b000*/  HMMA.16816.F32 R52, R32, R28, R52 ;  /* 0x0000001c2034723c */ /* 0x008fe20000001834 */
[----:B------:R-:W-:Y:S02]  /*4b010*/  F2FP.F16.E5M2.UNPACK_B R36, R36.H1 ;  /* 0x00000024ff24723e */ /* 0x000fe400030004ff */
[----:B------:R-:W-:-:S03]  /*4b020*/  F2FP.F16.E5M2.UNPACK_B R37, R37.H1 ;  /* 0x00000025ff25723e */ /* 0x000fc600030004ff */
[C---:B------:R-:W-:Y:S01]  /*4b030*/  HMMA.16816.F32 R48, R32.reuse, R30, R48 ;  /* 0x0000001e2030723c */ /* 0x040fe20000001830 */
[----:B------:R-:W-:Y:S02]  /*4b040*/  F2FP.F16.E5M2.UNPACK_B R38, R38.H1 ;  /* 0x00000026ff26723e */ /* 0x000fe400030004ff */
[----:B------:R-:W-:Y:S02]  /*4b050*/  F2FP.F16.E5M2.UNPACK_B R39, R39.H1 ;  /* 0x00000027ff27723e */ /* 0x000fe400030004ff */
[----:B------:R-:W-:Y:S02]  /*4b060*/  F2FP.F16.E5M2.UNPACK_B R40, R40.H1 ;  /* 0x00000028ff28723e */ /* 0x000fe400030004ff */
[----:B------:R-:W-:Y:S02]  /*4b070*/  F2FP.F16.E5M2.UNPACK_B R41, R41.H1 ;  /* 0x00000029ff29723e */ /* 0x000fe400030004ff */
[----:B------:R-:W-:Y:S02]  /*4b080*/  F2FP.F16.E5M2.UNPACK_B R42, R42.H1 ;  /* 0x0000002aff2a723e */ /* 0x000fe400030004ff */
[----:B------:R-:W-:Y:S01]  /*4b090*/  F2FP.F16.E5M2.UNPACK_B R43, R43.H1 ;  /* 0x0000002bff2b723e */ /* 0x000fe200030004ff */
[----:B------:R-:W-:Y:S01]  /*4b0a0*/  HMMA.16816.F32 R20, R32, R38, R20 ;  /* 0x000000262014723c */ /* 0x000fe20000001814 */
[----:B------:R-:W-:-:S02]  /*4b0b0*/  F2FP.F16.E5M2.UNPACK_B R44, R44.H1 ;  /* 0x0000002cff2c723e */ /* 0x000fc400030004ff */
[----:B------:R-:W-:-:S03]  /*4b0c0*/  F2FP.F16.E5M2.UNPACK_B R45, R45.H1 ;  /* 0x0000002dff2d723e */ /* 0x000fc600030004ff */
[C---:B------:R-:W-:Y:S06]  /*4b0d0*/  HMMA.16816.F32 R16, R32.reuse, R40, R16 ;  /* 0x000000282010723c */ /* 0x040fec0000001810 */
[C---:B------:R-:W-:Y:S06]  /*4b0e0*/  HMMA.16816.F32 R12, R32.reuse, R42, R12 ;  /* 0x0000002a200c723c */ /* 0x040fec000000180c */
[C---:B------:R-:W-:Y:S01]  /*4b0f0*/  HMMA.16816.F32 R8, R32.reuse, R44, R8 ;  /* 0x0000002c2008723c */ /* 0x040fe20000001808 */
[----:B------:R-:W-:Y:S04]  /*4b100*/  STL.64 [R1+0x330], R52 ;  /* 0x0003303401007387 */ /* 0x000fe80000100a00 */
[----:B------:R0:W-:Y:S04]  /*4b110*/  STL.64 [R1+0x338], R54 ;  /* 0x0003383601007387 */ /* 0x0001e80000100a00 */
[----:B0-----:R-:W2:Y:S04]  /*4b120*/  LDL.LU.64 R54, [R1+0x2fe0] ;  /* 0x002fe00001367983 */ /* 0x001ea80000300a00 */
[----:B------:R-:W3:Y:S01]  /*4b130*/  LDL.LU.64 R52, [R1+0x2fd8] ;  /* 0x002fd80001347983 */ /* 0x000ee20000300a00 */
[----:B------:R-:W-:Y:S03]  /*4b140*/  HMMA.16816.F32 R24, R32, R36, R24 ;  /* 0x000000242018723c */ /* 0x000fe60000001818 */
[----:B------:R-:W-:Y:S04]  /*4b150*/  STL.64 [R1+0x350], R48 ;  /* 0x0003503001007387 */ /* 0x000fe80000100a00 */
[----:B------:R0:W-:Y:S04]  /*4b160*/  STL.64 [R1+0x358], R50 ;  /* 0x0003583201007387 */ /* 0x0001e80000100a00 */
[----:B0-----:R-:W4:Y:S04]  /*4b170*/  LDL.LU.64 R50, [R1+0x2fd0] ;  /* 0x002fd00001327983 */ /* 0x001f280000300a00 */
[----:B------:R-:W2:Y:S04]  /*4b180*/  LDL.LU.64 R48, [R1+0x2fc8] ;  /* 0x002fc80001307983 */ /* 0x000ea80000300a00 */
[----:B------:R-:W-:Y:S04]  /*4b190*/  STL.64 [R1+0x2f48], R30 ;  /* 0x002f481e01007387 */ /* 0x000fe80000100a00 */
        /* <DEDUP_REMOVED lines=13> */
[----:B------:R0:W-:Y:S04]  /*4b270*/  STL.64 [R1+0x3f0], R8 ;  /* 0x0003f00801007387 */ /* 0x0001e80000100a00 */
[----:B------:R1:W-:Y:S04]  /*4b280*/  STL.64 [R1+0x3f8], R10 ;  /* 0x0003f80a01007387 */ /* 0x0003e80000100a00 */
[----:B0-----:R-:W2:Y:S04]  /*4b290*/  LDL.LU R8, [R1+0x7d0] ;  /* 0x0007d00001087983 */ /* 0x001ea80000300800 */
[----:B------:R-:W2:Y:S04]  /*4b2a0*/  LDL.LU R9, [R1+0x7d4] ;  /* 0x0007d40001097983 */ /* 0x000ea80000300800 */
[----:B-1----:R-:W2:Y:S04]  /*4b2b0*/  LDL.LU R10, [R1+0x7d8] ;  /* 0x0007d800010a7983 */ /* 0x002ea80000300800 */
[----:B------:R-:W2:Y:S01]  /*4b2c0*/  LDL.LU R11, [R1+0x7dc] ;  /* 0x0007dc00010b7983 */ /* 0x000ea20000300800 */
[----:B---3--:R-:W-:-:S02]  /*4b2d0*/  IMAD.MOV.U32 R14, RZ, RZ, R53 ;  /* 0x000000ffff0e7224 */ /* 0x008fc400078e0035 */
[----:B------:R-:W-:Y:S02]  /*4b2e0*/  IMAD.MOV.U32 R15, RZ, RZ, R52 ;  /* 0x000000ffff0f7224 */ /* 0x000fe400078e0034 */
[----:B----4-:R-:W-:Y:S02]  /*4b2f0*/  IMAD.MOV.U32 R12, RZ, RZ, R51 ;  /* 0x000000ffff0c7224 */ /* 0x010fe400078e0033 */
[----:B------:R-:W-:Y:S01]  /*4b300*/  IMAD.MOV.U32 R13, RZ, RZ, R50 ;  /* 0x000000ffff0d7224 */ /* 0x000fe200078e0032 */
[----:B--2---:R-:W-:Y:S04]  /*4b310*/  STL.64 [R1+0x2fa0], R10 ;  /* 0x002fa00a01007387 */ /* 0x004fe80000100a00 */
[----:B------:R-:W-:Y:S04]  /*4b320*/  STL.64 [R1+0x2f98], R8 ;  /* 0x002f980801007387 */ /* 0x000fe80000100a00 */
[----:B------:R-:W-:Y:S04]  /*4b330*/  STL.64 [R1+0x2fb0], R14 ;  /* 0x002fb00e01007387 */ /* 0x000fe80000100a00 */
[----:B------:R-:W-:Y:S04]  /*4b340*/  STL.64 [R1+0x2fa8], R12 ;  /* 0x002fa80c01007387 */ /* 0x000fe80000100a00 */
[----:B------:R-:W2:Y:S04]  /*4b350*/  LDL.LU R20, [R1+0x7f0] ;  /* 0x0007f00001147983 */ /* 0x000ea80000300800 */
[----:B------:R-:W2:Y:S04]  /*4b360*/  LDL.LU R21, [R1+0x7f4] ;  /* 0x0007f40001157983 */ /* 0x000ea80000300800 */
[----:B------:R-:W3:Y:S04]  /*4b370*/  LDL.LU R22, [R1+0x7f8] ;  /* 0x0007f80001167983 */ /* 0x000ee80000300800 */
[----:B------:R-:W3:Y:S01]  /*4b380*/  LDL.LU R23, [R1+0x7fc] ;  /* 0x0007fc0001177983 */ /* 0x000ee20000300800 */
[----:B------:R-:W-:-:S02]  /*4b390*/  IMAD.MOV.U32 R27, RZ, RZ, R48 ;  /* 0x000000ffff1b7224 */ /* 0x000fc400078e0030 */
[----:B------:R-:W-:Y:S02]  /*4b3a0*/  IMAD.MOV.U32 R26, RZ, RZ, R49 ;  /* 0x000000ffff1a7224 */ /* 0x000fe400078e0031 */
[----:B------:R-:W-:Y:S02]  /*4b3b0*/  IMAD R5, R5, 0x100, R60 ;  /* 0x0000010005057824 */ /* 0x000fe400078e023c */
[----:B------:R-:W-:Y:S02]  /*4b3c0*/  IMAD.MOV.U32 R24, RZ, RZ, R7 ;  /* 0x000000ffff187224 */ /* 0x000fe400078e0007 */
[----:B------:R-:W-:Y:S02]  /*4b3d0*/  IMAD R6, R6, 0x100, R61 ;  /* 0x0000010006067824 */ /* 0x000fe400078e023d */
[----:B------:R-:W-:Y:S01]  /*4b3e0*/  IMAD.MOV.U32 R25, RZ, RZ, R0 ;  /* 0x000000ffff197224 */ /* 0x000fe200078e0000 */
[----:B---3--:R-:W-:Y:S04]  /*4b3f0*/  STL.64 [R1+0x2fc0], R22 ;  /* 0x002fc01601007387 */ /* 0x008fe80000100a00 */
[----:B--2---:R0:W-:Y:S04]  /*4b400*/  STL.64 [R1+0x2fb8], R20 ;  /* 0x002fb81401007387 */ /* 0x0041e80000100a00 */
[----:B------:R-:W2:Y:S04]  /*4b410*/  LDL.LU R28, [R1+0x800] ;  /* 0x00080000011c7983 */ /* 0x000ea80000300800 */
[----:B------:R-:W2:Y:S04]  /*4b420*/  LDL.LU R29, [R1+0x804] ;  /* 0x00080400011d7983 */ /* 0x000ea80000300800 */
[----:B------:R-:W2:Y:S04]  /*4b430*/  LDL.LU R30, [R1+0x808] ;  /* 0x00080800011e7983 */ /* 0x000ea80000300800 */
[----:B------:R-:W2:Y:S04]  /*4b440*/  LDL.LU R31, [R1+0x80c] ;  /* 0x00080c00011f7983 */ /* 0x000ea80000300800 */
[----:B0-----:R-:W3:Y:S04]  /*4b450*/  LDL.LU R20, [R1+0x410] ;  /* 0x0004100001147983 */ /* 0x001ee80000300800 */
[----:B------:R-:W3:Y:S04]  /*4b460*/  LDL.LU R21, [R1+0x414] ;  /* 0x0004140001157983 */ /* 0x000ee80000300800 */
[----:B------:R-:W3:Y:S04]  /*4b470*/  LDL.LU R22, [R1+0x418] ;  /* 0x0004180001167983 */ /* 0x000ee80000300800 */
        /* <DEDUP_REMOVED lines=23> */
[----:B------:R-:W-:-:S02]  /*4b5f0*/  F2FP.F16.E5M2.UNPACK_B R46, R46.H1 ;  /* 0x0000002eff2e723e */ /* 0x000fc400030004ff */
[----:B------:R-:W-:Y:S01]  /*4b600*/  F2FP.F16.E5M2.UNPACK_B R47, R47.H1 ;  /* 0x0000002fff2f723e */ /* 0x000fe200030004ff */
[----:B------:R-:W2:Y:S04]  /*4b610*/  LDL R42, [R1+0x30] ;  /* 0x00003000012a7983 */ /* 0x000ea80000100800 */
[----:B------:R-:W2:Y:S04]  /*4b620*/  LDL R43, [R1+0x34] ;  /* 0x00003400012b7983 */ /* 0x000ea80000100800 */
[----:B------:R-:W2:Y:S04]  /*4b630*/  LDL.LU R16, [R1+0x7e0] ;  /* 0x0007e00001107983 */ /* 0x000ea80000300800 */
[----:B------:R-:W2:Y:S04]  /*4b640*/  LDL.LU R17, [R1+0x7e4] ;  /* 0x0007e40001117983 */ /* 0x000ea80000300800 */
[----:B------:R-:W2:Y:S04]  /*4b650*/  LDL.LU R18, [R1+0x7e8] ;  /* 0x0007e80001127983 */ /* 0x000ea80000300800 */
[----:B------:R-:W2:Y:S04]  /*4b660*/  LDL.LU R19, [R1+0x7ec] ;  /* 0x0007ec0001137983 */ /* 0x000ea80000300800 */
[----:B------:R-:W2:Y:S04]  /*4b670*/  LDL.LU R56, [R1+0x880] ;  /* 0x0008800001387983 */ /* 0x000ea80000300800 */
[----:B------:R-:W2:Y:S01]  /*4b680*/  LDL.LU R57, [R1+0x884] ;  /* 0x0008840001397983 */ /* 0x000ea20000300800 */
[----:B------:R-:W-:-:S03]  /*4b690*/  IMAD R4, R4, 0x100, R59 ;  /* 0x0000010004047824 */ /* 0x000fc600078e023b */
[----:B------:R-:W2:Y:S04]  /*4b6a0*/  LDL.LU R58, [R1+0x888] ;  /* 0x00088800013a7983 */ /* 0x000ea80000300800 */
[----:B------:R-:W2:Y:S01]  /*4b6b0*/  LDL.LU R59, [R1+0x88c] ;  /* 0x00088c00013b7983 */ /* 0x000ea20000300800 */
[----:B---3--:R-:W-:Y:S01]  /*4b6c0*/  HMMA.16816.F32 R20, R32, R46, R20 ;  /* 0x0000002e2014723c */ /* 0x008fe20000001814 */
[----:B----4-:R-:W-:Y:S02]  /*4b6d0*/  F2FP.F16.E5M2.UNPACK_B R48, R48.H1 ;  /* 0x00000030ff30723e */ /* 0x010fe400030004ff */
[----:B--2---:R-:W-:Y:S02]  /*4b6e0*/  F2FP.F16.E5M2.UNPACK_B R49, R49.H1 ;  /* 0x00000031ff31723e */ /* 0x004fe400030004ff */
[----:B------:R-:W-:-:S02]  /*4b6f0*/  F2FP.F16.E5M2.UNPACK_B R50, R50.H1 ;  /* 0x00000032ff32723e */ /* 0x000fc400030004ff */
[----:B------:R-:W-:-:S03]  /*4b700*/  F2FP.F16.E5M2.UNPACK_B R51, R51.H1 ;  /* 0x00000033ff33723e */ /* 0x000fc600030004ff */
[C---:B------:R-:W-:Y:S06]  /*4b710*/  HMMA.16816.F32 R12, R32.reuse, R48, R12 ;  /* 0x00000030200c723c */ /* 0x040fec000000180c */
[----:B------:R-:W-:Y:S07]  /*4b720*/  HMMA.16816.F32 R8, R32, R50, R8 ;  /* 0x000000322008723c */ /* 0x000fee0000001808 */
[----:B------:R-:W-:Y:S04]  /*4b730*/  STL.64 [R1+0x940], R20 ;  /* 0x0009401401007387 */ /* 0x000fe80000100a00 */
[----:B------:R0:W-:Y:S01]  /*4b740*/  STL.64 [R1+0x948], R22 ;  /* 0x0009481601007387 */ /* 0x0001e20000100a00 */
[----:B------:R-:W-:-:S03]  /*4b750*/  IMAD R7, R7, 0x100, R60 ;  /* 0x0000010007077824 */ /* 0x000fc600078e023c */
[----:B0-----:R-:W2:Y:S04]  /*4b760*/  LDL.LU.64 R22, [R1+0x2fc0] ;  /* 0x002fc00001167983 */ /* 0x001ea80000300a00 */
[----:B------:R-:W2:Y:S04]  /*4b770*/  LDL.LU.64 R20, [R1+0x2fb8] ;  /* 0x002fb80001147983 */ /* 0x000ea80000300a00 */
[----:B------:R-:W-:Y:S04]  /*4b780*/  STL.64 [R1+0x2ec8], R46 ;  /* 0x002ec82e01007387 */ /* 0x000fe80000100a00 */
[----:B------:R0:W-:Y:S01]  /*4b790*/  STL.64 [R1+0x2ec0], R44 ;  /* 0x002ec02c01007387 */ /* 0x0001e20000100a00 */
[----:B------:R-:W-:-:S03]  /*4b7a0*/  F2FP.F16.E5M2.UNPACK_B R60, R61.H1 ;  /* 0x0000003dff3c723e */ /* 0x000fc600030004ff */
[----:B0-----:R-:W3:Y:S04]  /*4b7b0*/  LDL.LU R44, [R1+0x820] ;  /* 0x00082000012c7983 */ /* 0x001ee80000300800 */
[----:B------:R-:W3:Y:S04]  /*4b7c0*/  LDL.LU R45, [R1+0x824] ;  /* 0x00082400012d7983 */ /* 0x000ee80000300800 */
[----:B------:R-:W3:Y:S04]  /*4b7d0*/  LDL.LU R46, [R1+0x828] ;  /* 0x00082800012e7983 */ /* 0x000ee80000300800 */
[----:B------:R-:W3:Y:S04]  /*4b7e0*/  LDL.LU R47, [R1+0x82c] ;  /* 0x00082c00012f7983 */ /* 0x000ee80000300800 */
[----:B------:R-:W-:Y:S04]  /*4b7f0*/  STL.64 [R1+0x450], R12 ;  /* 0x0004500c01007387 */ /* 0x000fe80000100a00 */
[----:B------:R0:W-:Y:S04]  /*4b800*/  STL.64 [R1+0x458], R14 ;  /* 0x0004580e01007387 */ /* 0x0001e80000100a00 */
[----:B0-----:R-:W4:Y:S04]  /*4b810*/  LDL.LU.64 R14, [R1+0x2fb0] ;  /* 0x002fb000010e7983 */ /* 0x001f280000300a00 */
[----:B------:R-:W2:Y:S04]  /*4b820*/  LDL.LU.64 R12, [R1+0x2fa8] ;  /* 0x002fa800010c7983 */ /* 0x000ea80000300a00 */
[----:B------:R-:W-:Y:S04]  /*4b830*/  STL.64 [R1+0xd90], R8 ;  /* 0x000d900801007387 */ /* 0x000fe80000100a00 */
[----:B------:R0:W-:Y:S04]  /*4b840*/  STL.64 [R1+0xd98], R10 ;  /* 0x000d980a01007387 */ /* 0x0001e80000100a00 */
[----:B0-----:R-:W4:Y:S04]  /*4b850*/  LDL.LU.64 R10, [R1+0x2fa0] ;  /* 0x002fa000010a7983 */ /* 0x001f280000300a00 */
[----:B------:R-:W4:Y:S04]  /*4b860*/  LDL.LU.64 R8, [R1+0x2f98] ;  /* 0x002f980001087983 */ /* 0x000f280000300a00 */
[----:B------:R-:W-:Y:S04]  /*4b870*/  STL.64 [R1+0x2ed8], R50 ;  /* 0x002ed83201007387 */ /* 0x000fe80000100a00 */
[----:B------:R-:W-:Y:S04]  /*4b880*/  STL [R1+0x20], R60 ;  /* 0x0000203c01007387 */ /* 0x000fe80000100800 */
[----:B------:R0:W-:Y:S04]  /*4b890*/  STL.64 [R1+0x2ed0], R48 ;  /* 0x002ed03001007387 */ /* 0x0001e80000100a00 */
[----:B0-----:R-:W3:Y:S04]  /*4b8a0*/  LDL.LU R48, [R1+0x830] ;  /* 0x0008300001307983 */ /* 0x001ee80000300800 */
[----:B------:R-:W3:Y:S04]  /*4b8b0*/  LDL.LU R49, [R1+0x834] ;  /* 0x0008340001317983 */ /* 0x000ee80000300800 */
[----:B------:R-:W3:Y:S04]  /*4b8c0*/  LDL.LU R50, [R1+0x838] ;  /* 0x0008380001327983 */ /* 0x000ee80000300800 */
[----:B------:R-:W3:Y:S01]  /*4b8d0*/  LDL.LU R51, [R1+0x83c] ;  /* 0x00083c0001337983 */ /* 0x000ee20000300800 */
[----:B------:R-:W-:-:S02]  /*4b8e0*/  F2FP.F16.E5M2.UNPACK_B R52, R52.H1 ;  /* 0x00000034ff34723e */ /* 0x000fc400030004ff */
[----:B------:R-:W-:Y:S02]  /*4b8f0*/  F2FP.F16.E5M2.UNPACK_B R53, R53.H1 ;  /* 0x00000035ff35723e */ /* 0x000fe400030004ff */
[----:B------:R-:W-:-:S05]  /*4b900*/  F2FP.F16.E5M2.UNPACK_B R61, R0.H1 ;  /* 0x00000000ff3d723e */ /* 0x000fca00030004ff */
[----:B------:R-:W-:Y:S01]  /*4b910*/  HMMA.16816.F32 R56, R32, R52, R56 ;  /* 0x000000342038723c */ /* 0x000fe20000001838 */
[----:B------:R-:W-:Y:S01]  /*4b920*/  STL [R1+0x24], R61 ;  /* 0x0000243d01007387 */ /* 0x000fe20000100800 */
[----:B------:R-:W-:Y:S02]  /*4b930*/  IMAD.MOV.U32 R40, RZ, RZ, R60 ;  /* 0x000000ffff287224 */ /* 0x000fe400078e003c */
[----:B------:R-:W-:-:S15]  /*4b940*/  IMAD.MOV.U32 R0, RZ, RZ, R61 ;  /* 0x000000ffff007224 */ /* 0x000fde00078e003d */
[----:B------:R-:W-:-:S04]  /*4b950*/  NOP ;  /* 0x0000000000007918 */ /* 0x000fc80000000000 */
[----:B------:R-:W-:Y:S04]  /*4b960*/  STL.64 [R1+0xd70], R56 ;  /* 0x000d703801007387 */ /* 0x000fe80000100a00 */
[----:B------:R0:W-:Y:S04]  /*4b970*/  STL.64 [R1+0xd78], R58 ;  /* 0x000d783a01007387 */ /* 0x0001e80000100a00 */
[----:B0-----:R-:W4:Y:S04]  /*4b980*/  LDL.LU.64 R58, [R1+0x2f90] ;  /* 0x002f9000013a7983 */ /* 0x001f280000300a00 */
[----:B------:R-:W4:Y:S04]  /*4b990*/  LDL.LU.64 R56, [R1+0x2f88] ;  /* 0x002f880001387983 */ /* 0x000f280000300a00 */
[----:B------:R-:W-:Y:S04]  /*4b9a0*/  STL.64 [R1+0x2f78], R54 ;  /* 0x002f783601007387 */ /* 0x000fe80000100a00 */
[----:B------:R-:W-:Y:S01]  /*4b9b0*/  STL.64 [R1+0x2f70], R52 ;  /* 0x002f703401007387 */ /* 0x000fe20000100a00 */
[----:B---3--:R-:W-:-:S15]  /*4b9c0*/  HMMA.16816.F32 R32, R32, R60, R48 ;  /* 0x0000003c2020723c */ /* 0x008fde0000001830 */
[----:B------:R-:W-:-:S08]  /*4b9d0*/  NOP ;  /* 0x0000000000007918 */ /* 0x000fd00000000000 */
[----:B------:R-:W-:Y:S04]  /*4b9e0*/  STL.64 [R1+0xd20], R32 ;  /* 0x000d202001007387 */ /* 0x000fe80000100a00 */
[----:B------:R0:W-:Y:S04]  /*4b9f0*/  STL.64 [R1+0xd28], R34 ;  /* 0x000d282201007387 */ /* 0x0001e80000100a00 */
[----:B------:R-:W3:Y:S01]  /*4ba00*/  LDL.LU.64 R60, [R1+0x2f80] ;  /* 0x002f8000013c7983 */ /* 0x000ee20000300a00 */
[----:B------:R-:W-:Y:S02]  /*4ba10*/  F2FP.F16.E5M2.UNPACK_B R4, R4 ;  /* 0x00000004ff04723e */ /* 0x000fe400020004ff */
[----:B------:R-:W-:-:S02]  /*4ba20*/  F2FP.F16.E5M2.UNPACK_B R5, R5 ;  /* 0x00000005ff05723e */ /* 0x000fc400020004ff */
[----:B------:R-:W-:Y:S02]  /*4ba30*/  F2FP.F16.E5M2.UNPACK_B R6, R6 ;  /* 0x00000006ff06723e */ /* 0x000fe400020004ff */
[----:B------:R-:W-:-:S07]  /*4ba40*/  F2FP.F16.E5M2.UNPACK_B R7, R7 ;  /* 0x00000007ff07723e */ /* 0x000fce00020004ff */
[C---:B------:R-:W-:Y:S06]  /*4ba50*/  HMMA.16816.F32 R44, R4.reuse, R42, R44 ;  /* 0x0000002a042c723c */ /* 0x040fec000000182c */
[C---:B0-----:R-:W-:Y:S06]  /*4ba60*/  HMMA.16816.F32 R32, R4.reuse, R24, R36 ;  /* 0x000000180420723c */ /* 0x041fec0000001824 */
[C---:B------:R-:W-:Y:S06]  /*4ba70*/  HMMA.16816.F32 R24, R4.reuse, R26, R28 ;  /* 0x0000001a0418723c */ /* 0x040fec000000181c */
[C---:B--2---:R-:W-:Y:S06]  /*4ba80*/  HMMA.16816.F32 R20, R4.reuse, R12, R20 ;  /* 0x0000000c0414723c */ /* 0x044fec0000001814 */
[C---:B----4-:R-:W-:Y:S01]  /*4ba90*/  HMMA.16816.F32 R12, R4.reuse, R14, R16 ;  /* 0x0000000e040c723c */ /* 0x050fe20000001810 */
[----:B------:R-:W-:Y:S04]  /*4baa0*/  STL.64 [R1+0xd10], R44 ;  /* 0x000d102c01007387 */ /* 0x000fe80000100a00 */
[----:B------:R-:W-:Y:S04]  /*4bab0*/  STL.64 [R1+0xd18], R46 ;  /* 0x000d182e01007387 */ /* 0x000fe80000100a00 */
[----:B------:R0:W-:Y:S04]  /*4bac0*/  STL.64 [R1+0xd00], R32 ;  /* 0x000d002001007387 */ /* 0x0001e80000100a00 */
[----:B------:R1:W-:Y:S04]  /*4bad0*/  STL.64 [R1+0xd08], R34 ;  /* 0x000d082201007387 */ /* 0x0003e80000100a00 */
[----:B------:R-:W-:Y:S04]  /*4bae0*/  STL.64 [R1+0xcf0], R24 ;  /* 0x000cf01801007387 */ /* 0x000fe80000100a00 */
[----:B------:R-:W-:Y:S04]  /*4baf0*/  STL.64 [R1+0xcf8], R26 ;  /* 0x000cf81a01007387 */ /* 0x000fe80000100a00 */
[----:B------:R2:W-:Y:S04]  /*4bb00*/  STL.64 [R1+0xce0], R20 ;  /* 0x000ce01401007387 */ /* 0x0005e80000100a00 */
[----:B------:R4:W-:Y:S04]  /*4bb10*/  STL.64 [R1+0xce8], R22 ;  /* 0x000ce81601007387 */ /* 0x0009e80000100a00 */
[----:B------:R-:W4:Y:S04]  /*4bb20*/  LDL.LU R48, [R1+0x6e0] ;  /* 0x0006e00001307983 */ /* 0x000f280000300800 */
[----:B------:R-:W-:Y:S04]  /*4bb30*/  STL.64 [R1+0xcd0], R12 ;  /* 0x000cd00c01007387 */ /* 0x000fe80000100a00 */
[----:B------:R-:W-:Y:S01]  /*4bb40*/  STL.64 [R1+0xcd8], R14 ;  /* 0x000cd80e01007387 */ /* 0x000fe20000100a00 */
[----:B---3--:R-:W-:-:S15]  /*4bb50*/  HMMA.16816.F32 R8, R4, R60, R8 ;  /* 0x0000003c0408723c */ /* 0x008fde0000001808 */
[----:B------:R-:W-:-:S08]  /*4bb60*/  NOP ;  /* 0x0000000000007918 */ /* 0x000fd00000000000 */
[----:B------:R3:W-:Y:S04]  /*4bb70*/  STL.64 [R1+0xcc0], R8 ;  /* 0x000cc00801007387 */ /* 0x0007e80000100a00 */
[----:B------:R3:W-:Y:S04]  /*4bb80*/  STL.64 [R1+0xcc8], R10 ;  /* 0x000cc80a01007387 */ /* 0x0007e80000100a00 */
[----:B------:R-:W3:Y:S04]  /*4bb90*/  LDL.LU R49, [R1+0x6e4] ;  /* 0x0006e40001317983 */ /* 0x000ee80000300800 */
[----:B------:R-:W3:Y:S04]  /*4bba0*/  LDL.LU R50, [R1+0x6e8] ;  /* 0x0006e80001327983 */ /* 0x000ee80000300800 */
[----:B------:R-:W3:Y:S04]  /*4bbb0*/  LDL.LU R51, [R1+0x6ec] ;  /* 0x0006ec0001337983 */ /* 0x000ee80000300800 */
[----:B0-----:R-:W3:Y:S04]  /*4bbc0*/  LDL.LU R32, [R1+0x6f0] ;  /* 0x0006f00001207983 */ /* 0x001ee80000300800 */
[----:B------:R-:W3:Y:S04]  /*4bbd0*/  LDL.LU R33, [R1+0x6f4] ;  /* 0x0006f40001217983 */ /* 0x000ee80000300800 */
[----:B-1----:R-:W3:Y:S04]  /*4bbe0*/  LDL.LU R34, [R1+0x6f8] ;  /* 0x0006f80001227983 */ /* 0x002ee80000300800 */
[----:B------:R-:W3:Y:S04]  /*4bbf0*/  LDL.LU R35, [R1+0x6fc] ;  /* 0x0006fc0001237983 */ /* 0x000ee80000300800 */
[----:B------:R-:W3:Y:S04]  /*4bc00*/  LDL.LU R52, [R1+0x7c0] ;  /* 0x0007c00001347983 */ /* 0x000ee80000300800 */
[----:B------:R-:W3:Y:S04]  /*4bc10*/  LDL.LU R53, [R1+0x7c4] ;  /* 0x0007c40001357983 */ /* 0x000ee80000300800 */
[----:B------:R-:W3:Y:S04]  /*4bc20*/  LDL.LU R54, [R1+0x7c8] ;  /* 0x0007c80001367983 */ /* 0x000ee80000300800 */
[----:B------:R-:W3:Y:S04]  /*4bc30*/  LDL.LU R55, [R1+0x7cc] ;  /* 0x0007cc0001377983 */ /* 0x000ee80000300800 */
[----:B--2---:R-:W2:Y:S04]  /*4bc40*/  LDL.LU R20, [R1+0x7b0] ;  /* 0x0007b00001147983 */ /* 0x004ea80000300800 */
[----:B------:R-:W2:Y:S04]  /*4bc50*/  LDL.LU R21, [R1+0x7b4] ;  /* 0x0007b40001157983 */ /* 0x000ea80000300800 */
[----:B----4-:R-:W2:Y:S04]  /*4bc60*/  LDL.LU R22, [R1+0x7b8] ;  /* 0x0007b80001167983 */ /* 0x010ea80000300800 */
        /* <DEDUP_REMOVED lines=13> */
[----:B---3--:R-:W3:Y:S04]  /*4bd40*/  LDL.LU R8, [R1+0x790] ;  /* 0x0007900001087983 */ /* 0x008ee80000300800 */
[----:B------:R-:W3:Y:S04]  /*4bd50*/  LDL.LU R9, [R1+0x794] ;  /* 0x0007940001097983 */ /* 0x000ee80000300800 */
[----:B------:R-:W3:Y:S04]  /*4bd60*/  LDL.LU R10, [R1+0x798] ;  /* 0x00079800010a7983 */ /* 0x000ee80000300800 */
        /* <DEDUP_REMOVED lines=13> */
[----:B------:R-:W-:Y:S01]  /*4be40*/  STL.64 [R1+0x2eb0], R60 ;  /* 0x002eb03c01007387 */ /* 0x000fe20000100a00 */
[----:B------:R-:W-:-:S15]  /*4be50*/  HMMA.16816.F32 R52, R4, R58, R52 ;  /* 0x0000003a0434723c */ /* 0x000fde0000001834 */
[----:B------:R-:W-:-:S08]  /*4be60*/  NOP ;  /* 0x0000000000007918 */ /* 0x000fd00000000000 */
[----:B------:R-:W-:Y:S04]  /*4be70*/  STL.64 [R1+0xcb0], R52 ;  /* 0x000cb03401007387 */ /* 0x000fe80000100a00 */
[----:B------:R0:W-:Y:S04]  /*4be80*/  STL.64 [R1+0xcb8], R54 ;  /* 0x000cb83601007387 */ /* 0x0001e80000100a00 */
[----:B0-----:R-:W4:Y:S04]  /*4be90*/  LDL.LU.64 R54, [R1+0x2f78] ;  /* 0x002f780001367983 */ /* 0x001f280000300a00 */
[----:B------:R-:W4:Y:S01]  /*4bea0*/  LDL.LU.64 R52, [R1+0x2f70] ;  /* 0x002f700001347983 */ /* 0x000f220000300a00 */
[C---:B--2---:R-:W-:Y:S06]  /*4beb0*/  HMMA.16816.F32 R20, R4.reuse, R56, R20 ;  /* 0x000000380414723c */ /* 0x044fec0000001814 */
[----:B---3--:R-:W-:-:S15]  /*4bec0*/  HMMA.16816.F32 R8, R4, R2, R8 ;  /* 0x000000020408723c */ /* 0x008fde0000001808 */
[----:B------:R-:W-:-:S02]  /*4bed0*/  NOP ;  /* 0x0000000000007918 */ /* 0x000fc40000000000 */
[----:B------:R0:W-:Y:S04]  /*4bee0*/  STL.64 [R1+0xca0], R20 ;  /* 0x000ca01401007387 */ /* 0x0001e80000100a00 */
[----:B------:R1:W-:Y:S04]  /*4bef0*/  STL.64 [R1+0xca8], R22 ;  /* 0x000ca81601007387 */ /* 0x0003e80000100a00 */
[----:B0-----:R-:W2:Y:S04]  /*4bf00*/  LDL.LU R20, [R1+0x740] ;  /* 0x0007400001147983 */ /* 0x001ea80000300800 */
[----:B------:R-:W2:Y:S04]  /*4bf10*/  LDL.LU R21, [R1+0x744] ;  /* 0x0007440001157983 */ /* 0x000ea80000300800 */
[----:B-1----:R-:W2:Y:S04]  /*4bf20*/  LDL.LU R22, [R1+0x748] ;  /* 0x0007480001167983 */ /* 0x002ea80000300800 */
[----:B------:R-:W2:Y:S04]  /*4bf30*/  LDL.LU R23, [R1+0x74c] ;  /* 0x00074c0001177983 */ /* 0x000ea80000300800 */
[----:B------:R-:W-:Y:S04]  /*4bf40*/  STL.64 [R1+0x2e78], R58 ;  /* 0x002e783a01007387 */ /* 0x000fe80000100a00 */
[----:B------:R0:W-:Y:S04]  /*4bf50*/  STL.64 [R1+0x2e70], R56 ;  /* 0x002e703801007387 */ /* 0x0001e80000100a00 */
[----:B0-----:R-:W3:Y:S04]  /*4bf60*/  LDL.LU R56, [R1+0x700] ;  /* 0x0007000001387983 */ /* 0x001ee80000300800 */
[----:B------:R-:W3:Y:S04]  /*4bf70*/  LDL.LU R57, [R1+0x704] ;  /* 0x0007040001397983 */ /* 0x000ee80000300800 */
[----:B------:R-:W3:Y:S04]  /*4bf80*/  LDL.LU R58, [R1+0x708] ;  /* 0x00070800013a7983 */ /* 0x000ee80000300800 */
[----:B------:R-:W3:Y:S01]  /*4bf90*/  LDL.LU R59, [R1+0x70c] ;  /* 0x00070c00013b7983 */ /* 0x000ee20000300800 */
[----:B----4-:R-:W-:-:S15]  /*4bfa0*/  HMMA.16816.F32 R36, R4, R54, R36 ;  /* 0x000000360424723c */ /* 0x010fde0000001824 */
[----:B------:R-:W-:-:S08]  /*4bfb0*/  NOP ;  /* 0x0000000000007918 */ /* 0x000fd00000000000 */
[----:B------:R-:W-:Y:S04]  /*4bfc0*/  STL.64 [R1+0xc90], R36 ;  /* 0x000c902401007387 */ /* 0x000fe80000100a00 */
[----:B------:R0:W-:Y:S04]  /*4bfd0*/  STL.64 [R1+0xc98], R38 ;  /* 0x000c982601007387 */ /* 0x0001e80000100a00 */
[----:B0-----:R-:W4:Y:S04]  /*4bfe0*/  LDL.LU.64 R38, [R1+0x2f68] ;  /* 0x002f680001267983 */ /* 0x001f280000300a00 */
[----:B------:R-:W4:Y:S04]  /*4bff0*/  LDL.LU.64 R36, [R1+0x2f60] ;  /* 0x002f600001247983 */ /* 0x000f280000300a00 */
[----:B------:R-:W-:Y:S04]  /*4c000*/  STL.64 [R1+0x2ef8], R54 ;  /* 0x002ef83601007387 */ /* 0x000fe80000100a00 */
[----:B------:R0:W-:Y:S04]  /*4c010*/  STL.64 [R1+0x2ef0], R52 ;  /* 0x002ef03401007387 */ /* 0x0001e80000100a00 */
[----:B0-----:R-:W3:Y:S04]  /*4c020*/  LDL.LU R52, [R1+0x710] ;  /* 0x0007100001347983 */ /* 0x001ee80000300800 */
[----:B------:R-:W3:Y:S04]  /*4c030*/  LDL.LU R53, [R1+0x714] ;  /* 0x0007140001357983 */ /* 0x000ee80000300800 */
[----:B------:R-:W3:Y:S04]  /*4c040*/  LDL.LU R54, [R1+0x718] ;  /* 0x0007180001367983 */ /* 0x000ee80000300800 */
[----:B------:R-:W3:Y:S04]  /*4c050*/  LDL.LU R55, [R1+0x71c] ;  /* 0x00071c0001377983 */ /* 0x000ee80000300800 */
[----:B------:R-:W-:Y:S04]  /*4c060*/  STL.64 [R1+0xc80], R8 ;  /* 0x000c800801007387 */ /* 0x000fe80000100a00 */
[----:B------:R0:W-:Y:S04]  /*4c070*/  STL.64 [R1+0xc88], R10 ;  /* 0x000c880a01007387 */ /* 0x0001e80000100a00 */
[----:B0-----:R-:W2:Y:S04]  /*4c080*/  LDL.LU.64 R10, [R1+0x2f58] ;  /* 0x002f5800010a7983 */ /* 0x001ea80000300a00 */
[----:B------:R-:W4:Y:S02]  /*4c090*/  LDL.LU.64 R8, [R1+0x2f50] ;  /* 0x002f500001087983 */ /* 0x000f240000300a00 */
[C---:B----4-:R-:W-:Y:S06]  /*4c0a0*/  HMMA.16816.F32 R28, R4.reuse, R8, R28 ;  /* 0x00000008041c723c */ /* 0x050fec000000181c */
[----:B--2---:R-:W-:-:S15]  /*4c0b0*/  HMMA.16816.F32 R12, R4, R10, R12 ;  /* 0x0000000a040c723c */ /* 0x004fde000000180c */
[----:B------:R-:W-:-:S02]  /*4c0c0*/  NOP ;  /* 0x0000000000007918 */ /* 0x000fc40000000000 */
[----:B------:R-:W-:Y:S04]  /*4c0d0*/  STL.64 [R1+0xc70], R28 ;  /* 0x000c701c01007387 */ /* 0x000fe80000100a00 */
[----:B------:R0:W-:Y:S04]  /*4c0e0*/  STL.64 [R1+0xc78], R30 ;  /* 0x000c781e01007387 */ /* 0x0001e80000100a00 */
[----:B0-----:R-:W2:Y:S04]  /*4c0f0*/  LDL.LU.64 R30, [R1+0x2f48] ;  /* 0x002f4800011e7983 */ /* 0x001ea80000300a00 */
[----:B------:R-:W4:Y:S04]  /*4c100*/  LDL.LU.64 R28, [R1+0x2f40] ;  /* 0x002f4000011c7983 */ /* 0x000f280000300a00 */
[----:B------:R-:W-:Y:S04]  /*4c110*/  STL.64 [R1+0xc60], R12 ;  /* 0x000c600c01007387 */ /* 0x000fe80000100a00 */
[----:B------:R0:W-:Y:S04]  /*4c120*/  STL.64 [R1+0xc68], R14 ;  /* 0x000c680e01007387 */ /* 0x0001e80000100a00 */
[----:B0-----:R-:W3:Y:S04]  /*4c130*/  LDL.LU.64 R14, [R1+0x2f38] ;  /* 0x002f3800010e7983 */ /* 0x001ee80000300a00 */
[----:B------:R-:W2:Y:S04]  /*4c140*/  LDL.LU.64 R12, [R1+0x2f30] ;  /* 0x002f3000010c7983 */ /* 0x000ea80000300a00 */
[----:B------:R-:W-:Y:S04]  /*4c150*/  STL.64 [R1+0x2e68], R10 ;  /* 0x002e680a01007387 */ /* 0x000fe80000100a00 */
[----:B------:R0:W-:Y:S04]  /*4c160*/  STL.64 [R1+0x2e60], R8 ;  /* 0x002e600801007387 */ /* 0x0001e80000100a00 */
[----:B0-----:R-:W4:Y:S04]  /*4c170*/  LDL.LU R8, [R1+0x720] ;  /* 0x0007200001087983 */ /* 0x001f280000300800 */
[----:B------:R-:W4:Y:S04]  /*4c180*/  LDL.LU R9, [R1+0x724] ;  /* 0x0007240001097983 */ /* 0x000f280000300800 */
[----:B------:R-:W4:Y:S04]  /*4c190*/  LDL.LU R10, [R1+0x728] ;  /* 0x00072800010a7983 */ /* 0x000f280000300800 */
[----:B------:R-:W4:Y:S01]  /*4c1a0*/  LDL.LU R11, [R1+0x72c] ;  /* 0x00072c00010b7983 */ /* 0x000f220000300800 */
        /* <DEDUP_REMOVED lines=13> */
[----:B0-----:R-:W4:Y:S04]  /*4c280*/  LDL.LU R12, [R1+0x730] ;  /* 0x00073000010c7983 */ /* 0x001f280000300800 */
[----:B------:R-:W4:Y:S04]  /*4c290*/  LDL.LU R13, [R1+0x734] ;  /* 0x00073400010d7983 */ /* 0x000f280000300800 */
[----:B------:R-:W4:Y:S04]  /*4c2a0*/  LDL.LU R14, [R1+0x738] ;  /* 0x00073800010e7983 */ /* 0x000f280000300800 */
[----:B------:R-:W4:Y:S01]  /*4c2b0*/  LDL.LU R15, [R1+0x73c] ;  /* 0x00073c00010f7983 */ /* 0x000f220000300800 */
        /* <DEDUP_REMOVED lines=8> */
[----:B------:R-:W-:-:S13]  /*4c340*/  STL.64 [R1+0x2e90], R16 ;  /* 0x002e901001007387 */ /* 0x000fda0000100a00 */
[----:B------:R-:W-:Y:S04]  /*4c350*/  STL.64 [R1+0xc10], R12 ;  /* 0x000c100c01007387 */ /* 0x000fe80000100a00 */
[----:B------:R3:W-:Y:S02]  /*4c360*/  STL.64 [R1+0xc18], R14 ;  /* 0x000c180e01007387 */ /* 0x0007e40000100a00 */
[C---:B---3--:R-:W-:Y:S06]  /*4c370*/  HMMA.16816.F32 R12, R4.reuse, R20, R8 ;  /* 0x00000014040c723c */ /* 0x048fec0000001808 */
[C---:B--2---:R-:W-:Y:S06]  /*4c380*/  HMMA.16816.F32 R8, R4.reuse, R22, R52 ;  /* 0x000000160408723c */ /* 0x044fec0000001834 */
[----:B------:R-:W-:Y:S11]  /*4c390*/  STL.64 [R1+0x2e48], R22 ;  /* 0x002e481601007387 */ /* 0x000ff60000100a00 */
[----:B------:R-:W-:Y:S04]  /*4c3a0*/  STL.64 [R1+0xc00], R12 ;  /* 0x000c000c01007387 */ /* 0x000fe80000100a00 */
[----:B------:R0:W-:Y:S04]  /*4c3b0*/  STL.64 [R1+0xc08], R14 ;  /* 0x000c080e01007387 */ /* 0x0001e80000100a00 */
[----:B------:R-:W-:Y:S04]  /*4c3c0*/  STL.64 [R1+0x2e40], R20 ;  /* 0x002e401401007387 */ /* 0x000fe80000100a00 */
[----:B------:R-:W-:Y:S04]  /*4c3d0*/  STL.64 [R1+0xbf0], R8 ;  /* 0x000bf00801007387 */ /* 0x000fe80000100a00 */
[----:B------:R1:W-:Y:S01]  /*4c3e0*/  STL.64 [R1+0xbf8], R10 ;  /* 0x000bf80a01007387 */ /* 0x0003e20000100a00 */
[C---:B0-----:R-:W-:Y:S06]  /*4c3f0*/  HMMA.16816.F32 R12, R4.reuse, R24, R56 ;  /* 0x00000018040c723c */ /* 0x041fec0000001838 */
[C---:B-1----:R-:W-:Y:S06]  /*4c400*/  HMMA.16816.F32 R8, R4.reuse, R26, R32 ;  /* 0x0000001a0408723c */ /* 0x042fec0000001820 */
[----:B------:R-:W-:Y:S11]  /*4c410*/  STL.64 [R1+0x2e28], R26 ;  /* 0x002e281a01007387 */ /* 0x000ff60000100a00 */
[----:B------:R-:W-:Y:S04]  /*4c420*/  STL.64 [R1+0xbe0], R12 ;  /* 0x000be00c01007387 */ /* 0x000fe80000100a00 */
[----:B------:R0:W-:Y:S04]  /*4c430*/  STL.64 [R1+0xbe8], R14 ;  /* 0x000be80e01007387 */ /* 0x0001e80000100a00 */
[----:B------:R-:W-:Y:S04]  /*4c440*/  STL.64 [R1+0x2e20], R24 ;  /* 0x002e201801007387 */ /* 0x000fe80000100a00 */
[----:B------:R-:W-:Y:S04]  /*4c450*/  STL.64 [R1+0xbd0], R8 ;  /* 0x000bd00801007387 */ /* 0x000fe80000100a00 */
[----:B------:R1:W-:Y:S04]  /*4c460*/  STL.64 [R1+0xbd8], R10 ;  /* 0x000bd80a01007387 */ /* 0x0003e80000100a00 */
[----:B------:R-:W2:Y:S01]  /*4c470*/  LDL.LU R56, [R1+0x640] ;  /* 0x0006400001387983 */ /* 0x000ea20000300800 */
[C---:B0-----:R-:W-:Y:S06]  /*4c480*/  HMMA.16816.F32 R12, R4.reuse, R28, R48 ;  /* 0x0000001c040c723c */ /* 0x041fec0000001830 */
[----:B-1----:R-:W-:-:S15]  /*4c490*/  HMMA.16816.F32 R8, R4, R30, R44 ;  /* 0x0000001e0408723c */ /* 0x002fde000000182c */
[----:B------:R-:W-:-:S02]  /*4c4a0*/  NOP ;  /* 0x0000000000007918 */ /* 0x000fc40000000000 */
[----:B------:R-:W-:Y:S04]  /*4c4b0*/  STL.64 [R1+0xbc0], R12 ;  /* 0x000bc00c01007387 */ /* 0x000fe80000100a00 */
[----:B------:R-:W-:Y:S04]  /*4c4c0*/  STL.64 [R1+0xbc8], R14 ;  /* 0x000bc80e01007387 */ /* 0x000fe80000100a00 */
[----:B------:R-:W-:Y:S04]  /*4c4d0*/  STL.64 [R1+0xbb0], R8 ;  /* 0x000bb00801007387 */ /* 0x000fe80000100a00 */
[----:B------:R0:W-:Y:S04]  /*4c4e0*/  STL.64 [R1+0xbb8], R10 ;  /* 0x000bb80a01007387 */ /* 0x0001e80000100a00 */
[----:B------:R-:W2:Y:S04]  /*4c4f0*/  LDL.LU R57, [R1+0x644] ;  /* 0x0006440001397983 */ /* 0x000ea80000300800 */
[----:B------:R-:W2:Y:S04]  /*4c500*/  LDL.LU R58, [R1+0x648] ;  /* 0x00064800013a7983 */ /* 0x000ea80000300800 */
[----:B------:R-:W2:Y:S04]  /*4c510*/  LDL.LU R59, [R1+0x64c] ;  /* 0x00064c00013b7983 */ /* 0x000ea80000300800 */
[----:B------:R-:W3:Y:S04]  /*4c520*/  LDL.LU R24, [R1+0x660] ;  /* 0x0006600001187983 */ /* 0x000ee80000300800 */
[----:B------:R-:W3:Y:S04]  /*4c530*/  LDL.LU R25, [R1+0x664] ;  /* 0x0006640001197983 */ /* 0x000ee80000300800 */
[----:B------:R-:W3:Y:S04]  /*4c540*/  LDL.LU R26, [R1+0x668] ;  /* 0x00066800011a7983 */ /* 0x000ee80000300800 */
[----:B------:R-:W3:Y:S01]  /*4c550*/  LDL.LU R27, [R1+0x66c] ;  /* 0x00066c00011b7983 */ /* 0x000ee20000300800 */
[----:B0-----:R-:W-:-:S03]  /*4c560*/  IMAD.MOV.U32 R10, RZ, RZ, R40 ;  /* 0x000000ffff0a7224 */ /* 0x001fc600078e0028 */
[----:B------:R-:W4:Y:S04]  /*4c570*/  LDL.LU R40, [R1+0x6b0] ;  /* 0x0006b00001287983 */ /* 0x000f280000300800 */
[----:B------:R-:W4:Y:S04]  /*4c580*/  LDL.LU R41, [R1+0x6b4] ;  /* 0x0006b40001297983 */ /* 0x000f280000300800 */
[----:B------:R-:W4:Y:S04]  /*4c590*/  LDL.LU R42, [R1+0x6b8] ;  /* 0x0006b800012a7983 */ /* 0x000f280000300800 */
[----:B------:R-:W4:Y:S04]  /*4c5a0*/  LDL.LU R43, [R1+0x6bc] ;  /* 0x0006bc00012b7983 */ /* 0x000f280000300800 */
[----:B------:R-:W2:Y:S04]  /*4c5b0*/  LDL.LU R52, [R1+0x6c0] ;  /* 0x0006c00001347983 */ /* 0x000ea80000300800 */
[----:B------:R-:W2:Y:S04]  /*4c5c0*/  LDL.LU R53, [R1+0x6c4] ;  /* 0x0006c40001357983 */ /* 0x000ea80000300800 */
[----:B------:R-:W2:Y:S04]  /*4c5d0*/  LDL.LU R54, [R1+0x6c8] ;  /* 0x0006c80001367983 */ /* 0x000ea80000300800 */
[----:B------:R-:W2:Y:S04]  /*4c5e0*/  LDL.LU R55, [R1+0x6cc] ;  /* 0x0006cc0001377983 */ /* 0x000ea80000300800 */
        /* <DEDUP_REMOVED lines=13> */
[----:B------:R-:W-:-:S03]  /*4c6c0*/  IMAD.MOV.U32 R11, RZ, RZ, R0 ;  /* 0x000000ffff0b7224 */ /* 0x000fc600078e0000 */
        /* <DEDUP_REMOVED lines=14> */
[----:B------:R-:W3:Y:S04]  /*4c7b0*/  LDL.64 R60, [R1+0x30] ;  /* 0x00003000013c7983 */ /* 0x000ee80000100a00 */
[----:B------:R0:W-:Y:S04]  /*4c7c0*/  STL.64 [R1+0x2e08], R30 ;  /* 0x002e081e01007387 */ /* 0x0001e80000100a00 */
[----:B0-----:R-:W3:Y:S04]  /*4c7d0*/  LDL.LU R31, [R1+0x1044] ;  /* 0x00104400011f7983 */ /* 0x001ee80000300800 */
[----:B------:R-:W-:Y:S01]  /*4c7e0*/  STL.64 [R1+0x2e00], R28 ;  /* 0x002e001c01007387 */ /* 0x000fe20000100a00 */
[C---:B----4-:R-:W-:Y:S06]  /*4c7f0*/  HMMA.16816.F32 R40, R4.reuse, R38, R40 ;  /* 0x000000260428723c */ /* 0x050fec0000001828 */
[----:B--2---:R-:W-:-:S15]  /*4c800*/  HMMA.16816.F32 R52, R4, R36, R52 ;  /* 0x000000240434723c */ /* 0x004fde0000001834 */
[----:B------:R-:W-:-:S08]  /*4c810*/  NOP ;  /* 0x0000000000007918 */ /* 0x000fd00000000000 */
[----:B------:R-:W-:Y:S04]  /*4c820*/  STL.64 [R1+0xba0], R52 ;  /* 0x000ba03401007387 */ /* 0x000fe80000100a00 */
[----:B------:R0:W-:Y:S04]  /*4c830*/  STL.64 [R1+0xba8], R54 ;  /* 0x000ba83601007387 */ /* 0x0001e80000100a00 */
[----:B0-----:R-:W2:Y:S04]  /*4c840*/  LDL.LU.64 R54, [R1+0x2ef8] ;  /* 0x002ef80001367983 */ /* 0x001ea80000300a00 */
[----:B------:R-:W4:Y:S04]  /*4c850*/  LDL.LU.64 R52, [R1+0x2ef0] ;  /* 0x002ef00001347983 */ /* 0x000f280000300a00 */
[----:B------:R-:W-:Y:S04]  /*4c860*/  STL.64 [R1+0xb90], R40 ;  /* 0x000b902801007387 */ /* 0x000fe80000100a00 */
[----:B------:R0:W-:Y:S04]  /*4c870*/  STL.64 [R1+0xb98], R42 ;  /* 0x000b982a01007387 */ /* 0x0001e80000100a00 */
[----:B0-----:R-:W2:Y:S04]  /*4c880*/  LDL.LU.64 R42, [R1+0x2ee8] ;  /* 0x002ee800012a7983 */ /* 0x001ea80000300a00 */
[----:B------:R-:W3:Y:S04]  /*4c890*/  LDL.LU.64 R40, [R1+0x2ee0] ;  /* 0x002ee00001287983 */ /* 0x000ee80000300a00 */
[----:B------:R-:W-:Y:S04]  /*4c8a0*/  STL.64 [R1+0x2de8], R38 ;  /* 0x002de82601007387 */ /* 0x000fe80000100a00 */
[----:B------:R0:W-:Y:S04]  /*4c8b0*/  STL.64 [R1+0x2de0], R36 ;  /* 0x002de02401007387 */ /* 0x0001e80000100a00 */
[----:B0-----:R-:W4:Y:S04]  /*4c8c0*/  LDL.LU R36, [R1+0x670] ;  /* 0x0006700001247983 */ /* 0x001f280000300800 */
[----:B------:R-:W4:Y:S04]  /*4c8d0*/  LDL.LU R37, [R1+0x674] ;  /* 0x0006740001257983 */ /* 0x000f280000300800 */
[----:B------:R-:W4:Y:S04]  /*4c8e0*/  LDL.LU R38, [R1+0x678] ;  /* 0x0006780001267983 */ /* 0x000f280000300800 */
[----:B------:R-:W4:Y:S01]  /*4c8f0*/  LDL.LU R39, [R1+0x67c] ;  /* 0x00067c0001277983 */ /* 0x000f220000300800 */
        /* <DEDUP_REMOVED lines=10> */
[----:B------:R-:W2:Y:S04]  /*4c9a0*/  LDL.LU.64 R44, [R1+0x2ec0] ;  /* 0x002ec000012c7983 */ /* 0x000ea80000300a00 */
[----:B------:R-:W-:Y:S04]  /*4c9b0*/  STL.64 [R1+0x2df8], R42 ;  /* 0x002df82a01007387 */ /* 0x000fe80000100a00 */
[----:B------:R0:W-:Y:S04]  /*4c9c0*/  STL.64 [R1+0x2df0], R40 ;  /* 0x002df02801007387 */ /* 0x0001e80000100a00 */
[----:B0-----:R-:W2:Y:S04]  /*4c9d0*/  LDL.LU R40, [R1+0x680] ;  /* 0x0006800001287983 */ /* 0x001ea80000300800 */
[----:B------:R-:W2:Y:S04]  /*4c9e0*/  LDL.LU R41, [R1+0x684] ;  /* 0x0006840001297983 */ /* 0x000ea80000300800 */
[----:B------:R-:W2:Y:S04]  /*4c9f0*/  LDL.LU R42, [R1+0x688] ;  /* 0x00068800012a7983 */ /* 0x000ea80000300800 */
[----:B------:R-:W2:Y:S01]  /*4ca00*/  LDL.LU R43, [R1+0x68c] ;  /* 0x00068c00012b7983 */ /* 0x000ea20000300800 */
[----:B------:R-:W-:-:S02]  /*4ca10*/  IMAD R32, R32, 0x100, R31 ;  /* 0x0000010020207824 */ /* 0x000fc400078e021f */
[----:B------:R-:W-:Y:S02]  /*4ca20*/  IMAD R33, R33, 0x100, R8 ;  /* 0x0000010021217824 */ /* 0x000fe400078e0208 */
[----:B------:R-:W-:Y:S02]  /*4ca30*/  IMAD R34, R34, 0x100, R9 ;  /* 0x0000010022227824 */ /* 0x000fe400078e0209 */
[----:B------:R-:W-:Y:S01]  /*4ca40*/  IMAD R35, R0, 0x100, R35 ;  /* 0x0000010000237824 */ /* 0x000fe200078e0223 */
[----:B------:R-:W-:Y:S02]  /*4ca50*/  F2FP.F16.E5M2.UNPACK_B R32, R32 ;  /* 0x00000020ff20723e */ /* 0x000fe400020004ff */
[----:B------:R-:W-:Y:S02]  /*4ca60*/  F2FP.F16.E5M2.UNPACK_B R33, R33 ;  /* 0x00000021ff21723e */ /* 0x000fe400020004ff */
[----:B------:R-:W-:Y:S02]  /*4ca70*/  F2FP.F16.E5M2.UNPACK_B R34, R34 ;  /* 0x00000022ff22723e */ /* 0x000fe400020004ff */
[----:B------:R-:W-:Y:S01]  /*4ca80*/  F2FP.F16.E5M2.UNPACK_B R35, R35 ;  /* 0x00000023ff23723e */ /* 0x000fe200020004ff */
[C---:B----4-:R-:W-:Y:S06]  /*4ca90*/  HMMA.16816.F32 R16, R4.reuse, R52, R16 ;  /* 0x000000340410723c */ /* 0x050fec0000001810 */
[----:B------:R-:W-:Y:S01]  /*4caa0*/  HMMA.16816.F32 R8, R4, R10, R12 ;  /* 0x0000000a0408723c */ /* 0x000fe2000000180c */
[----:B------:R-:W-:-:S05]  /*4cab0*/  IMAD.MOV.U32 R0, RZ, RZ, R61 ;  /* 0x000000ffff007224 */ /* 0x000fca00078e003d */
[C---:B---3--:R-:W-:Y:S06]  /*4cac0*/  HMMA.16816.F32 R24, R4.reuse, R48, R24 ;  /* 0x000000300418723c */ /* 0x048fec0000001818 */
[C---:B--2---:R-:W-:Y:S06]  /*4cad0*/  HMMA.16816.F32 R20, R4.reuse, R50, R20 ;  /* 0x000000320414723c */ /* 0x044fec0000001814 */
[C---:B------:R-:W-:Y:S06]  /*4cae0*/  HMMA.16816.F32 R36, R4.reuse, R46, R36 ;  /* 0x0000002e0424723c */ /* 0x040fec0000001824 */
[----:B------:R-:W-:Y:S06]  /*4caf0*/  HMMA.16816.F32 R40, R4, R44, R40 ;  /* 0x0000002c0428723c */ /* 0x000fec0000001828 */
[----:B------:R-:W-:Y:S01]  /*4cb00*/  HMMA.16816.F32 R4, R32, R60, R56 ;  /* 0x0000003c2004723c */ /* 0x000fe20000001838 */
[----:B------:R-:W-:-:S15]  /*4cb10*/  STL.64 [R1+0x2e18], R46 ;  /* 0x002e182e01007387 */ /* 0x000fde0000100a00 */
[----:B------:R-:W-:-:S01]  /*4cb20*/  NOP ;  /* 0x0000000000007918 */ /* 0x000fc20000000000 */
[----:B------:R-:W-:Y:S04]  /*4cb30*/  STL.64 [R1+0xb60], R40 ;  /* 0x000b602801007387 */ /* 0x000fe80000100a00 */
[----:B------:R-:W-:Y:S04]  /*4cb40*/  STL.64 [R1+0xb68], R42 ;  /* 0x000b682a01007387 */ /* 0x000fe80000100a00 */
[----:B------:R-:W-:Y:S04]  /*4cb50*/  STL.64 [R1+0x2e10], R44 ;  /* 0x002e102c01007387 */ /* 0x000fe80000100a00 */
[----:B------:R-:W-:Y:S04]  /*4cb60*/  STL.64 [R1+0xb50], R36 ;  /* 0x000b502401007387 */ /* 0x000fe80000100a00 */
[----:B------:R-:W-:Y:S04]  /*4cb70*/  STL.64 [R1+0xb58], R38 ;  /* 0x000b582601007387 */ /* 0x000fe80000100a00 */
[----:B------:R-:W-:Y:S04]  /*4cb80*/  STL.64 [R1+0xb40], R24 ;  /* 0x000b401801007387 */ /* 0x000fe80000100a00 */
[----:B------:R-:W-:Y:S04]  /*4cb90*/  STL.64 [R1+0xb48], R26 ;  /* 0x000b481a01007387 */ /* 0x000fe80000100a00 */
[----:B------:R-:W-:Y:S04]  /*4cba0*/  STL [R1+0x2dcc], R50 ;  /* 0x002dcc3201007387 */ /* 0x000fe80000100800 */
[----:B------:R-:W-:Y:S04]  /*4cbb0*/  STL [R1+0x2dc8], R51 ;  /* 0x002dc83301007387 */ /* 0x000fe80000100800 */
[----:B------:R0:W-:Y:S04]  /*4cbc0*/  STL.64 [R1+0xd60], R20 ;  /* 0x000d601401007387 */ /* 0x0001e80000100a00 */
[----:B------:R1:W-:Y:S04]  /*4cbd0*/  STL.64 [R1+0xd68], R22 ;  /* 0x000d681601007387 */ /* 0x0003e80000100a00 */
[----:B------:R2:W-:Y:S04]  /*4cbe0*/  STL.64 [R1+0x2eb8], R48 ;  /* 0x002eb83001007387 */ /* 0x0005e80000100a00 */
[----:B------:R-:W-:Y:S04]  /*4cbf0*/  STL.64 [R1+0x2ea8], R54 ;  /* 0x002ea83601007387 */ /* 0x000fe80000100a00 */
[----:B------:R3:W-:Y:S04]  /*4cc00*/  STL.64 [R1+0x2ea0], R52 ;  /* 0x002ea03401007387 */ /* 0x0007e80000100a00 */
[----:B------:R-:W-:Y:S04]  /*4cc10*/  STL.64 [R1+0xd50], R16 ;  /* 0x000d501001007387 */ /* 0x000fe80000100a00 */
[----:B------:R-:W-:Y:S04]  /*4cc20*/  STL.64 [R1+0xd58], R18 ;  /* 0x000d581201007387 */ /* 0x000fe80000100a00 */
[----:B------:R-:W-:Y:S04]  /*4cc30*/  STL.64 [R1+0xb30], R8 ;  /* 0x000b300801007387 */ /* 0x000fe80000100a00 */
[----:B------:R-:W-:Y:S04]  /*4cc40*/  STL.64 [R1+0xb38], R10 ;  /* 0x000b380a01007387 */ /* 0x000fe80000100a00 */
[----:B0-----:R-:W4:Y:S04]  /*4cc50*/  LDL.LU R20, [R1+0x570] ;  /* 0x0005700001147983 */ /* 0x001f280000300800 */
[----:B------:R-:W-:Y:S04]  /*4cc60*/  STL.64 [R1+0xb20], R4 ;  /* 0x000b200401007387 */ /* 0x000fe80000100a00 */
[----:B------:R0:W-:Y:S04]  /*4cc70*/  STL.64 [R1+0xb28], R6 ;  /* 0x000b280601007387 */ /* 0x0001e80000100a00 */
[----:B------:R-:W4:Y:S04]  /*4cc80*/  LDL.LU R21, [R1+0x574] ;  /* 0x0005740001157983 */ /* 0x000f280000300800 */
        /* <DEDUP_REMOVED lines=18> */
[----:B------:R-:W2:Y:S04]  /*4cdb0*/  LDL.LU.64 R60, [R1+0x18] ;  /* 0x00001800013c7983 */ /* 0x000ea80000300a00 */
[----:B---3--:R-:W3:Y:S04]  /*4cdc0*/  LDL.LU R52, [R1+0x620] ;  /* 0x0006200001347983 */ /* 0x008ee80000300800 */
[----:B------:R-:W3:Y:S04]  /*4cdd0*/  LDL.LU R53, [R1+0x624] ;  /* 0x0006240001357983 */ /* 0x000ee80000300800 */
[----:B------:R-:W3:Y:S04]  /*4cde0*/  LDL.LU R54, [R1+0x628] ;  /* 0x0006280001367983 */ /* 0x000ee80000300800 */
[----:B------:R-:W3:Y:S04]  /*4cdf0*/  LDL.LU R55, [R1+0x62c] ;  /* 0x00062c0001377983 */ /* 0x000ee80000300800 */
[----:B0-----:R-:W3:Y:S04]  /*4ce00*/  LDL.64 R6, [R1+0x10] ;  /* 0x0000100001067983 */ /* 0x001ee80000100a00 */
[----:B------:R-:W4:Y:S04]  /*4ce10*/  LDL.LU R16, [R1+0x610] ;  /* 0x0006100001107983 */ /* 0x000f280000300800 */
[----:B------:R-:W4:Y:S04]  /*4ce20*/  LDL.LU R17, [R1+0x614] ;  /* 0x0006140001117983 */ /* 0x000f280000300800 */
[----:B------:R-:W4:Y:S04]  /*4ce30*/  LDL.LU R18, [R1+0x618] ;  /* 0x0006180001127983 */ /* 0x000f280000300800 */
[----:B------:R-:W4:Y:S04]  /*4ce40*/  LDL.LU R19, [R1+0x61c] ;  /* 0x00061c0001137983 */ /* 0x000f280000300800 */
[----:B------:R-:W4:Y:S04]  /*4ce50*/  LDL.LU.64 R4, [R1] ;  /* 0x0000000001047983 */ /* 0x000f280000300a00 */
        /* <DEDUP_REMOVED lines=20> */
[----:B------:R-:W-:Y:S01]  /*4cfa0*/  STL [R1+0x2dd0], R0 ;  /* 0x002dd00001007387 */ /* 0x000fe20000100800 */
[----:B--2---:R-:W-:-:S15]  /*4cfb0*/  HMMA.16816.F32 R48, R32, R60, R48 ;  /* 0x0000003c2030723c */ /* 0x004fde0000001830 */
[----:B------:R-:W-:-:S08]  /*4cfc0*/  NOP ;  /* 0x0000000000007918 */ /* 0x000fd00000000000 */
[----:B------:R0:W-:Y:S04]  /*4cfd0*/  STL.64 [R1+0xb10], R48 ;  /* 0x000b103001007387 */ /* 0x0001e80000100a00 */
[----:B------:R1:W-:Y:S04]  /*4cfe0*/  STL.64 [R1+0xb18], R50 ;  /* 0x000b183201007387 */ /* 0x0003e80000100a00 */
[----:B0-----:R-:W2:Y:S01]  /*4cff0*/  LDL.LU.64 R48, [R1+0x2eb8] ;  /* 0x002eb80001307983 */ /* 0x001ea20000300a00 */
[----:B-1----:R-:W-:Y:S02]  /*4d000*/  IMAD.MOV.U32 R51, RZ, RZ, R61 ;  /* 0x000000ffff337224 */ /* 0x002fe400078e003d */
[----:B------:R-:W-:-:S02]  /*4d010*/  IMAD.MOV.U32 R50, RZ, RZ, R60 ;  /* 0x000000ffff327224 */ /* 0x000fc400078e003c */
[----:B------:R-:W2:Y:S04]  /*4d020*/  LDL.LU.64 R60, [R1+0x2eb0] ;  /* 0x002eb000013c7983 */ /* 0x000ea80000300a00 */
[----:B------:R-:W-:Y:S04]  /*4d030*/  STL [R1+0x2dd8], R51 ;  /* 0x002dd83301007387 */ /* 0x000fe80000100800 */
[----:B------:R0:W-:Y:S04]  /*4d040*/  STL [R1+0x2dd4], R50 ;  /* 0x002dd43201007387 */ /* 0x0001e80000100800 */
[----:B0-----:R-:W2:Y:S01]  /*4d050*/  LDL.LU.64 R50, [R1+0x8] ;  /* 0x0000080001327983 */ /* 0x001ea20000300a00 */
[C---:B---3--:R-:W-:Y:S06]  /*4d060*/  HMMA.16816.F32 R52, R32.reuse, R6, R52 ;  /* 0x000000062034723c */ /* 0x048fec0000001834 */
[----:B----4-:R-:W-:Y:S01]  /*4d070*/  HMMA.16816.F32 R12, R32, R4, R12 ;  /* 0x00000004200c723c */ /* 0x010fe2000000180c */
[----:B------:R-:W-:-:S15]  /*4d080*/  IMAD.MOV.U32 R0, RZ, RZ, R7 ;  /* 0x000000ffff007224 */ /* 0x000fde00078e0007 */
[----:B------:R-:W-:-:S01]  /*4d090*/  NOP ;  /* 0x0000000000007918 */ /* 0x000fc20000000000 */
[----:B------:R-:W-:Y:S04]  /*4d0a0*/  STL.64 [R1+0xb00], R52 ;  /* 0x000b003401007387 */ /* 0x000fe80000100a00 */
[----:B------:R0:W-:Y:S04]  /*4d0b0*/  STL.64 [R1+0xb08], R54 ;  /* 0x000b083601007387 */ /* 0x0001e80000100a00 */
[----:B0-----:R-:W3:Y:S04]  /*4d0c0*/  LDL.LU.64 R54, [R1+0x2ea8] ;  /* 0x002ea80001367983 */ /* 0x001ee80000300a00 */
[----:B------:R-:W4:Y:S01]  /*4d0d0*/  LDL.LU.64 R52, [R1+0x2ea0] ;  /* 0x002ea00001347983 */ /* 0x000f220000300a00 */
[C---:B--2---:R-:W-:Y:S06]  /*4d0e0*/  HMMA.16816.F32 R16, R32.reuse, R50, R16 ;  /* 0x000000322010723c */ /* 0x044fec0000001810 */
[----:B------:R-:W-:Y:S01]  /*4d0f0*/  HMMA.16816.F32 R56, R32, R60, R56 ;  /* 0x0000003c2038723c */ /* 0x000fe20000001838 */
[----:B------:R-:W-:-:S02]  /*4d100*/  IMAD.MOV.U32 R7, RZ, RZ, R50 ;  /* 0x000000ffff077224 */ /* 0x000fc400078e0032 */
[----:B------:R-:W-:Y:S02]  /*4d110*/  IMAD.MOV.U32 R6, RZ, RZ, R51 ;  /* 0x000000ffff067224 */ /* 0x000fe400078e0033 */
[----:B------:R-:W-:Y:S02]  /*4d120*/  IMAD.MOV.U32 R51, RZ, RZ, R4 ;  /* 0x000000ffff337224 */ /* 0x000fe400078e0004 */
[----:B------:R-:W-:-:S10]  /*4d130*/  IMAD.MOV.U32 R50, RZ, RZ, R5 ;  /* 0x000000ffff327224 */ /* 0x000fd400078e0005 */
[----:B------:R-:W-:Y:S04]  /*4d140*/  STL.64 [R1+0xaf0], R16 ;  /* 0x000af01001007387 */ /* 0x000fe80000100a00 */
[----:B------:R0:W-:Y:S04]  /*4d150*/  STL.64 [R1+0xaf8], R18 ;  /* 0x000af81201007387 */ /* 0x0001e80000100a00 */
[----:B0-----:R-:W2:Y:S04]  /*4d160*/  LDL.LU.64 R18, [R1+0x2e98] ;  /* 0x002e980001127983 */ /* 0x001ea80000300a00 */
[----:B------:R-:W2:Y:S04]  /*4d170*/  LDL.LU.64 R16, [R1+0x2e90] ;  /* 0x002e900001107983 */ /* 0x000ea80000300a00 */
[----:B------:R-:W-:Y:S04]  /*4d180*/  STL.64 [R1+0xae0], R12 ;  /* 0x000ae00c01007387 */ /* 0x000fe80000100a00 */
[----:B------:R0:W-:Y:S04]  /*4d190*/  STL.64 [R1+0xae8], R14 ;  /* 0x000ae80e01007387 */ /* 0x0001e80000100a00 */
[----:B0-----:R-:W2:Y:S04]  /*4d1a0*/  LDL.LU.64 R14, [R1+0x2e88] ;  /* 0x002e8800010e7983 */ /* 0x001ea80000300a00 */
        /* <DEDUP_REMOVED lines=10> */
[----:B------:R-:W3:Y:S04]  /*4d250*/  LDL.LU.64 R56, [R1+0x2e70] ;  /* 0x002e700001387983 */ /* 0x000ee80000300a00 */
[----:B------:R-:W-:Y:S01]  /*4d260*/  STL.64 [R1+0x2d90], R60 ;  /* 0x002d903c01007387 */ /* 0x000fe20000100a00 */
[----:B--2---:R-:W-:-:S15]  /*4d270*/  HMMA.16816.F32 R8, R32, R58, R8 ;  /* 0x0000003a2008723c */ /* 0x004fde0000001808 */
[----:B------:R-:W-:-:S08]  /*4d280*/  NOP ;  /* 0x0000000000007918 */ /* 0x000fd00000000000 */
[----:B------:R-:W-:Y:S04]  /*4d290*/  STL.64 [R1+0xac0], R8 ;  /* 0x000ac00801007387 */ /* 0x000fe80000100a00 */
[----:B------:R0:W-:Y:S04]  /*4d2a0*/  STL.64 [R1+0xac8], R10 ;  /* 0x000ac80a01007387 */ /* 0x0001e80000100a00 */
[----:B0-----:R-:W2:Y:S04]  /*4d2b0*/  LDL.LU.64 R10, [R1+0x2e68] ;  /* 0x002e6800010a7983 */ /* 0x001ea80000300a00 */
[----:B------:R-:W2:Y:S01]  /*4d2c0*/  LDL.LU.64 R8, [R1+0x2e60] ;  /* 0x002e600001087983 */ /* 0x000ea20000300a00 */
[C---:B---3--:R-:W-:Y:S06]  /*4d2d0*/  HMMA.16816.F32 R48, R32.reuse, R56, R48 ;  /* 0x000000382030723c */ /* 0x048fec0000001830 */
[C---:B------:R-:W-:Y:S06]  /*4d2e0*/  HMMA.16816.F32 R44, R32.reuse, R54, R44 ;  /* 0x00000036202c723c */ /* 0x040fec000000182c */
[C---:B------:R-:W-:Y:S01]  /*4d2f0*/  HMMA.16816.F32 R40, R32.reuse, R2, R40 ;  /* 0x000000022028723c */ /* 0x040fe20000001828 */
[----:B------:R-:W-:Y:S04]  /*4d300*/  STL.64 [R1+0x2d80], R58 ;  /* 0x002d803a01007387 */ /* 0x000fe80000100a00 */
[----:B------:R-:W-:Y:S01]  /*4d310*/  STL.64 [R1+0x2d78], R56 ;  /* 0x002d783801007387 */ /* 0x000fe20000100a00 */
[C---:B----4-:R-:W-:Y:S05]  /*4d320*/  HMMA.16816.F32 R24, R32.reuse, R12, R24 ;  /* 0x0000000c2018723c */ /* 0x050fea0000001818 */
[----:B------:R-:W-:Y:S04]  /*4d330*/  STL.64 [R1+0xab0], R48 ;  /* 0x000ab03001007387 */ /* 0x000fe80000100a00 */
[----:B------:R-:W-:Y:S04]  /*4d340*/  STL.64 [R1+0xab8], R50 ;  /* 0x000ab83201007387 */ /* 0x000fe80000100a00 */
[----:B------:R-:W-:Y:S04]  /*4d350*/  STL.64 [R1+0x2dc0], R54 ;  /* 0x002dc03601007387 */ /* 0x000fe80000100a00 */
[----:B------:R-:W-:Y:S04]  /*4d360*/  STL.64 [R1+0x2db8], R52 ;  /* 0x002db83401007387 */ /* 0x000fe80000100a00 */
[----:B------:R-:W-:Y:S04]  /*4d370*/  STL.64 [R1+0xaa0], R44 ;  /* 0x000aa02c01007387 */ /* 0x000fe80000100a00 */
[----:B------:R-:W-:Y:S04]  /*4d380*/  STL.64 [R1+0xaa8], R46 ;  /* 0x000aa82e01007387 */ /* 0x000fe80000100a00 */
[----:B------:R-:W-:Y:S04]  /*4d390*/  STL.64 [R1+0xa90], R40 ;  /* 0x000a902801007387 */ /* 0x000fe80000100a00 */
[----:B------:R-:W-:Y:S01]  /*4d3a0*/  STL.64 [R1+0xa98], R42 ;  /* 0x000a982a01007387 */ /* 0x000fe20000100a00 */
[C---:B--2---:R-:W-:Y:S06]  /*4d3b0*/  HMMA.16816.F32 R36, R32.reuse, R8, R36 ;  /* 0x000000082024723c */ /* 0x044fec0000001824 */
[C---:B------:R-:W-:Y:S06]  /*4d3c0*/  HMMA.16816.F32 R28, R32.reuse, R10, R28 ;  /* 0x0000000a201c723c */ /* 0x040fec000000181c */
[----:B------:R-:W-:Y:S11]  /*4d3d0*/  STL.64 [R1+0x2da0], R10 ;  /* 0x002da00a01007387 */ /* 0x000ff60000100a00 */
[----:B------:R-:W-:Y:S04]  /*4d3e0*/  STL.64 [R1+0xa80], R36 ;  /* 0x000a802401007387 */ /* 0x000fe80000100a00 */
[----:B------:R-:W-:Y:S04]  /*4d3f0*/  STL.64 [R1+0xa88], R38 ;  /* 0x000a882601007387 */ /* 0x000fe80000100a00 */
[----:B------:R0:W-:Y:S02]  /*4d400*/  STL.64 [R1+0x2d98], R8 ;  /* 0x002d980801007387 */ /* 0x0001e40000100a00 */
[C---:B0-----:R-:W-:Y:S02]  /*4d410*/  HMMA.16816.F32 R8, R32.reuse, R14, R20 ;  /* 0x0000000e2008723c */ /* 0x041fe40000001814 */
[----:B------:R-:W-:Y:S04]  /*4d420*/  STL.64 [R1+0xa70], R28 ;  /* 0x000a701c01007387 */ /* 0x000fe80000100a00 */
[----:B------:R-:W-:Y:S04]  /*4d430*/  STL.64 [R1+0xa78], R30 ;  /* 0x000a781e01007387 */ /* 0x000fe80000100a00 */
[----:B------:R-:W2:Y:S04]  /*4d440*/  LDL.LU R56, [R1+0x480] ;  /* 0x0004800001387983 */ /* 0x000ea80000300800 */
[----:B------:R-:W-:Y:S04]  /*4d450*/  STL.64 [R1+0xa60], R24 ;  /* 0x000a601801007387 */ /* 0x000fe80000100a00 */
[----:B------:R-:W-:Y:S05]  /*4d460*/  STL.64 [R1+0xa68], R26 ;  /* 0x000a681a01007387 */ /* 0x000fea0000100a00 */
[----:B------:R0:W-:Y:S04]  /*4d470*/  STL.64 [R1+0xa50], R8 ;  /* 0x000a500801007387 */ /* 0x0001e80000100a00 */
[----:B------:R1:W-:Y:S04]  /*4d480*/  STL.64 [R1+0xa58], R10 ;  /* 0x000a580a01007387 */ /* 0x0003e80000100a00 */
[----:B------:R-:W2:Y:S04]  /*4d490*/  LDL.LU R57, [R1+0x484] ;  /* 0x0004840001397983 */ /* 0x000ea80000300800 */
[----:B------:R-:W3:Y:S04]  /*4d4a0*/  LDL.LU R58, [R1+0x488] ;  /* 0x00048800013a7983 */ /* 0x000ee80000300800 */
[----:B------:R-:W3:Y:S04]  /*4d4b0*/  LDL.LU R59, [R1+0x48c] ;  /* 0x00048c00013b7983 */ /* 0x000ee80000300800 */
[----:B---3--:R-:W-:Y:S04]  /*4d4c0*/  STL.64 [R1+0x2e58], R58 ;  /* 0x002e583a01007387 */ /* 0x008fe80000100a00 */
[----:B--2---:R2:W-:Y:S04]  /*4d4d0*/  STL.64 [R1+0x2e50], R56 ;  /* 0x002e503801007387 */ /* 0x0045e80000100a00 */
[----:B------:R-:W3:Y:S04]  /*4d4e0*/  LDL.LU R52, [R1+0x490] ;  /* 0x0004900001347983 */ /* 0x000ee80000300800 */
[----:B------:R-:W3:Y:S04]  /*4d4f0*/  LDL.LU R53, [R1+0x494] ;  /* 0x0004940001357983 */ /* 0x000ee80000300800 */
[----:B------:R-:W3:Y:S04]  /*4d500*/  LDL.LU R54, [R1+0x498] ;  /* 0x0004980001367983 */ /* 0x000ee80000300800 */
[----:B------:R-:W3:Y:S04]  /*4d510*/  LDL.LU R55, [R1+0x49c] ;  /* 0x00049c0001377983 */ /* 0x000ee80000300800 */
[----:B0-----:R-:W4:Y:S04]  /*4d520*/  LDL.LU R8, [R1+0x4a0] ;  /* 0x0004a00001087983 */ /* 0x001f280000300800 */
[----:B------:R-:W4:Y:S04]  /*4d530*/  LDL.LU R9, [R1+0x4a4] ;  /* 0x0004a40001097983 */ /* 0x000f280000300800 */
[----:B-1----:R-:W4:Y:S04]  /*4d540*/  LDL.LU R10, [R1+0x4a8] ;  /* 0x0004a800010a7983 */ /* 0x002f280000300800 */
        /* <DEDUP_REMOVED lines=43> */
[C---:B----4-:R-:W-:Y:S06]  /*4d800*/  HMMA.16816.F32 R20, R32.reuse, R18, R20 ;  /* 0x000000122014723c */ /* 0x050fec0000001814 */
[----:B--2---:R-:W-:-:S15]  /*4d810*/  HMMA.16816.F32 R56, R32, R16, R56 ;  /* 0x000000102038723c */ /* 0x004fde0000001838 */
[----:B------:R-:W-:-:S08]  /*4d820*/  NOP ;  /* 0x0000000000007918 */ /* 0x000fd00000000000 */
[----:B------:R-:W-:Y:S04]  /*4d830*/  STL.64 [R1+0xa40], R56 ;  /* 0x000a403801007387 */ /* 0x000fe80000100a00 */
[----:B------:R0:W-:Y:S04]  /*4d840*/  STL.64 [R1+0xa48], R58 ;  /* 0x000a483a01007387 */ /* 0x0001e80000100a00 */
[----:B0-----:R-:W2:Y:S04]  /*4d850*/  LDL.LU.64 R58, [R1+0x2e58] ;  /* 0x002e5800013a7983 */ /* 0x001ea80000300a00 */
[----:B------:R-:W2:Y:S04]  /*4d860*/  LDL.LU.64 R56, [R1+0x2e50] ;  /* 0x002e500001387983 */ /* 0x000ea80000300a00 */
[----:B------:R-:W-:Y:S04]  /*4d870*/  STL.64 [R1+0xa30], R20 ;  /* 0x000a301401007387 */ /* 0x000fe80000100a00 */
[----:B------:R0:W-:Y:S04]  /*4d880*/  STL.64 [R1+0xa38], R22 ;  /* 0x000a381601007387 */ /* 0x0001e80000100a00 */
[----:B0-----:R-:W4:Y:S04]  /*4d890*/  LDL.LU.64 R22, [R1+0x2e48] ;  /* 0x002e480001167983 */ /* 0x001f280000300a00 */
[----:B------:R-:W3:Y:S04]  /*4d8a0*/  LDL.LU.64 R20, [R1+0x2e40] ;  /* 0x002e400001147983 */ /* 0x000ee80000300a00 */
[----:B------:R-:W-:Y:S04]  /*4d8b0*/  STL.64 [R1+0x2d30], R18 ;  /* 0x002d301201007387 */ /* 0x000fe80000100a00 */
[----:B------:R0:W-:Y:S04]  /*4d8c0*/  STL.64 [R1+0x2d28], R16 ;  /* 0x002d281001007387 */ /* 0x0001e80000100a00 */
[----:B0-----:R-:W2:Y:S04]  /*4d8d0*/  LDL.LU R16, [R1+0x4c0] ;  /* 0x0004c00001107983 */ /* 0x001ea80000300800 */
[----:B------:R-:W2:Y:S04]  /*4d8e0*/  LDL.LU R17, [R1+0x4c4] ;  /* 0x0004c40001117983 */ /* 0x000ea80000300800 */
[----:B------:R-:W2:Y:S04]  /*4d8f0*/  LDL.LU R18, [R1+0x4c8] ;  /* 0x0004c80001127983 */ /* 0x000ea80000300800 */
[----:B------:R-:W2:Y:S01]  /*4d900*/  LDL.LU R19, [R1+0x4cc] ;  /* 0x0004cc0001137983 */ /* 0x000ea20000300800 */
[C---:B---3--:R-:W-:Y:S06]  /*4d910*/  HMMA.16816.F32 R48, R32.reuse, R20, R48 ;  /* 0x000000142030723c */ /* 0x048fec0000001830 */
[----:B----4-:R-:W-:-:S15]  /*4d920*/  HMMA.16816.F32 R24, R32, R22, R24 ;  /* 0x000000162018723c */ /* 0x010fde0000001818 */
[----:B------:R-:W-:-:S02]  /*4d930*/  NOP ;  /* 0x0000000000007918 */ /* 0x000fc40000000000 */
        /* <DEDUP_REMOVED lines=27> */
[----:B0-----:R-:W3:Y:S04]  /*4daf0*/  LDL.LU R24, [R1+0x4e0] ;  /* 0x0004e00001187983 */ /* 0x001ee80000300800 */
[----:B------:R-:W3:Y:S04]  /*4db00*/  LDL.LU R25, [R1+0x4e4] ;  /* 0x0004e40001197983 */ /* 0x000ee80000300800 */
[----:B------:R-:W3:Y:S04]  /*4db10*/  LDL.LU R26, [R1+0x4e8] ;  /* 0x0004e800011a7983 */ /* 0x000ee80000300800 */
[----:B------:R-:W3:Y:S01]  /*4db20*/  LDL.LU R27, [R1+0x4ec] ;  /* 0x0004ec00011b7983 */ /* 0x000ee20000300800 */
[C---:B--2---:R-:W-:Y:S06]  /*4db30*/  HMMA.16816.F32 R40, R32.reuse, R28, R40 ;  /* 0x0000001c2028723c */ /* 0x044fec0000001828 */
[----:B----4-:R-:W-:-:S15]  /*4db40*/  HMMA.16816.F32 R36, R32, R30, R36 ;  /* 0x0000001e2024723c */ /* 0x010fde0000001824 */
        /* <DEDUP_REMOVED lines=8> */
[----:B------:R-:W3:Y:S04]  /*4dbd0*/  LDL.LU.64 R36, [R1+0x2de0] ;  /* 0x002de00001247983 */ /* 0x000ee80000300a00 */
[----:B------:R-:W-:Y:S04]  /*4dbe0*/  STL.64 [R1+0x2cc8], R30 ;  /* 0x002cc81e01007387 */ /* 0x000fe80000100a00 */
[----:B------:R-:W-:Y:S01]  /*4dbf0*/  STL.64 [R1+0x2cc0], R28 ;  /* 0x002cc01c01007387 */ /* 0x000fe20000100a00 */
[C---:B----4-:R-:W-:Y:S06]  /*4dc00*/  HMMA.16816.F32 R16, R32.reuse, R40, R16 ;  /* 0x000000282010723c */ /* 0x050fec0000001810 */
[C---:B--2---:R-:W-:Y:S06]  /*4dc10*/  HMMA.16816.F32 R12, R32.reuse, R42, R12 ;  /* 0x0000002a200c723c */ /* 0x044fec000000180c */
[C---:B---3--:R-:W-:Y:S06]  /*4dc20*/  HMMA.16816.F32 R24, R32.reuse, R36, R24 ;  /* 0x000000242018723c */ /* 0x048fec0000001818 */
[C---:B------:R-:W-:Y:S06]  /*4dc30*/  HMMA.16816.F32 R20, R32.reuse, R38, R20 ;  /* 0x000000262014723c */ /* 0x040fec0000001814 */
[----:B------:R-:W-:Y:S11]  /*4dc40*/  STL.64 [R1+0x2cb8], R38 ;  /* 0x002cb82601007387 */ /* 0x000ff60000100a00 */
        /* <DEDUP_REMOVED lines=25> */
[----:B------:R-:W3:Y:S04]  /*4dde0*/  LDL.LU R18, [R1+0x368] ;  /* 0x0003680001127983 */ /* 0x000ee80000300800 */
[----:B------:R-:W3:Y:S01]  /*4ddf0*/  LDL.LU R19, [R1+0x36c] ;  /* 0x00036c0001137983 */ /* 0x000ee20000300800 */
[----:B------:R-:W-:-:S02]  /*4de00*/  IMAD.MOV.U32 R30, RZ, RZ, R51 ;  /* 0x000000ffff1e7224 */ /* 0x000fc400078e0033 */
[----:B------:R-:W-:Y:S02]  /*4de10*/  IMAD.MOV.U32 R31, RZ, RZ, R50 ;  /* 0x000000ffff1f7224 */ /* 0x000fe400078e0032 */
[----:B------:R-:W-:Y:S02]  /*4de20*/  IMAD.MOV.U32 R29, RZ, RZ, R6 ;  /* 0x000000ffff1d7224 */ /* 0x000fe400078e0006 */
[----:B------:R-:W-:Y:S02]  /*4de30*/  IMAD.MOV.U32 R28, RZ, RZ, R7 ;  /* 0x000000ffff1c7224 */ /* 0x000fe400078e0007 */
[----:B------:R-:W-:Y:S02]  /*4de40*/  IMAD R4, R4, 0x100, R60 ;  /* 0x0000010004047824 */ /* 0x000fe400078e023c */
[----:B------:R-:W-:Y:S01]  /*4de50*/  IMAD R5, R5, 0x100, R61 ;  /* 0x0000010005057824 */ /* 0x000fe200078e023d */
[----:B---3--:R-:W-:Y:S04]  /*4de60*/  STL.64 [R1+0x2db0], R18 ;  /* 0x002db01201007387 */ /* 0x008fe80000100a00 */
[----:B--2---:R2:W-:Y:S04]  /*4de70*/  STL.64 [R1+0x2da8], R16 ;  /* 0x002da81001007387 */ /* 0x0045e80000100a00 */
[----:B------:R-:W3:Y:S04]  /*4de80*/  LDL.LU R20, [R1+0x380] ;  /* 0x0003800001147983 */ /* 0x000ee80000300800 */
[----:B------:R-:W3:Y:S04]  /*4de90*/  LDL.LU R21, [R1+0x384] ;  /* 0x0003840001157983 */ /* 0x000ee80000300800 */
[----:B------:R-:W3:Y:S04]  /*4dea0*/  LDL.LU R22, [R1+0x388] ;  /* 0x0003880001167983 */ /* 0x000ee80000300800 */
        /* <DEDUP_REMOVED lines=21> */
[----:B------:R-:W2:Y:S04]  /*4e000*/  LDL.LU R18, [R1+0x848] ;  /* 0x0008480001127983 */ /* 0x000ea80000300800 */
[----:B------:R-:W2:Y:S04]  /*4e010*/  LDL.LU R19, [R1+0x84c] ;  /* 0x00084c0001137983 */ /* 0x000ea80000300800 */
[----:B------:R-:W2:Y:S04]  /*4e020*/  LDL.LU.64 R60, [R1+0x20] ;  /* 0x00002000013c7983 */ /* 0x000ea80000300a00 */
[----:B------:R-:W2:Y:S04]  /*4e030*/  LDL.LU R40, [R1+0x3e0] ;  /* 0x0003e00001287983 */ /* 0x000ea80000300800 */
[----:B------:R-:W2:Y:S04]  /*4e040*/  LDL.LU R41, [R1+0x3e4] ;  /* 0x0003e40001297983 */ /* 0x000ea80000300800 */
[----:B------:R-:W2:Y:S04]  /*4e050*/  LDL.LU R42, [R1+0x3e8] ;  /* 0x0003e800012a7983 */ /* 0x000ea80000300800 */
[----:B------:R-:W2:Y:S04]  /*4e060*/  LDL.LU R43, [R1+0x3ec] ;  /* 0x0003ec00012b7983 */ /* 0x000ea80000300800 */
[----:B------:R-:W2:Y:S01]  /*4e070*/  LDL.LU R46, [R1+0x10] ;  /* 0x00001000012e7983 */ /* 0x000ea20000300800 */
[----:B------:R-:W-:-:S03]  /*4e080*/  IMAD.MOV.U32 R47, RZ, RZ, R0 ;  /* 0x000000ffff2f7224 */ /* 0x000fc600078e0000 */
        /* <DEDUP_REMOVED lines=9> */
[----:B----4-:R-:W-:-:S02]  /*4e120*/  IMAD.MOV.U32 R45, RZ, RZ, R51 ;  /* 0x000000ffff2d7224 */ /* 0x010fc400078e0033 */
[----:B---3--:R-:W-:Y:S02]  /*4e130*/  IMAD.MOV.U32 R44, RZ, RZ, R50 ;  /* 0x000000ffff2c7224 */ /* 0x008fe400078e0032 */
[----:B------:R-:W3:Y:S04]  /*4e140*/  LDL.LU R50, [R1+0x2dcc] ;  /* 0x002dcc0001327983 */ /* 0x000ee80000300800 */
[----:B------:R-:W3:Y:S04]  /*4e150*/  LDL.LU R51, [R1+0x2dc8] ;  /* 0x002dc80001337983 */ /* 0x000ee80000300800 */
[----:B------:R-:W-:Y:S04]  /*4e160*/  STL [R1+0x2cac], R48 ;  /* 0x002cac3001007387 */ /* 0x000fe80000100800 */
[----:B------:R-:W-:Y:S04]  /*4e170*/  STL [R1+0x2ca8], R49 ;  /* 0x002ca83101007387 */ /* 0x000fe80000100800 */
[----:B------:R-:W4:Y:S01]  /*4e180*/  LDL.LU R12, [R1+0x340] ;  /* 0x00034000010c7983 */ /* 0x000f220000300800 */
[----:B------:R-:W-:-:S03]  /*4e190*/  IMAD R6, R6, 0x100, R14 ;  /* 0x0000010006067824 */ /* 0x000fc600078e020e */
[----:B------:R-:W4:Y:S01]  /*4e1a0*/  LDL.LU R13, [R1+0x344] ;  /* 0x00034400010d7983 */ /* 0x000f220000300800 */
[----:B------:R-:W-:-:S03]  /*4e1b0*/  IMAD R7, R7, 0x100, R15 ;  /* 0x0000010007077824 */ /* 0x000fc600078e020f */
[----:B------:R-:W4:Y:S04]  /*4e1c0*/  LDL.LU R14, [R1+0x348] ;  /* 0x00034800010e7983 */ /* 0x000f280000300800 */
[----:B------:R-:W4:Y:S01]  /*4e1d0*/  LDL.LU R15, [R1+0x34c] ;  /* 0x00034c00010f7983 */ /* 0x000f220000300800 */
[----:B---3--:R-:W-:-:S15]  /*4e1e0*/  HMMA.16816.F32 R52, R32, R50, R52 ;  /* 0x000000322034723c */ /* 0x008fde0000001834 */
[----:B------:R-:W-:-:S08]  /*4e1f0*/  NOP ;  /* 0x0000000000007918 */ /* 0x000fd00000000000 */
[----:B------:R-:W-:Y:S04]  /*4e200*/  STL.64 [R1+0xd40], R52 ;  /* 0x000d403401007387 */ /* 0x000fe80000100a00 */
[----:B------:R0:W-:Y:S04]  /*4e210*/  STL.64 [R1+0xd48], R54 ;  /* 0x000d483601007387 */ /* 0x0001e80000100a00 */
[----:B0-----:R-:W4:Y:S04]  /*4e220*/  LDL.LU.64 R54, [R1+0x2dc0] ;  /* 0x002dc00001367983 */ /* 0x001f280000300a00 */
[----:B------:R-:W3:Y:S01]  /*4e230*/  LDL.LU.64 R52, [R1+0x2db8] ;  /* 0x002db80001347983 */ /* 0x000ee20000300a00 */
[----:B--2---:R-:W-:-:S02]  /*4e240*/  IMAD.MOV.U32 R48, RZ, RZ, R60 ;  /* 0x000000ffff307224 */ /* 0x004fc400078e003c */
[----:B------:R-:W-:Y:S01]  /*4e250*/  IMAD.MOV.U32 R49, RZ, RZ, R61 ;  /* 0x000000ffff317224 */ /* 0x000fe200078e003d */
[C---:B---3--:R-:W-:Y:S06]  /*4e260*/  HMMA.16816.F32 R16, R32.reuse, R52, R16 ;  /* 0x000000342010723c */ /* 0x048fec0000001810 */
[----:B------:R-:W-:-:S15]  /*4e270*/  HMMA.16816.F32 R32, R32, R60, R8 ;  /* 0x0000003c2020723c */ /* 0x000fde0000001808 */
[----:B------:R-:W-:-:S02]  /*4e280*/  NOP ;  /* 0x0000000000007918 */ /* 0x000fc40000000000 */
[----:B------:R-:W-:Y:S04]  /*4e290*/  STL.64 [R1+0xd30], R16 ;  /* 0x000d301001007387 */ /* 0x000fe80000100a00 */
[----:B------:R0:W-:Y:S04]  /*4e2a0*/  STL.64 [R1+0xd38], R18 ;  /* 0x000d381201007387 */ /* 0x0001e80000100a00 */
[----:B0-----:R-:W2:Y:S04]  /*4e2b0*/  LDL.LU.64 R18, [R1+0x2db0] ;  /* 0x002db00001127983 */ /* 0x001ea80000300a00 */
[----:B------:R-:W2:Y:S04]  /*4e2c0*/  LDL.LU.64 R16, [R1+0x2da8] ;  /* 0x002da80001107983 */ /* 0x000ea80000300a00 */
[----:B------:R-:W3:Y:S04]  /*4e2d0*/  LDL.LU.64 R10, [R1+0x2da0] ;  /* 0x002da000010a7983 */ /* 0x000ee80000300a00 */
[----:B------:R-:W3:Y:S04]  /*4e2e0*/  LDL.LU.64 R8, [R1+0x2d98] ;  /* 0x002d980001087983 */ /* 0x000ee80000300a00 */
[----:B------:R-:W-:Y:S04]  /*4e2f0*/  STL.64 [R1+0x970], R32 ;  /* 0x0009702001007387 */ /* 0x000fe80000100a00 */
[----:B------:R0:W-:Y:S04]  /*4e300*/  STL.64 [R1+0x978], R34 ;  /* 0x0009782201007387 */ /* 0x0001e80000100a00 */
[----:B------:R-:W4:Y:S04]  /*4e310*/  LDL.LU.64 R60, [R1+0x2d90] ;  /* 0x002d9000013c7983 */ /* 0x000f280000300a00 */
[----:B0-----:R-:W2:Y:S01]  /*4e320*/  LDL.LU R34, [R1+0x30] ;  /* 0x0000300001227983 */ /* 0x001ea20000300800 */
[----:B------:R-:W-:-:S02]  /*4e330*/  F2FP.F16.E5M2.UNPACK_B R4, R4 ;  /* 0x00000004ff04723e */ /* 0x000fc400020004ff */
[----:B------:R-:W-:Y:S02]  /*4e340*/  F2FP.F16.E5M2.UNPACK_B R5, R5 ;  /* 0x00000005ff05723e */ /* 0x000fe400020004ff */
[----:B------:R-:W-:Y:S02]  /*4e350*/  F2FP.F16.E5M2.UNPACK_B R6, R6 ;  /* 0x00000006ff06723e */ /* 0x000fe400020004ff */
[----:B------:R-:W-:Y:S01]  /*4e360*/  F2FP.F16.E5M2.UNPACK_B R7, R7 ;  /* 0x00000007ff07723e */ /* 0x000fe200020004ff */
[----:B------:R-:W-:Y:S02]  /*4e370*/  IMAD.MOV.U32 R35, RZ, RZ, R0 ;  /* 0x000000ffff237224 */ /* 0x000fe400078e0000 */
[----:B------:R-:W3:Y:S04]  /*4e380*/  LDL.LU R0, [R1+0x2d88] ;  /* 0x002d880001007983 */ /* 0x000ee80000300800 */
[----:B------:R-:W-:Y:S04]  /*4e390*/  STL.64 [R1+0x2d20], R50 ;  /* 0x002d203201007387 */ /* 0x000fe80000100a00 */
[----:B------:R0:W-:Y:S04]  /*4e3a0*/  STL.64 [R1+0x2d18], R48 ;  /* 0x002d183001007387 */ /* 0x0001e80000100a00 */
[----:B0-----:R-:W4:Y:S04]  /*4e3b0*/  LDL.LU R48, [R1+0x400] ;  /* 0x0004000001307983 */ /* 0x001f280000300800 */
[----:B------:R-:W4:Y:S04]  /*4e3c0*/  LDL.LU R49, [R1+0x404] ;  /* 0x0004040001317983 */ /* 0x000f280000300800 */
[----:B------:R-:W4:Y:S04]  /*4e3d0*/  LDL.LU R50, [R1+0x408] ;  /* 0x0004080001327983 */ /* 0x000f280000300800 */
[----:B------:R-:W4:Y:S01]  /*4e3e0*/  LDL.LU R51, [R1+0x40c] ;  /* 0x00040c0001337983 */ /* 0x000f220000300800 */
[----:B--2---:R-:W-:Y:S03]  /*4e3f0*/  HMMA.16816.F32 R32, R4, R34, R56 ;  /* 0x000000220420723c */ /* 0x004fe60000001838 */
[----:B------:R-:W2:Y:S04]  /*4e400*/  LDL.LU.64 R58, [R1+0x2d80] ;  /* 0x002d8000013a7983 */ /* 0x000ea80000300a00 */
[----:B------:R-:W2:-:S15]  /*4e410*/  LDL.LU.64 R56, [R1+0x2d78] ;  /* 0x002d780001387983 */ /* 0x000e9e0000300a00 */
[----:B------:R-:W-:-:S01]  /*4e420*/  NOP ;  /* 0x0000000000007918 */ /* 0x000fc20000000000 */
[----:B------:R0:W-:Y:S04]  /*4e430*/  STL.64 [R1+0x960], R32 ;  /* 0x0009602001007387 */ /* 0x0001e80000100a00 */
[----:B------:R1:W-:Y:S04]  /*4e440*/  STL.64 [R1+0x968], R34 ;  /* 0x0009682201007387 */ /* 0x0003e80000100a00 */
[----:B0-----:R-:W4:Y:S04]  /*4e450*/  LDL.LU R32, [R1+0xb0] ;  /* 0x0000b00001207983 */ /* 0x001f280000300800 */
[----:B------:R-:W4:Y:S04]  /*4e460*/  LDL.LU R33, [R1+0xb4] ;  /* 0x0000b40001217983 */ /* 0x000f280000300800 */
[----:B-1----:R-:W2:Y:S01]  /*4e470*/  LDL.LU R34, [R1+0xb8] ;  /* 0x0000b80001227983 */ /* 0x002ea20000300800 */
[----:B---3--:R-:W-:-:S03]  /*4e480*/  IMAD.MOV.U32 R35, RZ, RZ, R0 ;  /* 0x000000ffff237224 */ /* 0x008fc600078e0000 */
[----:B------:R-:W3:Y:S04]  /*4e490*/  LDL.LU R0, [R1+0x2d70] ;  /* 0x002d700001007983 */ /* 0x000ee80000300800 */
[----:B--2---:R-:W-:Y:S04]  /*4e4a0*/  STL.64 [R1+0x2d40], R34 ;  /* 0x002d402201007387 */ /* 0x004fe80000100a00 */
[----:B----4-:R0:W-:Y:S04]  /*4e4b0*/  STL.64 [R1+0x2d38], R32 ;  /* 0x002d382001007387 */ /* 0x0101e80000100a00 */
[----:B0-----:R-:W2:Y:S04]  /*4e4c0*/  LDL.LU R32, [R1+0x430] ;  /* 0x0004300001207983 */ /* 0x001ea80000300800 */
[----:B------:R-:W2:Y:S04]  /*4e4d0*/  LDL.LU R33, [R1+0x434] ;  /* 0x0004340001217983 */ /* 0x000ea80000300800 */
[----:B------:R-:W2:Y:S04]  /*4e4e0*/  LDL.LU R34, [R1+0x438] ;  /* 0x0004380001227983 */ /* 0x000ea80000300800 */
[----:B------:R-:W2:Y:S01]  /*4e4f0*/  LDL.LU R35, [R1+0x43c] ;  /* 0x00043c0001237983 */ /* 0x000ea20000300800 */
[C---:B------:R-:W-:Y:S06]  /*4e500*/  HMMA.16816.F32 R24, R4.reuse, R60, R24 ;  /* 0x0000003c0418723c */ /* 0x040fec0000001818 */
[C---:B------:R-:W-:Y:S06]  /*4e510*/  HMMA.16816.F32 R20, R4.reuse, R58, R20 ;  /* 0x0000003a0414723c */ /* 0x040fec0000001814 */
[C---:B------:R-:W-:Y:S06]  /*4e520*/  HMMA.16816.F32 R16, R4.reuse, R56, R16 ;  /* 0x000000380410723c */ /* 0x040fec0000001810 */
[C---:B--2---:R-:W-:Y:S06]  /*4e530*/  HMMA.16816.F32 R32, R4.reuse, R44, R32 ;  /* 0x0000002c0420723c */ /* 0x044fec0000001820 */
[----:B------:R-:W-:-:S15]  /*4e540*/  HMMA.16816.F32 R44, R4, R46, R48 ;  /* 0x0000002e042c723c */ /* 0x000fde0000001830 */
[----:B------:R-:W-:-:S02]  /*4e550*/  NOP ;  /* 0x0000000000007918 */ /* 0x000fc40000000000 */
[----:B------:R-:W-:Y:S04]  /*4e560*/  STL.64 [R1+0x950], R32 ;  /* 0x0009502001007387 */ /* 0x000fe80000100a00 */
[----:B------:R0:W-:Y:S02]  /*4e570*/  STL.64 [R1+0x958], R34 ;  /* 0x0009582201007387 */ /* 0x0001e40000100a00 */
[C---:B0-----:R-:W-:Y:S06]  /*4e580*/  HMMA.16816.F32 R32, R4.reuse, R28, R40 ;  /* 0x0000001c0420723c */ /* 0x041fec0000001828 */
[----:B------:R-:W-:Y:S01]  /*4e590*/  HMMA.16816.F32 R28, R4, R30, R36 ;  /* 0x0000001e041c723c */ /* 0x000fe20000001824 */
[----:B------:R-:W-:Y:S04]  /*4e5a0*/  STL.64 [R1+0x930], R44 ;  /* 0x0009302c01007387 */ /* 0x000fe80000100a00 */
[----:B------:R-:W-:-:S12]  /*4e5b0*/  STL.64 [R1+0x938], R46 ;  /* 0x0009382e01007387 */ /* 0x000fd80000100a00 */
[----:B------:R-:W-:Y:S04]  /*4e5c0*/  STL.64 [R1+0x920], R32 ;  /* 0x0009202001007387 */ /* 0x000fe80000100a00 */
[----:B------:R-:W-:Y:S04]  /*4e5d0*/  STL.64 [R1+0x928], R34 ;  /* 0x0009282201007387 */ /* 0x000fe80000100a00 */
[----:B------:R-:W-:Y:S04]  /*4e5e0*/  STL.64 [R1+0x910], R28 ;  /* 0x0009101c01007387 */ /* 0x000fe80000100a00 */
[----:B------:R-:W-:Y:S04]  /*4e5f0*/  STL.64 [R1+0x918], R30 ;  /* 0x0009181e01007387 */ /* 0x000fe80000100a00 */
[----:B------:R0:W-:Y:S04]  /*4e600*/  STL.64 [R1+0x900], R24 ;  /* 0x0009001801007387 */ /* 0x0001e80000100a00 */
[----:B------:R1:W-:Y:S04]  /*4e610*/  STL.64 [R1+0x908], R26 ;  /* 0x0009081a01007387 */ /* 0x0003e80000100a00 */
[----:B------:R-:W2:Y:S04]  /*4e620*/  LDL.LU R56, [R1+0xd0] ;  /* 0x0000d00001387983 */ /* 0x000ea80000300800 */
[----:B------:R-:W-:Y:S04]  /*4e630*/  STL.64 [R1+0x8f0], R20 ;  /* 0x0008f01401007387 */ /* 0x000fe80000100a00 */
[----:B------:R-:W-:Y:S04]  /*4e640*/  STL.64 [R1+0x8f8], R22 ;  /* 0x0008f81601007387 */ /* 0x000fe80000100a00 */
[----:B------:R4:W-:Y:S04]  /*4e650*/  STL.64 [R1+0x8e0], R16 ;  /* 0x0008e01001007387 */ /* 0x0009e80000100a00 */
[----:B------:R3:W-:Y:S04]  /*4e660*/  STL.64 [R1+0x8e8], R18 ;  /* 0x0008e81201007387 */ /* 0x0007e80000100a00 */
[----:B------:R-:W2:Y:S04]  /*4e670*/  LDL.LU R57, [R1+0xd4] ;  /* 0x0000d40001397983 */ /* 0x000ea80000300800 */
[----:B------:R-:W4:Y:S04]  /*4e680*/  LDL.LU R58, [R1+0xd8] ;  /* 0x0000d800013a7983 */ /* 0x000f280000300800 */
[----:B------:R-:W4:Y:S01]  /*4e690*/  LDL.LU R59, [R1+0xdc] ;  /* 0x0000dc00013b7983 */ /* 0x000f220000300800 */
[----:B------:R-:W-:Y:S03]  /*4e6a0*/  HMMA.16816.F32 R12, R4, R54, R12 ;  /* 0x00000036040c723c */ /* 0x000fe6000000180c */
[----:B----4-:R-:W-:Y:S04]  /*4e6b0*/  STL.64 [R1+0x2d68], R58 ;  /* 0x002d683a01007387 */ /* 0x010fe80000100a00 */
[----:B--2---:R2:W-:Y:S04]  /*4e6c0*/  STL.64 [R1+0x2d60], R56 ;  /* 0x002d603801007387 */ /* 0x0045e80000100a00 */
[----:B0-----:R-:W4:-:S12]  /*4e6d0*/  LDL.LU R24, [R1+0x210] ;  /* 0x0002100001187983 */ /* 0x001f180000300800 */
[----:B------:R0:W-:Y:S04]  /*4e6e0*/  STL.64 [R1+0x8d0], R12 ;  /* 0x0008d00c01007387 */ /* 0x0001e80000100a00 */
[----:B------:R0:W-:Y:S04]  /*4e6f0*/  STL.64 [R1+0x8d8], R14 ;  /* 0x0008d80e01007387 */ /* 0x0001e80000100a00 */
[----:B------:R-:W4:Y:S04]  /*4e700*/  LDL.LU R25, [R1+0x214] ;  /* 0x0002140001197983 */ /* 0x000f280000300800 */
[----:B-1----:R-:W4:Y:S04]  /*4e710*/  LDL.LU R26, [R1+0x218] ;  /* 0x00021800011a7983 */ /* 0x002f280000300800 */
[----:B------:R-:W4:Y:S04]  /*4e720*/  LDL.LU R27, [R1+0x21c] ;  /* 0x00021c00011b7983 */ /* 0x000f280000300800 */
[----:B------:R-:W4:Y:S04]  /*4e730*/  LDL.LU R16, [R1+0x2a0] ;  /* 0x0002a00001107983 */ /* 0x000f280000300800 */
[----:B------:R-:W4:Y:S04]  /*4e740*/  LDL.LU R17, [R1+0x2a4] ;  /* 0x0002a40001117983 */ /* 0x000f280000300800 */
[----:B---3--:R-:W4:Y:S04]  /*4e750*/  LDL.LU R18, [R1+0x2a8] ;  /* 0x0002a80001127983 */ /* 0x008f280000300800 */
[----:B------:R-:W4:Y:S04]  /*4e760*/  LDL.LU R19, [R1+0x2ac] ;  /* 0x0002ac0001137983 */ /* 0x000f280000300800 */
        /* <DEDUP_REMOVED lines=36> */
[C---:B---3--:R-:W-:Y:S06]  /*4e9b0*/  HMMA.16816.F32 R36, R4.reuse, R2, R36 ;  /* 0x000000020424723c */ /* 0x048fec0000001824 */
[C---:B--2---:R-:W-:Y:S06]  /*4e9c0*/  HMMA.16816.F32 R56, R4.reuse, R8, R56 ;  /* 0x000000080438723c */ /* 0x044fec0000001838 */
[----:B----4-:R-:W-:Y:S11]  /*4e9d0*/  HMMA.16816.F32 R8, R4, R10, R12 ;  /* 0x0000000a0408723c */ /* 0x010ff6000000180c */
        /* <DEDUP_REMOVED lines=8> */
[----:B0-----:R-:W3:Y:S04]  /*4ea60*/  LDL.LU.64 R58, [R1+0x2d68] ;  /* 0x002d6800013a7983 */ /* 0x001ee80000300a00 */
[----:B------:R-:W3:Y:S04]  /*4ea70*/  LDL.LU.64 R56, [R1+0x2d60] ;  /* 0x002d600001387983 */ /* 0x000ee80000300a00 */
[----:B------:R-:W4:Y:S04]  /*4ea80*/  LDL.LU.64 R14, [R1+0x2d58] ;  /* 0x002d5800010e7983 */ /* 0x000f280000300a00 */
[----:B------:R-:W2:Y:S04]  /*4ea90*/  LDL.LU.64 R12, [R1+0x2d50] ;  /* 0x002d5000010c7983 */ /* 0x000ea80000300a00 */
[----:B------:R0:W-:Y:S04]  /*4eaa0*/  STL.64 [R1+0x8a0], R8 ;  /* 0x0008a00801007387 */ /* 0x0001e80000100a00 */
[----:B------:R1:W-:Y:S04]  /*4eab0*/  STL.64 [R1+0x8a8], R10 ;  /* 0x0008a80a01007387 */ /* 0x0003e80000100a00 */
[----:B0-----:R-:W3:Y:S04]  /*4eac0*/  LDL.LU R8, [R1+0x100] ;  /* 0x0001000001087983 */ /* 0x001ee80000300800 */
[----:B------:R-:W3:Y:S04]  /*4ead0*/  LDL.LU R9, [R1+0x104] ;  /* 0x0001040001097983 */ /* 0x000ee80000300800 */
[----:B-1----:R-:W3:Y:S01]  /*4eae0*/  LDL.LU R10, [R1+0x108] ;  /* 0x00010800010a7983 */ /* 0x002ee20000300800 */
[----:B------:R-:W-:-:S03]  /*4eaf0*/  IMAD.MOV.U32 R11, RZ, RZ, R0 ;  /* 0x000000ffff0b7224 */ /* 0x000fc600078e0000 */
[----:B------:R-:W3:Y:S01]  /*4eb00*/  LDL.LU R0, [R1+0x2d48] ;  /* 0x002d480001007983 */ /* 0x000ee20000300800 */
[C---:B--2---:R-:W-:Y:S06]  /*4eb10*/  HMMA.16816.F32 R32, R4.reuse, R12, R32 ;  /* 0x0000000c0420723c */ /* 0x044fec0000001820 */
[----:B----4-:R-:W-:-:S15]  /*4eb20*/  HMMA.16816.F32 R12, R4, R14, R16 ;  /* 0x0000000e040c723c */ /* 0x010fde0000001810 */
[----:B------:R-:W-:-:S02]  /*4eb30*/  NOP ;  /* 0x0000000000007918 */ /* 0x000fc40000000000 */
[----:B------:R-:W-:Y:S04]  /*4eb40*/  STL.64 [R1+0x890], R32 ;  /* 0x0008902001007387 */ /* 0x000fe80000100a00 */
[----:B------:R0:W-:Y:S04]  /*4eb50*/  STL.64 [R1+0x898], R34 ;  /* 0x0008982201007387 */ /* 0x0001e80000100a00 */
[----:B0-----:R-:W2:Y:S04]  /*4eb60*/  LDL.LU.64 R34, [R1+0x2d40] ;  /* 0x002d400001227983 */ /* 0x001ea80000300a00 */
[----:B------:R-:W2:Y:S04]  /*4eb70*/  LDL.LU.64 R32, [R1+0x2d38] ;  /* 0x002d380001207983 */ /* 0x000ea80000300a00 */
[----:B------:R-:W4:Y:S04]  /*4eb80*/  LDL.LU.64 R18, [R1+0x2d30] ;  /* 0x002d300001127983 */ /* 0x000f280000300a00 */
[----:B------:R-:W3:Y:S04]  /*4eb90*/  LDL.LU.64 R16, [R1+0x2d28] ;  /* 0x002d280001107983 */ /* 0x000ee80000300a00 */
[----:B------:R0:W-:Y:S04]  /*4eba0*/  STL.64 [R1+0x880], R12 ;  /* 0x0008800c01007387 */ /* 0x0001e80000100a00 */
[----:B------:R1:W-:Y:S04]  /*4ebb0*/  STL.64 [R1+0x888], R14 ;  /* 0x0008880e01007387 */ /* 0x0003e80000100a00 */
[----:B0-----:R-:W2:Y:S04]  /*4ebc0*/  LDL.LU R12, [R1+0x120] ;  /* 0x00012000010c7983 */ /* 0x001ea80000300800 */
[----:B------:R-:W2:Y:S04]  /*4ebd0*/  LDL.LU R13, [R1+0x124] ;  /* 0x00012400010d7983 */ /* 0x000ea80000300800 */
[----:B-1----:R-:W2:Y:S04]  /*4ebe0*/  LDL.LU R14, [R1+0x128] ;  /* 0x00012800010e7983 */ /* 0x002ea80000300800 */
        /* <DEDUP_REMOVED lines=8> */
[----:B------:R-:W2:Y:S04]  /*4ec70*/  LDL.LU.64 R22, [R1+0x2d10] ;  /* 0x002d100001167983 */ /* 0x000ea80000300a00 */
[----:B------:R-:W3:Y:S04]  /*4ec80*/  LDL.LU.64 R20, [R1+0x2d08] ;  /* 0x002d080001147983 */ /* 0x000ee80000300a00 */
[----:B------:R0:W-:Y:S04]  /*4ec90*/  STL.64 [R1+0x240], R16 ;  /* 0x0002401001007387 */ /* 0x0001e80000100a00 */
[----:B------:R1:W-:Y:S04]  /*4eca0*/  STL.64 [R1+0x248], R18 ;  /* 0x0002481201007387 */ /* 0x0003e80000100a00 */
[----:B0-----:R-:W4:Y:S04]  /*4ecb0*/  LDL.LU R16, [R1+0x140] ;  /* 0x0001400001107983 */ /* 0x001f280000300800 */
[----:B------:R-:W4:Y:S04]  /*4ecc0*/  LDL.LU R17, [R1+0x144] ;  /* 0x0001440001117983 */ /* 0x000f280000300800 */
[----:B-1----:R-:W4:Y:S01]  /*4ecd0*/  LDL.LU R18, [R1+0x148] ;  /* 0x0001480001127983 */ /* 0x002f220000300800 */
[----:B------:R-:W-:-:S03]  /*4ece0*/  IMAD.MOV.U32 R19, RZ, RZ, R0 ;  /* 0x000000ffff137224 */ /* 0x000fc600078e0000 */
        /* <DEDUP_REMOVED lines=8> */
[----:B------:R-:W4:Y:S04]  /*4ed70*/  LDL.LU.64 R26, [R1+0x2ce8] ;  /* 0x002ce800011a7983 */ /* 0x000f280000300a00 */
[----:B------:R-:W2:Y:S04]  /*4ed80*/  LDL.LU.64 R24, [R1+0x2ce0] ;  /* 0x002ce00001187983 */ /* 0x000ea80000300a00 */
[----:B------:R0:W-:Y:S04]  /*4ed90*/  STL.64 [R1+0x340], R20 ;  /* 0x0003401401007387 */ /* 0x0001e80000100a00 */
[----:B------:R1:W-:Y:S04]  /*4eda0*/  STL.64 [R1+0x348], R22 ;  /* 0x0003481601007387 */ /* 0x0003e80000100a00 */
[----:B0-----:R-:W3:Y:S04]  /*4edb0*/  LDL.LU R20, [R1+0x160] ;  /* 0x0001600001147983 */ /* 0x001ee80000300800 */
[----:B------:R-:W3:Y:S04]  /*4edc0*/  LDL.LU R21, [R1+0x164] ;  /* 0x0001640001157983 */ /* 0x000ee80000300800 */
[----:B-1----:R-:W3:Y:S04]  /*4edd0*/  LDL.LU R22, [R1+0x168] ;  /* 0x0001680001167983 */ /* 0x002ee80000300800 */
        /* <DEDUP_REMOVED lines=12> */
[----:B0-----:R-:W3:Y:S04]  /*4eea0*/  LDL.LU R24, [R1+0x180] ;  /* 0x0001800001187983 */ /* 0x001ee80000300800 */
[----:B------:R-:W3:Y:S04]  /*4eeb0*/  LDL.LU R25, [R1+0x184] ;  /* 0x0001840001197983 */ /* 0x000ee80000300800 */
[----:B-1----:R-:W3:Y:S01]  /*4eec0*/  LDL.LU R26, [R1+0x188] ;  /* 0x00018800011a7983 */ /* 0x002ee20000300800 */
[----:B--2---:R-:W-:-:S15]  /*4eed0*/  HMMA.16816.F32 R36, R4, R28, R36 ;  /* 0x0000001c0424723c */ /* 0x004fde0000001824 */
[----:B------:R-:W-:-:S08]  /*4eee0*/  NOP ;  /* 0x0000000000007918 */ /* 0x000fd00000000000 */
[----:B------:R-:W-:Y:S04]  /*4eef0*/  STL.64 [R1+0x1a0], R36 ;  /* 0x0001a02401007387 */ /* 0x000fe80000100a00 */
[----:B------:R0:W-:Y:S04]  /*4ef00*/  STL.64 [R1+0x1a8], R38 ;  /* 0x0001a82601007387 */ /* 0x0001e80000100a00 */
[----:B0-----:R-:W2:Y:S04]  /*4ef10*/  LDL.LU.64 R38, [R1+0x2cb8] ;  /* 0x002cb80001267983 */ /* 0x001ea80000300a00 */
[----:B------:R-:W2:Y:S01]  /*4ef20*/  LDL.LU.64 R36, [R1+0x2cb0] ;  /* 0x002cb00001247983 */ /* 0x000ea20000300a00 */
[----:B------:R-:W-:Y:S01]  /*4ef30*/  IMAD.MOV.U32 R27, RZ, RZ, R0 ;  /* 0x000000ffff1b7224 */ /* 0x000fe200078e0000 */
[C---:B----4-:R-:W-:Y:S06]  /*4ef40*/  HMMA.16816.F32 R12, R4.reuse, R40, R12 ;  /* 0x00000028040c723c */ /* 0x050fec000000180c */
[----:B---3--:R-:W-:-:S15]  /*4ef50*/  HMMA.16816.F32 R24, R4, R30, R24 ;  /* 0x0000001e0418723c */ /* 0x008fde0000001818 */
[----:B------:R-:W-:-:S08]  /*4ef60*/  NOP ;  /* 0x0000000000007918 */ /* 0x000fd00000000000 */
[----:B------:R-:W-:Y:S04]  /*4ef70*/  STL.64 [R1+0x180], R24 ;  /* 0x0001801801007387 */ /* 0x000fe80000100a00 */
[----:B------:R-:W-:Y:S01]  /*4ef80*/  STL.64 [R1+0x188], R26 ;  /* 0x0001881a01007387 */ /* 0x000fe20000100a00 */
[----:B------:R-:W-:Y:S01]  /*4ef90*/  IMAD.MOV.U32 R0, RZ, RZ, R15 ;  /* 0x000000ffff007224 */ /* 0x000fe200078e000f */
[C---:B--2---:R-:W-:Y:S06]  /*4efa0*/  HMMA.16816.F32 R20, R4.reuse, R36, R20 ;  /* 0x000000240414723c */ /* 0x044fec0000001814 */
[----:B------:R-:W-:-:S15]  /*4efb0*/  HMMA.16816.F32 R16, R4, R38, R16 ;  /* 0x000000260410723c */ /* 0x000fde0000001810 */
[----:B------:R-:W-:-:S02]  /*4efc0*/  NOP ;  /* 0x0000000000007918 */ /* 0x000fc40000000000 */
[----:B------:R-:W-:Y:S04]  /*4efd0*/  STL.64 [R1+0x160], R20 ;  /* 0x0001601401007387 */ /* 0x000fe80000100a00 */
[----:B------:R-:W-:Y:S04]  /*4efe0*/  STL.64 [R1+0x168], R22 ;  /* 0x0001681601007387 */ /* 0x000fe80000100a00 */
[----:B------:R-:W-:Y:S04]  /*4eff0*/  STL.64 [R1+0x110], R12 ;  /* 0x0001100c01007387 */ /* 0x000fe80000100a00 */
[----:B------:R-:W-:Y:S04]  /*4f000*/  STL.64 [R1+0x140], R16 ;  /* 0x0001401001007387 */ /* 0x000fe80000100a00 */
[----:B------:R-:W-:Y:S04]  /*4f010*/  STL.64 [R1+0x148], R18 ;  /* 0x0001481201007387 */ /* 0x000fe80000100a00 */
[----:B------:R0:W-:Y:S02]  /*4f020*/  STL [R1+0x118], R14 ;  /* 0x0001180e01007387 */ /* 0x0001e40000100800 */
[C---:B0-----:R-:W-:Y:S06]  /*4f030*/  HMMA.16816.F32 R12, R4.reuse, R42, R8 ;  /* 0x0000002a040c723c */ /* 0x041fec0000001808 */
[----:B------:R-:W-:Y:S01]  /*4f040*/  HMMA.16816.F32 R8, R4, R44, R56 ;  /* 0x0000002c0408723c */ /* 0x000fe20000001838 */
[----:B------:R0:W-:-:S15]  /*4f050*/  STL [R1+0x2950], R0 ;  /* 0x0029500001007387 */ /* 0x0001de0000100800 */
[----:B------:R-:W-:-:S07]  /*4f060*/  NOP ;  /* 0x0000000000007918 */ /* 0x000fce0000000000 */
[----:B------:R-:W-:Y:S04]  /*4f070*/  STL.64 [R1+0xd0], R8 ;  /* 0x0000d00801007387 */ /* 0x000fe80000100a00 */
[----:B------:R-:W-:Y:S04]  /*4f080*/  STL.64 [R1+0x130], R12 ;  /* 0x0001300c01007387 */ /* 0x000fe80000100a00 */
[----:B------:R-:W-:Y:S04]  /*4f090*/  STL.64 [R1+0x138], R14 ;  /* 0x0001380e01007387 */ /* 0x000fe80000100a00 */
[----:B------:R1:W-:Y:S01]  /*4f0a0*/  STL [R1+0xd8], R10 ;  /* 0x0000d80a01007387 */ /* 0x0003e20000100800 */
[----:B0-----:R-:W-:-:S02]  /*4f0b0*/  IMAD.MOV.U32 R0, RZ, RZ, R11 ;  /* 0x000000ffff007224 */ /* 0x001fc400078e000b */
[----:B-1----:R-:W-:Y:S03]  /*4f0c0*/  HMMA.16816.F32 R8, R4, R46, R32 ;  /* 0x0000002e0408723c */ /* 0x002fe60000001820 */
[----:B------:R-:W-:Y:S04]  /*4f0d0*/  STL [R1+0x2998], R0 ;  /* 0x0029980001007387 */ /* 0x000fe80000100800 */
[----:B------:R-:W2:Y:S01]  /*4f0e0*/  LDL.LU R16, [R1+0xf0] ;  /* 0x0000f00001107983 */ /* 0x000ea20000300800 */
[----:B------:R-:W-:Y:S02]  /*4f0f0*/  IMAD.MOV.U32 R20, RZ, RZ, R48 ;  /* 0x000000ffff147224 */ /* 0x000fe400078e0030 */
[----:B------:R-:W-:-:S13]  /*4f100*/  IMAD.MOV.U32 R21, RZ, RZ, R49 ;  /* 0x000000ffff157224 */ /* 0x000fda00078e0031 */
[----:B------:R-:W-:Y:S04]  /*4f110*/  STL.64 [R1+0xb0], R8 ;  /* 0x0000b00801007387 */ /* 0x000fe80000100a00 */
[----:B------:R0:W-:Y:S04]  /*4f120*/  STL.64 [R1+0xb8], R10 ;  /* 0x0000b80a01007387 */ /* 0x0001e80000100a00 */
[----:B------:R-:W2:Y:S04]  /*4f130*/  LDL.LU R17, [R1+0xf4] ;  /* 0x0000f40001117983 */ /* 0x000ea80000300800 */
[----:B------:R-:W2:Y:S04]  /*4f140*/  LDL.LU R18, [R1+0xf8] ;  /* 0x0000f80001127983 */ /* 0x000ea80000300800 */
[----:B------:R-:W2:Y:S04]  /*4f150*/  LDL.LU R19, [R1+0xfc] ;  /* 0x0000fc0001137983 */ /* 0x000ea80000300800 */
        /* <DEDUP_REMOVED lines=26> */
[----:B0-----:R-:W2:Y:S04]  /*4f300*/  LDL R10, [R1+0xd88] ;  /* 0x000d8800010a7983 */ /* 0x001ea80000100800 */
[----:B------:R-:W2:Y:S04]  /*4f310*/  LDL R11, [R1+0xd8c] ;  /* 0x000d8c00010b7983 */ /* 0x000ea80000100800 */
[----:B------:R-:W2:Y:S04]  /*4f320*/  LDL R8, [R1+0xda8] ;  /* 0x000da80001087983 */ /* 0x000ea80000100800 */
[----:B------:R-:W2:Y:S04]  /*4f330*/  LDL R9, [R1+0xdac] ;  /* 0x000dac0001097983 */ /* 0x000ea80000100800 */
[----:B------:R-:W2:Y:S04]  /*4f340*/  LDL R2, [R1+0xdb8] ;  /* 0x000db80001027983 */ /* 0x000ea80000100800 */
[----:B------:R-:W2:Y:S04]  /*4f350*/  LDL R3, [R1+0xdbc] ;  /* 0x000dbc0001037983 */ /* 0x000ea80000100800 */
[----:B------:R-:W2:Y:S04]  /*4f360*/  LDL.LU R12, [R1+0xa0] ;  /* 0x0000a000010c7983 */ /* 0x000ea80000300800 */
[----:B------:R-:W2:Y:S04]  /*4f370*/  LDL.LU R13, [R1+0xa4] ;  /* 0x0000a400010d7983 */ /* 0x000ea80000300800 */
[----:B------:R-:W2:Y:S04]  /*4f380*/  LDL.LU R14, [R1+0xa8] ;  /* 0x0000a800010e7983 */ /* 0x000ea80000300800 */
[----:B------:R-:W2:Y:S04]  /*4f390*/  LDL.LU R15, [R1+0xac] ;  /* 0x0000ac00010f7983 */ /* 0x000ea80000300800 */
[----:B------:R-:W2:Y:S04]  /*4f3a0*/  LDL R54, [R1+0xdc8] ;  /* 0x000dc80001367983 */ /* 0x000ea80000100800 */
[----:B------:R-:W2:Y:S04]  /*4f3b0*/  LDL R55, [R1+0xdcc] ;  /* 0x000dcc0001377983 */ /* 0x000ea80000100800 */
[----:B------:R-:W2:Y:S04]  /*4f3c0*/  LDL.LU R56, [R1+0xc0] ;  /* 0x0000c00001387983 */ /* 0x000ea80000300800 */
[----:B------:R-:W2:Y:S04]  /*4f3d0*/  LDL.LU R57, [R1+0xc4] ;  /* 0x0000c40001397983 */ /* 0x000ea80000300800 */
[----:B------:R-:W2:Y:S04]  /*4f3e0*/  LDL.LU R58, [R1+0xc8] ;  /* 0x0000c800013a7983 */ /* 0x000ea80000300800 */
[----:B------:R-:W2:Y:S01]  /*4f3f0*/  LDL.LU R59, [R1+0xcc] ;  /* 0x0000cc00013b7983 */ /* 0x000ea20000300800 */
[----:B---3--:R-:W-:-:S15]  /*4f400*/  HMMA.16816.F32 R44, R4, R48, R44 ;  /* 0x00000030042c723c */ /* 0x008fde000000182c */
[----:B------:R-:W-:-:S08]  /*4f410*/  NOP ;  /* 0x0000000000007918 */ /* 0x000fd00000000000 */
[----:B------:R-:W-:Y:S04]  /*4f420*/  STL.64 [R1+0x90], R44 ;  /* 0x0000902c01007387 */ /* 0x000fe80000100a00 */
[----:B------:R-:W-:Y:S04]  /*4f430*/  STL [R1+0x98], R46 ;  /* 0x0000982e01007387 */ /* 0x000fe80000100800 */
[----:B------:R-:W3:Y:S04]  /*4f440*/  LDL R60, [R1+0xdd8] ;  /* 0x000dd800013c7983 */ /* 0x000ee80000100800 */
[----:B------:R-:W3:Y:S01]  /*4f450*/  LDL R61, [R1+0xddc] ;  /* 0x000ddc00013d7983 */ /* 0x000ee20000100800 */
[C---:B----4-:R-:W-:Y:S06]  /*4f460*/  HMMA.16816.F32 R40, R4.reuse, R50, R40 ;  /* 0x000000320428723c */ /* 0x050fec0000001828 */
[C---:B--2---:R-:W-:Y:S06]  /*4f470*/  HMMA.16816.F32 R28, R4.reuse, R52, R28 ;  /* 0x00000034041c723c */ /* 0x044fec000000181c */
[----:B------:R-:W-:Y:S01]  /*4f480*/  HMMA.16816.F32 R4, R4, R20, R24 ;  /* 0x000000140404723c */ /* 0x000fe20000001818 */
[----:B------:R-:W-:-:S02]  /*4f490*/  IMAD.MOV.U32 R0, RZ, RZ, R47 ;  /* 0x000000ffff007224 */ /* 0x000fc400078e002f */
[----:B------:R-:W-:Y:S02]  /*4f4a0*/  IMAD R32, R32, 0x100, R36 ;  /* 0x0000010020207824 */ /* 0x000fe400078e0224 */
[----:B------:R-:W-:Y:S02]  /*4f4b0*/  IMAD R33, R33, 0x100, R37 ;  /* 0x0000010021217824 */ /* 0x000fe400078e0225 */
[----:B------:R-:W-:Y:S02]  /*4f4c0*/  IMAD R34, R34, 0x100, R22 ;  /* 0x0000010022227824 */ /* 0x000fe400078e0216 */
[----:B------:R-:W-:Y:S01]  /*4f4d0*/  IMAD R35, R35, 0x100, R23 ;  /* 0x0000010023237824 */ /* 0x000fe200078e0217 */
[----:B------:R-:W-:Y:S01]  /*4f4e0*/  STL [R1+0x2a20], R0 ;  /* 0x002a200001007387 */ /* 0x000fe20000100800 */
[----:B------:R-:W-:Y:S02]  /*4f4f0*/  F2FP.F16.E5M2.UNPACK_B R10, R10 ;  /* 0x0000000aff0a723e */ /* 0x000fe400020004ff */
[----:B------:R-:W-:-:S02]  /*4f500*/  F2FP.F16.E5M2.UNPACK_B R32, R32 ;  /* 0x00000020ff20723e */ /* 0x000fc400020004ff */
[----:B------:R-:W-:Y:S02]  /*4f510*/  F2FP.F16.E5M2.UNPACK_B R33, R33 ;  /* 0x00000021ff21723e */ /* 0x000fe400020004ff */
[----:B------:R-:W-:Y:S02]  /*4f520*/  F2FP.F16.E5M2.UNPACK_B R34, R34 ;  /* 0x00000022ff22723e */ /* 0x000fe400020004ff */
[----:B------:R-:W-:Y:S02]  /*4f530*/  F2FP.F16.E5M2.UNPACK_B R35, R35 ;  /* 0x00000023ff23723e */ /* 0x000fe400020004ff */
[----:B------:R-:W-:Y:S02]  /*4f540*/  F2FP.F16.E5M2.UNPACK_B R11, R11 ;  /* 0x0000000bff0b723e */ /* 0x000fe400020004ff */
[----:B------:R-:W-:Y:S02]  /*4f550*/  F2FP.F16.E5M2.UNPACK_B R8, R8 ;  /* 0x00000008ff08723e */ /* 0x000fe400020004ff */
[----:B------:R-:W-:Y:S01]  /*4f560*/  F2FP.F16.E5M2.UNPACK_B R9, R9 ;  /* 0x00000009ff09723e */ /* 0x000fe200020004ff */
[----:B------:R-:W-:Y:S04]  /*4f570*/  STL.64 [R1+0x70], R40 ;  /* 0x0000702801007387 */ /* 0x000fe80000100a00 */
[----:B------:R-:W-:Y:S04]  /*4f580*/  STL.64 [R1+0x78], R42 ;  /* 0x0000782a01007387 */ /* 0x000fe80000100a00 */
[----:B------:R-:W-:Y:S04]  /*4f590*/  STL.64 [R1+0x60], R28 ;  /* 0x0000601c01007387 */ /* 0x000fe80000100a00 */
[----:B------:R-:W-:Y:S04]  /*4f5a0*/  STL.64 [R1+0x68], R30 ;  /* 0x0000681e01007387 */ /* 0x000fe80000100a00 */
[----:B------:R-:W-:Y:S04]  /*4f5b0*/  STL [R1+0x28], R10 ;  /* 0x0000280a01007387 */ /* 0x000fe80000100800 */
[----:B------:R-:W-:Y:S04]  /*4f5c0*/  STL.64 [R1+0x50], R4 ;  /* 0x0000500401007387 */ /* 0x000fe80000100a00 */
[----:B------:R0:W-:Y:S01]  /*4f5d0*/  STL.64 [R1+0x58], R6 ;  /* 0x0000580601007387 */ /* 0x0001e20000100a00 */
[C---:B------:R-:W-:Y:S06]  /*4f5e0*/  HMMA.16816.F32 R12, R32.reuse, R8, R12 ;  /* 0x00000008200c723c */ /* 0x040fec000000180c */
[----:B0-----:R-:W-:Y:S06]  /*4f5f0*/  HMMA.16816.F32 R4, R32, R10, R16 ;  /* 0x0000000a2004723c */ /* 0x001fec0000001810 */
[----:B------:R-:W-:Y:S04]  /*4f600*/  STL [R1+0x2c], R11 ;  /* 0x00002c0b01007387 */ /* 0x000fe80000100800 */
[----:B------:R-:W-:Y:S01]  /*4f610*/  STL [R1+0x18], R8 ;  /* 0x0000180801007387 */ /* 0x000fe20000100800 */
[----:B------:R-:W-:-:S02]  /*4f620*/  F2FP.F16.E5M2.UNPACK_B R2, R2 ;  /* 0x00000002ff02723e */ /* 0x000fc400020004ff */
[----:B------:R-:W-:-:S10]  /*4f630*/  F2FP.F16.E5M2.UNPACK_B R3, R3 ;  /* 0x00000003ff03723e */ /* 0x000fd400020004ff */
[----:B------:R-:W-:Y:S04]  /*4f640*/  STL.64 [R1+0x80], R4 ;  /* 0x0000800401007387 */ /* 0x000fe80000100a00 */
[----:B------:R0:W-:Y:S04]  /*4f650*/  STL.64 [R1+0x88], R6 ;  /* 0x0000880601007387 */ /* 0x0001e80000100a00 */
[----:B------:R-:W-:Y:S04]  /*4f660*/  STL [R1+0x1c], R9 ;  /* 0x00001c0901007387 */ /* 0x000fe80000100800 */
[----:B------:R-:W-:Y:S04]  /*4f670*/  STL.64 [R1+0xa0], R12 ;  /* 0x0000a00c01007387 */ /* 0x000fe80000100a00 */
[----:B------:R-:W-:Y:S04]  /*4f680*/  STL.64 [R1+0xa8], R14 ;  /* 0x0000a80e01007387 */ /* 0x000fe80000100a00 */
[----:B------:R-:W-:Y:S01]  /*4f690*/  STL.64 [R1+0x10], R2 ;  /* 0x0000100201007387 */ /* 0x000fe20000100a00 */
[----:B0-----:R-:W-:-:S05]  /*4f6a0*/  IMAD.MOV.U32 R7, RZ, RZ, R8 ;  /* 0x000000ffff077224 */ /* 0x001fca00078e0008 */
[----:B------:R0:W-:Y:S02]  /*4f6b0*/  STL [R1+0x2c90], R7 ;  /* 0x002c900701007387 */ /* 0x0001e40000100800 */
[----:B0-----:R-:W-:Y:S06]  /*4f6c0*/  HMMA.16816.F32 R4, R32, R2, R56 ;  /* 0x000000022004723c */ /* 0x001fec0000001838 */
[----:B------:R-:W-:Y:S02]  /*4f6d0*/  IMAD.MOV.U32 R49, RZ, RZ, R2 ;  /* 0x000000ffff317224 */ /* 0x000fe400078e0002 */
[----:B------:R-:W-:Y:S01]  /*4f6e0*/  IMAD.MOV.U32 R48, RZ, RZ, R3 ;  /* 0x000000ffff307224 */ /* 0x000fe200078e0003 */
[----:B------:R-:W-:-:S02]  /*4f6f0*/  F2FP.F16.E5M2.UNPACK_B R14, R54 ;  /* 0x00000036ff0e723e */ /* 0x000fc400020004ff */
[----:B------:R-:W-:-:S12]  /*4f700*/  F2FP.F16.E5M2.UNPACK_B R15, R55 ;  /* 0x00000037ff0f723e */ /* 0x000fd800020004ff */
[----:B------:R3:W-:Y:S04]  /*4f710*/  STL.64 [R1+0xc0], R4 ;  /* 0x0000c00401007387 */ /* 0x0007e80000100a00 */
[----:B------:R-:W-:Y:S04]  /*4f720*/  STL.64 [R1+0xc8], R6 ;  /* 0x0000c80601007387 */ /* 0x000fe80000100a00 */
[----:B------:R0:W-:Y:S04]  /*4f730*/  STL.64 [R1+0x2ca0], R48 ;  /* 0x002ca03001007387 */ /* 0x0001e80000100a00 */
[----:B------:R-:W-:Y:S04]  /*4f740*/  STL.64 [R1+0x8], R14 ;  /* 0x0000080e01007387 */ /* 0x000fe80000100a00 */
[----:B------:R-:W2:Y:S04]  /*4f750*/  LDL.LU R16, [R1+0x1f0] ;  /* 0x0001f00001107983 */ /* 0x000ea80000300800 */
[----:B------:R-:W2:Y:S01]  /*4f760*/  LDL.LU R17, [R1+0x1f4] ;  /* 0x0001f40001117983 */ /* 0x000ea20000300800 */
[----:B---3--:R-:W-:-:S02]  /*4f770*/  F2FP.F16.E5M2.UNPACK_B R4, R60 ;  /* 0x0000003cff04723e */ /* 0x008fc400020004ff */
[----:B------:R-:W-:-:S03]  /*4f780*/  F2FP.F16.E5M2.UNPACK_B R5, R61 ;  /* 0x0000003dff05723e */ /* 0x000fc600020004ff */
[----:B------:R-:W-:Y:S04]  /*4f790*/  STL [R1], R4 ;  /* 0x0000000401007387 */ /* 0x000fe80000100800 */
[----:B------:R-:W2:Y:S04]  /*4f7a0*/  LDL.LU R18, [R1+0x1f8] ;  /* 0x0001f80001127983 */ /* 0x000ea80000300800 */
[----:B------:R-:W-:Y:S04]  /*4f7b0*/  STL [R1+0x4], R5 ;  /* 0x0000040501007387 */ /* 0x000fe80000100800 */
        /* <DEDUP_REMOVED lines=11> */
[----:B------:R-:W2:Y:S04]  /*4f870*/  LDL.LU R50, [R1+0xe8] ;  /* 0x0000e80001327983 */ /* 0x000ea80000300800 */
[----:B------:R-:W2:Y:S04]  /*4f880*/  LDL.LU R51, [R1+0xec] ;  /* 0x0000ec0001337983 */ /* 0x000ea80000300800 */
[----:B------:R-:W3:Y:S04]  /*4f890*/  LDL.LU R40, [R1+0x150] ;  /* 0x0001500001287983 */ /* 0x000ee80000300800 */
[----:B------:R-:W3:Y:S04]  /*4f8a0*/  LDL.LU R41, [R1+0x154] ;  /* 0x0001540001297983 */ /* 0x000ee80000300800 */
[----:B------:R-:W3:Y:S04]  /*4f8b0*/  LDL.LU R42, [R1+0x158] ;  /* 0x00015800012a7983 */ /* 0x000ee80000300800 */
[----:B------:R-:W3:Y:S04]  /*4f8c0*/  LDL.LU R43, [R1+0x15c] ;  /* 0x00015c00012b7983 */ /* 0x000ee80000300800 */
[----:B------:R-:W4:Y:S04]  /*4f8d0*/  LDL R58, [R1+0xdf8] ;  /* 0x000df800013a7983 */ /* 0x000f280000100800 */
[----:B------:R-:W3:Y:S04]  /*4f8e0*/  LDL R59, [R1+0xdfc] ;  /* 0x000dfc00013b7983 */ /* 0x000ee80000100800 */
[----:B------:R-:W3:Y:S04]  /*4f8f0*/  LDL.LU R44, [R1+0x250] ;  /* 0x00025000012c7983 */ /* 0x000ee80000300800 */
[----:B------:R-:W3:Y:S04]  /*4f900*/  LDL.LU R45, [R1+0x254] ;  /* 0x00025400012d7983 */ /* 0x000ee80000300800 */
[----:B------:R-:W3:Y:S04]  /*4f910*/  LDL.LU R46, [R1+0x258] ;  /* 0x00025800012e7983 */ /* 0x000ee80000300800 */
[----:B------:R-:W3:Y:S04]  /*4f920*/  LDL.LU R47, [R1+0x25c] ;  /* 0x00025c00012f7983 */ /* 0x000ee80000300800 */
[----:B------:R-:W4:Y:S04]  /*4f930*/  LDL R60, [R1+0xde8] ;  /* 0x000de800013c7983 */ /* 0x000f280000100800 */
[----:B------:R-:W3:Y:S04]  /*4f940*/  LDL R61, [R1+0xdec] ;  /* 0x000dec00013d7983 */ /* 0x000ee80000100800 */
[----:B------:R-:W3:Y:S04]  /*4f950*/  LDL R56, [R1+0xe08] ;  /* 0x000e080001387983 */ /* 0x000ee80000100800 */
[----:B------:R-:W3:Y:S04]  /*4f960*/  LDL R57, [R1+0xe0c] ;  /* 0x000e0c0001397983 */ /* 0x000ee80000100800 */
[----:B------:R-:W3:Y:S04]  /*4f970*/  LDL R54, [R1+0xe18] ;  /* 0x000e180001367983 */ /* 0x000ee80000100800 */
[----:B------:R-:W3:Y:S04]  /*4f980*/  LDL R55, [R1+0xe1c] ;  /* 0x000e1c0001377983 */ /* 0x000ee80000100800 */
[----:B------:R-:W3:Y:S04]  /*4f990*/  LDL.LU R28, [R1+0x190] ;  /* 0x00019000011c7983 */ /* 0x000ee80000300800 */
[----:B------:R-:W3:Y:S04]  /*4f9a0*/  LDL.LU R29, [R1+0x194] ;  /* 0x00019400011d7983 */ /* 0x000ee80000300800 */
[----:B------:R-:W3:Y:S01]  /*4f9b0*/  LDL.LU R30, [R1+0x198] ;  /* 0x00019800011e7983 */ /* 0x000ee20000300800 */
[----:B------:R-:W-:-:S03]  /*4f9c0*/  IMAD.MOV.U32 R0, RZ, RZ, R9 ;  /* 0x000000ffff007224 */ /* 0x000fc600078e0009 */
[----:B------:R-:W3:Y:S04]  /*4f9d0*/  LDL.LU R31, [R1+0x19c] ;  /* 0x00019c00011f7983 */ /* 0x000ee80000300800 */
[----:B------:R-:W3:Y:S04]  /*4f9e0*/  LDL R2, [R1+0xe28] ;  /* 0x000e280001027983 */ /* 0x000ee80000100800 */
[----:B------:R-:W3:Y:S04]  /*4f9f0*/  LDL R3, [R1+0xe2c] ;  /* 0x000e2c0001037983 */ /* 0x000ee80000100800 */
[----:B------:R-:W3:Y:S04]  /*4fa00*/  LDL R8, [R1+0xe38] ;  /* 0x000e380001087983 */ /* 0x000ee80000100800 */
[----:B------:R-:W3:Y:S04]  /*4fa10*/  LDL R9, [R1+0xe3c] ;  /* 0x000e3c0001097983 */ /* 0x000ee80000100800 */
[----:B------:R-:W3:Y:S04]  /*4fa20*/  LDL R10, [R1+0xe48] ;  /* 0x000e4800010a7983 */ /* 0x000ee80000100800 */
[----:B------:R-:W3:Y:S04]  /*4fa30*/  LDL R11, [R1+0xe4c] ;  /* 0x000e4c00010b7983 */ /* 0x000ee80000100800 */
[----:B------:R-:W3:Y:S04]  /*4fa40*/  LDL.LU R20, [R1+0x1d0] ;  /* 0x0001d00001147983 */ /* 0x000ee80000300800 */
[----:B------:R-:W3:Y:S04]  /*4fa50*/  LDL.LU R21, [R1+0x1d4] ;  /* 0x0001d40001157983 */ /* 0x000ee80000300800 */
[----:B------:R-:W3:Y:S04]  /*4fa60*/  LDL.LU R22, [R1+0x1d8] ;  /* 0x0001d80001167983 */ /* 0x000ee80000300800 */
[----:B------:R-:W3:Y:S04]  /*4fa70*/  LDL.LU R23, [R1+0x1dc] ;  /* 0x0001dc0001177983 */ /* 0x000ee80000300800 */
[----:B------:R-:W3:Y:S04]  /*4fa80*/  LDL R12, [R1+0xe58] ;  /* 0x000e5800010c7983 */ /* 0x000ee80000100800 */
[----:B------:R-:W3:Y:S01]  /*4fa90*/  LDL R13, [R1+0xe5c] ;  /* 0x000e5c00010d7983 */ /* 0x000ee20000100800 */
[----:B--2---:R-:W-:-:S15]  /*4faa0*/  HMMA.16816.F32 R48, R32, R14, R48 ;  /* 0x0000000e2030723c */ /* 0x004fde0000001830 */
[----:B------:R-:W-:-:S08]  /*4fab0*/  NOP ;  /* 0x0000000000007918 */ /* 0x000fd00000000000 */
[----:B------:R0:W-:Y:S04]  /*4fac0*/  STL.64 [R1+0xe0], R48 ;  /* 0x0000e03001007387 */ /* 0x0001e80000100a00 */
[----:B------:R1:W-:Y:S04]  /*4fad0*/  STL.64 [R1+0xe8], R50 ;  /* 0x0000e83201007387 */ /* 0x0003e80000100a00 */
[----:B0-----:R-:W2:Y:S01]  /*4fae0*/  LDL.LU.64 R48, [R1+0x2ca0] ;  /* 0x002ca00001307983 */ /* 0x001ea20000300a00 */
[----:B-1----:R-:W-:Y:S02]  /*4faf0*/  IMAD.MOV.U32 R51, RZ, RZ, R14 ;  /* 0x000000ffff337224 */ /* 0x002fe400078e000e */
[----:B------:R-:W-:-:S05]  /*4fb00*/  IMAD.MOV.U32 R50, RZ, RZ, R15 ;  /* 0x000000ffff327224 */ /* 0x000fca00078e000f */
[----:B------:R-:W-:Y:S04]  /*4fb10*/  STL.64 [R1+0x2c78], R50 ;  /* 0x002c783201007387 */ /* 0x000fe80000100a00 */
[----:B--2---:R0:W-:Y:S04]  /*4fb20*/  STL.64 [R1+0x2c70], R48 ;  /* 0x002c703001007387 */ /* 0x0041e80000100a00 */
[----:B0-----:R-:W2:Y:S04]  /*4fb30*/  LDL.LU R48, [R1+0x200] ;  /* 0x0002000001307983 */ /* 0x001ea80000300800 */
[----:B------:R-:W2:Y:S04]  /*4fb40*/  LDL.LU R49, [R1+0x204] ;  /* 0x0002040001317983 */ /* 0x000ea80000300800 */
[----:B------:R-:W2:Y:S04]  /*4fb50*/  LDL.LU R50, [R1+0x208] ;  /* 0x0002080001327983 */ /* 0x000ea80000300800 */
[----:B------:R-:W2:Y:S01]  /*4fb60*/  LDL.LU R51, [R1+0x20c] ;  /* 0x00020c0001337983 */ /* 0x000ea20000300800 */
[----:B----4-:R-:W-:-:S02]  /*4fb70*/  F2FP.F16.E5M2.UNPACK_B R60, R60 ;  /* 0x0000003cff3c723e */ /* 0x010fc400020004ff */
[----:B---3--:R-:W-:Y:S02]  /*4fb80*/  F2FP.F16.E5M2.UNPACK_B R61, R61 ;  /* 0x0000003dff3d723e */ /* 0x008fe400020004ff */
[----:B------:R-:W-:Y:S02]  /*4fb90*/  F2FP.F16.E5M2.UNPACK_B R58, R58 ;  /* 0x0000003aff3a723e */ /* 0x000fe400020004ff */
[----:B------:R-:W-:Y:S02]  /*4fba0*/  F2FP.F16.E5M2.UNPACK_B R59, R59 ;  /* 0x0000003bff3b723e */ /* 0x000fe400020004ff */
[----:B------:R-:W-:Y:S02]  /*4fbb0*/  F2FP.F16.E5M2.UNPACK_B R56, R56 ;  /* 0x00000038ff38723e */ /* 0x000fe400020004ff */
[----:B------:R-:W-:Y:S02]  /*4fbc0*/  F2FP.F16.E5M2.UNPACK_B R57, R57 ;  /* 0x00000039ff39723e */ /* 0x000fe400020004ff */
[----:B------:R-:W-:-:S02]  /*4fbd0*/  F2FP.F16.E5M2.UNPACK_B R54, R54 ;  /* 0x00000036ff36723e */ /* 0x000fc400020004ff */
[----:B------:R-:W-:Y:S02]  /*4fbe0*/  F2FP.F16.E5M2.UNPACK_B R55, R55 ;  /* 0x00000037ff37723e */ /* 0x000fe400020004ff */
[----:B------:R-:W-:Y:S02]  /*4fbf0*/  F2FP.F16.E5M2.UNPACK_B R2, R2 ;  /* 0x00000002ff02723e */ /* 0x000fe400020004ff */
[----:B------:R-:W-:Y:S02]  /*4fc00*/  F2FP.F16.E5M2.UNPACK_B R3, R3 ;  /* 0x00000003ff03723e */ /* 0x000fe400020004ff */
[----:B------:R-:W-:Y:S02]  /*4fc10*/  F2FP.F16.E5M2.UNPACK_B R8, R8 ;  /* 0x00000008ff08723e */ /* 0x000fe400020004ff */
[----:B------:R-:W-:Y:S02]  /*4fc20*/  F2FP.F16.E5M2.UNPACK_B R9, R9 ;  /* 0x00000009ff09723e */ /* 0x000fe400020004ff */
[----:B------:R-:W-:-:S02]  /*4fc30*/  F2FP.F16.E5M2.UNPACK_B R10, R10 ;  /* 0x0000000aff0a723e */ /* 0x000fc400020004ff */
[----:B------:R-:W-:Y:S01]  /*4fc40*/  F2FP.F16.E5M2.UNPACK_B R11, R11 ;  /* 0x0000000bff0b723e */ /* 0x000fe200020004ff */
[----:B--2---:R-:W-:-:S15]  /*4fc50*/  HMMA.16816.F32 R4, R32, R4, R48 ;  /* 0x000000042004723c */ /* 0x004fde0000001830 */
[----:B------:R-:W-:-:S08]  /*4fc60*/  NOP ;  /* 0x0000000000007918 */ /* 0x000fd00000000000 */
[----:B------:R-:W-:Y:S04]  /*4fc70*/  STL.64 [R1+0x100], R4 ;  /* 0x0001000401007387 */ /* 0x000fe80000100a00 */
[----:B------:R0:W-:Y:S02]  /*4fc80*/  STL.64 [R1+0x108], R6 ;  /* 0x0001080601007387 */ /* 0x0001e40000100a00 */
[----:B0-----:R-:W-:-:S15]  /*4fc90*/  HMMA.16816.F32 R4, R32, R60, R44 ;  /* 0x0000003c2004723c */ /* 0x001fde000000182c */
[----:B------:R-:W-:-:S08]  /*4fca0*/  NOP ;  /* 0x0000000000007918 */ /* 0x000fd00000000000 */
[----:B------:R-:W-:Y:S04]  /*4fcb0*/  STL.64 [R1+0x120], R4 ;  /* 0x0001200401007387 */ /* 0x000fe80000100a00 */
[----:B------:R0:W-:Y:S02]  /*4fcc0*/  STL.64 [R1+0x128], R6 ;  /* 0x0001280601007387 */ /* 0x0001e40000100a00 */
[----:B0-----:R-:W-:-:S15]  /*4fcd0*/  HMMA.16816.F32 R4, R32, R58, R40 ;  /* 0x0000003a2004723c */ /* 0x001fde0000001828 */
[----:B------:R-:W-:-:S08]  /*4fce0*/  NOP ;  /* 0x0000000000007918 */ /* 0x000fd00000000000 */
[----:B------:R-:W-:Y:S04]  /*4fcf0*/  STL.64 [R1+0x150], R4 ;  /* 0x0001500401007387 */ /* 0x000fe80000100a00 */
[----:B------:R0:W-:Y:S02]  /*4fd00*/  STL.64 [R1+0x158], R6 ;  /* 0x0001580601007387 */ /* 0x0001e40000100a00 */
[----:B0-----:R-:W-:Y:S02]  /*4fd10*/  HMMA.16816.F32 R4, R32, R56, R36 ;  /* 0x000000382004723c */ /* 0x001fe40000001824 */
[----:B------:R-:W-:Y:S04]  /*4fd20*/  STL.64 [R1+0x2c28], R58 ;  /* 0x002c283a01007387 */ /* 0x000fe80000100a00 */
[----:B------:R-:W-:-:S15]  /*4fd30*/  STL.64 [R1+0x2c20], R56 ;  /* 0x002c203801007387 */ /* 0x000fde0000100a00 */
[----:B------:R-:W-:-:S02]  /*4fd40*/  NOP ;  /* 0x0000000000007918 */ /* 0x000fc40000000000 */
[----:B------:R-:W-:Y:S04]  /*4fd50*/  STL.64 [R1+0x170], R4 ;  /* 0x0001700401007387 */ /* 0x000fe80000100a00 */
[----:B------:R0:W-:Y:S02]  /*4fd60*/  STL.64 [R1+0x178], R6 ;  /* 0x0001780601007387 */ /* 0x0001e40000100a00 */
[----:B0-----:R-:W-:Y:S06]  /*4fd70*/  HMMA.16816.F32 R4, R32, R54, R28 ;  /* 0x000000362004723c */ /* 0x001fec000000181c */
[----:B------:R-:W-:-:S15]  /*4fd80*/  STL.64 [R1+0x2c98], R54 ;  /* 0x002c983601007387 */ /* 0x000fde0000100a00 */
[----:B------:R-:W-:-:S02]  /*4fd90*/  NOP ;  /* 0x0000000000007918 */ /* 0x000fc40000000000 */
        /* <DEDUP_REMOVED lines=30> */
[----:B------:R-:W3:Y:S04]  /*4ff80*/  LDL R14, [R1+0xe68] ;  /* 0x000e6800010e7983 */ /* 0x000ee80000100800 */
[----:B------:R-:W4:Y:S04]  /*4ff90*/  LDL R15, [R1+0xe6c] ;  /* 0x000e6c00010f7983 */ /* 0x000f280000100800 */
[----:B------:R-:W2:Y:S04]  /*4ffa0*/  LDL.LU R52, [R1+0x420] ;  /* 0x0004200001347983 */ /* 0x000ea80000300800 */
[----:B------:R-:W2:Y:S04]  /*4ffb0*/  LDL.LU R53, [R1+0x424] ;  /* 0x0004240001357983 */ /* 0x000ea80000300800 */
[----:B------:R-:W2:Y:S04]  /*4ffc0*/  LDL.LU R54, [R1+0x428] ;  /* 0x0004280001367983 */ /* 0x000ea80000300800 */
[----:B------:R-:W2:Y:S04]  /*4ffd0*/  LDL.LU R55, [R1+0x42c] ;  /* 0x00042c0001377983 */ /* 0x000ea80000300800 */
        /* <DEDUP_REMOVED lines=22> */
[----:B------:R-:W-:Y:S04]  /*50140*/  STL.64 [R1+0x2bf0], R10 ;  /* 0x002bf00a01007387 */ /* 0x000fe80000100a00 */
[----:B------:R0:W-:Y:S04]  /*50150*/  STL.64 [R1+0x2be8], R8 ;  /* 0x002be80801007387 */ /* 0x0001e80000100a00 */
[----:B0-----:R-:W2:Y:S04]  /*50160*/  LDL.LU R8, [R1+0x270] ;  /* 0x0002700001087983 */ /* 0x001ea80000300800 */
[----:B------:R-:W2:Y:S04]  /*50170*/  LDL.LU R9, [R1+0x274] ;  /* 0x0002740001097983 */ /* 0x000ea80000300800 */
[----:B------:R-:W2:Y:S04]  /*50180*/  LDL.LU R10, [R1+0x278] ;  /* 0x00027800010a7983 */ /* 0x000ea80000300800 */
[----:B------:R-:W2:Y:S01]  /*50190*/  LDL.LU R11, [R1+0x27c] ;  /* 0x00027c00010b7983 */ /* 0x000ea20000300800 */
[----:B------:R-:W-:-:S02]  /*501a0*/  F2FP.F16.E5M2.UNPACK_B R12, R12 ;  /* 0x0000000cff0c723e */ /* 0x000fc400020004ff */
[----:B------:R-:W-:Y:S02]  /*501b0*/  F2FP.F16.E5M2.UNPACK_B R13, R13 ;  /* 0x0000000dff0d723e */ /* 0x000fe400020004ff */
[----:B---3--:R-:W-:Y:S02]  /*501c0*/  F2FP.F16.E5M2.UNPACK_B R14, R14 ;  /* 0x0000000eff0e723e */ /* 0x008fe400020004ff */
[----:B----4-:R-:W-:-:S03]  /*501d0*/  F2FP.F16.E5M2.UNPACK_B R15, R15 ;  /* 0x0000000fff0f723e */ /* 0x010fc600020004ff */
[----:B--2---:R-:W-:Y:S01]  /*501e0*/  HMMA.16816.F32 R52, R32, R12, R52 ;  /* 0x0000000c2034723c */ /* 0x004fe20000001834 */
[----:B------:R-:W-:Y:S02]  /*501f0*/  F2FP.F16.E5M2.UNPACK_B R16, R16 ;  /* 0x00000010ff10723e */ /* 0x000fe400020004ff */
[----:B------:R-:W-:-:S03]  /*50200*/  F2FP.F16.E5M2.UNPACK_B R17, R17 ;  /* 0x00000011ff11723e */ /* 0x000fc600020004ff */
[----:B------:R-:W-:Y:S01]  /*50210*/  HMMA.16816.F32 R4, R32, R14, R4 ;  /* 0x0000000e2004723c */ /* 0x000fe20000001804 */
[----:B------:R-:W-:Y:S02]  /*50220*/  F2FP.F16.E5M2.UNPACK_B R18, R18 ;  /* 0x00000012ff12723e */ /* 0x000fe400020004ff */
[----:B------:R-:W-:-:S14]  /*50230*/  F2FP.F16.E5M2.UNPACK_B R19, R19 ;  /* 0x00000013ff13723e */ /* 0x000fdc00020004ff */
[----:B------:R-:W-:Y:S01]  /*50240*/  STL.64 [R1+0x210], R52 ;  /* 0x0002103401007387 */ /* 0x000fe20000100a00 */
[C---:B------:R-:W-:Y:S03]  /*50250*/  HMMA.16816.F32 R8, R32.reuse, R16, R8 ;  /* 0x000000102008723c */ /* 0x040fe60000001808 */
[----:B------:R0:W-:Y:S04]  /*50260*/  STL.64 [R1+0x218], R54 ;  /* 0x0002183601007387 */ /* 0x0001e80000100a00 */
[----:B0-----:R-:W2:Y:S04]  /*50270*/  LDL.LU.64 R54, [R1+0x2c98] ;  /* 0x002c980001367983 */ /* 0x001ea80000300a00 */
[----:B------:R-:W-:Y:S04]  /*50280*/  STL.64 [R1+0x230], R4 ;  /* 0x0002300401007387 */ /* 0x000fe80000100a00 */
[----:B------:R0:W-:Y:S04]  /*50290*/  STL.64 [R1+0x238], R6 ;  /* 0x0002380601007387 */ /* 0x0001e80000100a00 */
[----:B0-----:R-:W3:Y:S04]  /*502a0*/  LDL.LU R7, [R1+0x2c90] ;  /* 0x002c900001077983 */ /* 0x001ee80000300800 */
[----:B------:R-:W-:Y:S04]  /*502b0*/  STL.64 [R1+0x2bd0], R14 ;  /* 0x002bd00e01007387 */ /* 0x000fe80000100a00 */
[----:B------:R-:W-:Y:S04]  /*502c0*/  STL.64 [R1+0x2bc8], R12 ;  /* 0x002bc80c01007387 */ /* 0x000fe80000100a00 */
[----:B------:R-:W-:Y:S04]  /*502d0*/  STL.64 [R1+0x250], R8 ;  /* 0x0002500801007387 */ /* 0x000fe80000100a00 */
[----:B------:R0:W-:Y:S02]  /*502e0*/  STL.64 [R1+0x258], R10 ;  /* 0x0002580a01007387 */ /* 0x0001e40000100a00 */
[----:B0-----:R-:W-:Y:S01]  /*502f0*/  HMMA.16816.F32 R8, R32, R18, R56 ;  /* 0x000000122008723c */ /* 0x001fe20000001838 */
[----:B------:R-:W-:-:S02]  /*50300*/  F2FP.F16.E5M2.UNPACK_B R20, R20 ;  /* 0x00000014ff14723e */ /* 0x000fc400020004ff */
[----:B------:R-:W-:-:S03]  /*50310*/  F2FP.F16.E5M2.UNPACK_B R21, R21 ;  /* 0x00000015ff15723e */ /* 0x000fc600020004ff */
[----:B------:R-:W-:Y:S04]  /*50320*/  STL.64 [R1+0x2bb0], R18 ;  /* 0x002bb01201007387 */ /* 0x000fe80000100a00 */
[----:B------:R-:W-:-:S13]  /*50330*/  STL.64 [R1+0x2ba8], R16 ;  /* 0x002ba81001007387 */ /* 0x000fda0000100a00 */
[----:B------:R-:W-:Y:S04]  /*50340*/  STL.64 [R1+0x270], R8 ;  /* 0x0002700801007387 */ /* 0x000fe80000100a00 */
[----:B------:R0:W-:Y:S02]  /*50350*/  STL.64 [R1+0x278], R10 ;  /* 0x0002780a01007387 */ /* 0x0001e40000100a00 */
[----:B0-----:R-:W-:Y:S01]  /*50360*/  HMMA.16816.F32 R8, R32, R20, R48 ;  /* 0x000000142008723c */ /* 0x001fe20000001830 */
[----:B------:R-:W-:Y:S02]  /*50370*/  F2FP.F16.E5M2.UNPACK_B R22, R22 ;  /* 0x00000016ff16723e */ /* 0x000fe400020004ff */
[----:B------:R-:W-:Y:S02]  /*50380*/  F2FP.F16.E5M2.UNPACK_B R23, R23 ;  /* 0x00000017ff17723e */ /* 0x000fe400020004ff */
[----:B------:R-:W-:-:S15]  /*50390*/  F2FP.F16.E5M2.UNPACK_B R24, R24 ;  /* 0x00000018ff18723e */ /* 0x000fde00020004ff */
[----:B------:R-:W-:-:S03]  /*503a0*/  NOP ;  /* 0x0000000000007918 */ /* 0x000fc60000000000 */
[----:B------:R-:W-:Y:S04]  /*503b0*/  STL.64 [R1+0x290], R8 ;  /* 0x0002900801007387 */ /* 0x000fe80000100a00 */
[----:B------:R0:W-:Y:S02]  /*503c0*/  STL.64 [R1+0x298], R10 ;  /* 0x0002980a01007387 */ /* 0x0001e40000100a00 */
[----:B0-----:R-:W-:Y:S01]  /*503d0*/  HMMA.16816.F32 R8, R32, R22, R44 ;  /* 0x000000162008723c */ /* 0x001fe2000000182c */
[----:B------:R-:W-:-:S05]  /*503e0*/  F2FP.F16.E5M2.UNPACK_B R25, R25 ;  /* 0x00000019ff19723e */ /* 0x000fca00020004ff */
[----:B------:R-:W-:Y:S01]  /*503f0*/  STL.64 [R1+0x2b90], R22 ;  /* 0x002b901601007387 */ /* 0x000fe20000100a00 */
[----:B------:R-:W-:Y:S02]  /*50400*/  F2FP.F16.E5M2.UNPACK_B R26, R26 ;  /* 0x0000001aff1a723e */ /* 0x000fe400020004ff */
[----:B------:R-:W-:Y:S01]  /*50410*/  F2FP.F16.E5M2.UNPACK_B R27, R27 ;  /* 0x0000001bff1b723e */ /* 0x000fe200020004ff */
        /* <DEDUP_REMOVED lines=8> */
[----:B0-----:R-:W4:Y:S04]  /*504a0*/  LDL.LU R8, [R1+0x3f0] ;  /* 0x0003f00001087983 */ /* 0x001f280000300800 */
[----:B------:R0:W-:Y:S04]  /*504b0*/  STL.64 [R1+0x2f0], R12 ;  /* 0x0002f00c01007387 */ /* 0x0001e80000100a00 */
[----:B------:R0:W-:Y:S04]  /*504c0*/  STL.64 [R1+0x2f8], R14 ;  /* 0x0002f80e01007387 */ /* 0x0001e80000100a00 */
[----:B------:R-:W4:Y:S04]  /*504d0*/  LDL.LU R9, [R1+0x3f4] ;  /* 0x0003f40001097983 */ /* 0x000f280000300800 */
[----:B-1----:R-:W2:Y:S04]  /*504e0*/  LDL.LU R10, [R1+0x3f8] ;  /* 0x0003f800010a7983 */ /* 0x002ea80000300800 */
[----:B------:R-:W2:Y:S04]  /*504f0*/  LDL.LU R11, [R1+0x3fc] ;  /* 0x0003fc00010b7983 */ /* 0x000ea80000300800 */
[----:B--2---:R-:W-:Y:S04]  /*50500*/  STL.64 [R1+0x2c88], R10 ;  /* 0x002c880a01007387 */ /* 0x004fe80000100a00 */
[----:B----4-:R1:W-:Y:S04]  /*50510*/  STL.64 [R1+0x2c80], R8 ;  /* 0x002c800801007387 */ /* 0x0103e80000100a00 */
[----:B0-----:R-:W2:Y:S04]  /*50520*/  LDL.LU R12, [R1+0x3d0] ;  /* 0x0003d000010c7983 */ /* 0x001ea80000300800 */
[----:B------:R-:W2:Y:S04]  /*50530*/  LDL.LU R13, [R1+0x3d4] ;  /* 0x0003d400010d7983 */ /* 0x000ea80000300800 */
[----:B------:R-:W2:Y:S04]  /*50540*/  LDL.LU R14, [R1+0x3d8] ;  /* 0x0003d800010e7983 */ /* 0x000ea80000300800 */
        /* <DEDUP_REMOVED lines=9> */
[----:B------:R-:W2:Y:S04]  /*505e0*/  LDL R30, [R1+0xee8] ;  /* 0x000ee800011e7983 */ /* 0x000ea80000100800 */
[----:B------:R-:W4:Y:S04]  /*505f0*/  LDL R31, [R1+0xeec] ;  /* 0x000eec00011f7983 */ /* 0x000f280000100800 */
[----:B-1----:R-:W3:Y:S04]  /*50600*/  LDL.LU R8, [R1+0x330] ;  /* 0x0003300001087983 */ /* 0x002ee80000300800 */
[----:B------:R-:W3:Y:S04]  /*50610*/  LDL.LU R9, [R1+0x334] ;  /* 0x0003340001097983 */ /* 0x000ee80000300800 */
[----:B------:R-:W3:Y:S04]  /*50620*/  LDL.LU R10, [R1+0x338] ;  /* 0x00033800010a7983 */ /* 0x000ee80000300800 */
[----:B------:R-:W3:Y:S01]  /*50630*/  LDL.LU R11, [R1+0x33c] ;  /* 0x00033c00010b7983 */ /* 0x000ee20000300800 */
[----:B------:R-:W-:-:S02]  /*50640*/  F2FP.F16.E5M2.UNPACK_B R28, R28 ;  /* 0x0000001cff1c723e */ /* 0x000fc400020004ff */
[----:B------:R-:W-:Y:S01]  /*50650*/  F2FP.F16.E5M2.UNPACK_B R29, R29 ;  /* 0x0000001dff1d723e */ /* 0x000fe200020004ff */
        /* <DEDUP_REMOVED lines=8> */
[----:B------:R-:W4:Y:S04]  /*506e0*/  LDL.LU R16, [R1+0x3b0] ;  /* 0x0003b00001107983 */ /* 0x000f280000300800 */
[----:B------:R-:W4:Y:S04]  /*506f0*/  LDL.LU R17, [R1+0x3b4] ;  /* 0x0003b40001117983 */ /* 0x000f280000300800 */
[----:B------:R-:W4:Y:S04]  /*50700*/  LDL.LU R18, [R1+0x3b8] ;  /* 0x0003b80001127983 */ /* 0x000f280000300800 */
[----:B------:R-:W4:Y:S04]  /*50710*/  LDL.LU R19, [R1+0x3bc] ;  /* 0x0003bc0001137983 */ /* 0x000f280000300800 */
        /* <DEDUP_REMOVED lines=8> */
[----:B------:R-:W4:Y:S04]  /*507a0*/  LDL.LU R52, [R1+0x24b0] ;  /* 0x0024b00001347983 */ /* 0x000f280000300800 */
[----:B------:R-:W4:Y:S04]  /*507b0*/  LDL.LU R53, [R1+0x24ac] ;  /* 0x0024ac0001357983 */ /* 0x000f280000300800 */
[----:B------:R-:W-:Y:S04]  /*507c0*/  STL.64 [R1+0x2ba0], R26 ;  /* 0x002ba01a01007387 */ /* 0x000fe80000100a00 */
[----:B------:R0:W-:Y:S04]  /*507d0*/  STL.64 [R1+0x2b98], R24 ;  /* 0x002b981801007387 */ /* 0x0001e80000100a00 */
[----:B0-----:R-:W4:Y:S04]  /*507e0*/  LDL.LU R24, [R1+0x370] ;  /* 0x0003700001187983 */ /* 0x001f280000300800 */
[----:B------:R-:W4:Y:S04]  /*507f0*/  LDL.LU R25, [R1+0x374] ;  /* 0x0003740001197983 */ /* 0x000f280000300800 */
[----:B------:R-:W4:Y:S04]  /*50800*/  LDL.LU R26, [R1+0x378] ;  /* 0x00037800011a7983 */ /* 0x000f280000300800 */
[----:B------:R-:W4:Y:S01]  /*50810*/  LDL.LU R27, [R1+0x37c] ;  /* 0x00037c00011b7983 */ /* 0x000f220000300800 */
[----:B---3--:R-:W-:-:S15]  /*50820*/  HMMA.16816.F32 R8, R32, R28, R8 ;  /* 0x0000001c2008723c */ /* 0x008fde0000001808 */
[----:B------:R-:W-:-:S08]  /*50830*/  NOP ;  /* 0x0000000000007918 */ /* 0x000fd00000000000 */
[----:B------:R-:W-:Y:S04]  /*50840*/  STL.64 [R1+0x310], R8 ;  /* 0x0003100801007387 */ /* 0x000fe80000100a00 */
[----:B------:R0:W-:Y:S04]  /*50850*/  STL.64 [R1+0x318], R10 ;  /* 0x0003180a01007387 */ /* 0x0001e80000100a00 */
[----:B0-----:R-:W3:Y:S04]  /*50860*/  LDL.LU.64 R10, [R1+0x2c88] ;  /* 0x002c8800010a7983 */ /* 0x001ee80000300a00 */
[----:B------:R-:W3:Y:S01]  /*50870*/  LDL.LU.64 R8, [R1+0x2c80] ;  /* 0x002c800001087983 */ /* 0x000ee20000300a00 */
[----:B--2---:R-:W-:-:S02]  /*50880*/  F2FP.F16.E5M2.UNPACK_B R30, R30 ;  /* 0x0000001eff1e723e */ /* 0x004fc400020004ff */
[----:B----4-:R-:W-:Y:S02]  /*50890*/  F2FP.F16.E5M2.UNPACK_B R31, R31 ;  /* 0x0000001fff1f723e */ /* 0x010fe400020004ff */
[----:B------:R-:W-:Y:S02]  /*508a0*/  F2FP.F16.E5M2.UNPACK_B R36, R36 ;  /* 0x00000024ff24723e */ /* 0x000fe400020004ff */
[----:B------:R-:W-:Y:S02]  /*508b0*/  F2FP.F16.E5M2.UNPACK_B R37, R37 ;  /* 0x00000025ff25723e */ /* 0x000fe400020004ff */
[----:B------:R-:W-:Y:S02]  /*508c0*/  F2FP.F16.E5M2.UNPACK_B R38, R38 ;  /* 0x00000026ff26723e */ /* 0x000fe400020004ff */
[----:B------:R-:W-:Y:S01]  /*508d0*/  F2FP.F16.E5M2.UNPACK_B R39, R39 ;  /* 0x00000027ff27723e */ /* 0x000fe200020004ff */
[----:B------:R-:W-:Y:S01]  /*508e0*/  HMMA.16816.F32 R48, R32, R30, R48 ;  /* 0x0000001e2030723c */ /* 0x000fe20000001830 */
[----:B------:R-:W-:-:S02]  /*508f0*/  F2FP.F16.E5M2.UNPACK_B R40, R40 ;  /* 0x00000028ff28723e */ /* 0x000fc400020004ff */
[----:B------:R-:W-:-:S03]  /*50900*/  F2FP.F16.E5M2.UNPACK_B R41, R41 ;  /* 0x00000029ff29723e */ /* 0x000fc600020004ff */
[----:B------:R-:W-:Y:S01]  /*50910*/  HMMA.16816.F32 R24, R32, R36, R24 ;  /* 0x000000242018723c */ /* 0x000fe20000001818 */
[----:B------:R-:W-:Y:S02]  /*50920*/  F2FP.F16.E5M2.UNPACK_B R42, R42 ;  /* 0x0000002aff2a723e */ /* 0x000fe400020004ff */
[----:B------:R-:W-:-:S03]  /*50930*/  F2FP.F16.E5M2.UNPACK_B R43, R43 ;  /* 0x0000002bff2b723e */ /* 0x000fc600020004ff */
[----:B------:R-:W-:Y:S01]  /*50940*/  HMMA.16816.F32 R20, R32, R38, R20 ;  /* 0x000000262014723c */ /* 0x000fe20000001814 */
[----:B------:R-:W-:Y:S02]  /*50950*/  F2FP.F16.E5M2.UNPACK_B R44, R44 ;  /* 0x0000002cff2c723e */ /* 0x000fe400020004ff */
[----:B------:R-:W-:-:S03]  /*50960*/  F2FP.F16.E5M2.UNPACK_B R45, R45 ;  /* 0x0000002dff2d723e */ /* 0x000fc600020004ff */
[C---:B------:R-:W-:Y:S06]  /*50970*/  HMMA.16816.F32 R16, R32.reuse, R40, R16 ;  /* 0x000000282010723c */ /* 0x040fec0000001810 */
[C---:B------:R-:W-:Y:S01]  /*50980*/  HMMA.16816.F32 R12, R32.reuse, R42, R12 ;  /* 0x0000002a200c723c */ /* 0x040fe2000000180c */
[----:B------:R-:W-:Y:S04]  /*50990*/  STL.64 [R1+0x330], R48 ;  /* 0x0003303001007387 */ /* 0x000fe80000100a00 */
[----:B------:R0:W-:Y:S04]  /*509a0*/  STL.64 [R1+0x338], R50 ;  /* 0x0003383201007387 */ /* 0x0001e80000100a00 */
[----:B0-----:R-:W2:Y:S04]  /*509b0*/  LDL.LU.64 R50, [R1+0x2c78] ;  /* 0x002c780001327983 */ /* 0x001ea80000300a00 */
[----:B------:R-:W4:Y:S04]  /*509c0*/  LDL.LU.64 R48, [R1+0x2c70] ;  /* 0x002c700001307983 */ /* 0x000f280000300a00 */
        /* <DEDUP_REMOVED lines=14> */
[----:B---3--:R-:W-:-:S15]  /*50ab0*/  HMMA.16816.F32 R8, R32, R44, R8 ;  /* 0x0000002c2008723c */ /* 0x008fde0000001808 */
[----:B------:R-:W-:-:S08]  /*50ac0*/  NOP ;  /* 0x0000000000007918 */ /* 0x000fd00000000000 */
[----:B------:R0:W-:Y:S04]  /*50ad0*/  STL.64 [R1+0x3e0], R8 ;  /* 0x0003e00801007387 */ /* 0x0001e80000100a00 */
[----:B------:R1:W-:Y:S04]  /*50ae0*/  STL.64 [R1+0x3e8], R10 ;  /* 0x0003e80a01007387 */ /* 0x0003e80000100a00 */
[----:B0-----:R-:W3:Y:S04]  /*50af0*/  LDL.LU R8, [R1+0xce0] ;  /* 0x000ce00001087983 */ /* 0x001ee80000300800 */
[----:B------:R-:W3:Y:S04]  /*50b00*/  LDL.LU R9, [R1+0xce4] ;  /* 0x000ce40001097983 */ /* 0x000ee80000300800 */
[----:B-1----:R-:W3:Y:S04]  /*50b10*/  LDL.LU R10, [R1+0xce8] ;  /* 0x000ce800010a7983 */ /* 0x002ee80000300800 */
[----:B------:R-:W3:Y:S01]  /*50b20*/  LDL.LU R11, [R1+0xcec] ;  /* 0x000cec00010b7983 */ /* 0x000ee20000300800 */
[----:B------:R-:W-:-:S02]  /*50b30*/  IMAD R4, R4, 0x100, R59 ;  /* 0x0000010004047824 */ /* 0x000fc400078e023b */
[----:B--2---:R-:W-:Y:S02]  /*50b40*/  IMAD.MOV.U32 R58, RZ, RZ, R51 ;  /* 0x000000ffff3a7224 */ /* 0x004fe400078e0033 */
[----:B------:R-:W-:Y:S02]  /*50b50*/  IMAD.MOV.U32 R59, RZ, RZ, R50 ;  /* 0x000000ffff3b7224 */ /* 0x000fe400078e0032 */
[----:B----4-:R-:W-:Y:S02]  /*50b60*/  IMAD.MOV.U32 R56, RZ, RZ, R49 ;  /* 0x000000ffff387224 */ /* 0x010fe400078e0031 */
[----:B------:R-:W-:Y:S02]  /*50b70*/  IMAD.MOV.U32 R57, RZ, RZ, R48 ;  /* 0x000000ffff397224 */ /* 0x000fe400078e0030 */
[----:B------:R-:W-:Y:S01]  /*50b80*/  IMAD.MOV.U32 R18, RZ, RZ, R7 ;  /* 0x000000ffff127224 */ /* 0x000fe200078e0007 */
[----:B---3--:R-:W-:Y:S04]  /*50b90*/  STL.64 [R1+0x2c58], R10 ;  /* 0x002c580a01007387 */ /* 0x008fe80000100a00 */
[----:B------:R-:W-:Y:S04]  /*50ba0*/  STL.64 [R1+0x2c50], R8 ;  /* 0x002c500801007387 */ /* 0x000fe80000100a00 */
[----:B------:R-:W-:Y:S04]  /*50bb0*/  STL.64 [R1+0x2c68], R58 ;  /* 0x002c683a01007387 */ /* 0x000fe80000100a00 */
[----:B------:R0:W-:Y:S04]  /*50bc0*/  STL.64 [R1+0x2c60], R56 ;  /* 0x002c603801007387 */ /* 0x0001e80000100a00 */
        /* <DEDUP_REMOVED lines=8> */
[----:B------:R-:W4:Y:S04]  /*50c50*/  LDL R48, [R1+0xf58] ;  /* 0x000f580001307983 */ /* 0x000f280000100800 */
[----:B------:R-:W2:Y:S04]  /*50c60*/  LDL R49, [R1+0xf5c] ;  /* 0x000f5c0001317983 */ /* 0x000ea80000100800 */
        /* <DEDUP_REMOVED lines=10> */
[----:B------:R-:W-:-:S02]  /*50d10*/  F2FP.F16.E5M2.UNPACK_B R46, R46 ;  /* 0x0000002eff2e723e */ /* 0x000fc400020004ff */
[----:B------:R-:W-:Y:S01]  /*50d20*/  F2FP.F16.E5M2.UNPACK_B R47, R47 ;  /* 0x0000002fff2f723e */ /* 0x000fe200020004ff */
[----:B------:R-:W-:Y:S02]  /*50d30*/  IMAD R5, R6, 0x100, R5 ;  /* 0x0000010006057824 */ /* 0x000fe400078e0205 */
[----:B------:R-:W-:Y:S02]  /*50d40*/  IMAD R6, R53, 0x100, R52 ;  /* 0x0000010035067824 */ /* 0x000fe400078e0234 */
[----:B------:R-:W-:Y:S01]  /*50d50*/  IMAD.MOV.U32 R19, RZ, RZ, R0 ;  /* 0x000000ffff137224 */ /* 0x000fe200078e0000 */
        /* <DEDUP_REMOVED lines=14> */
[----:B------:R-:W2:Y:S04]  /*50e40*/  LDL.64 R16, [R1+0x28] ;  /* 0x0000280001107983 */ /* 0x000ea80000100a00 */
[----:B------:R-:W2:Y:S04]  /*50e50*/  LDL.LU R12, [R1+0xcf0] ;  /* 0x000cf000010c7983 */ /* 0x000ea80000300800 */
[----:B------:R-:W2:Y:S04]  /*50e60*/  LDL.LU R13, [R1+0xcf4] ;  /* 0x000cf400010d7983 */ /* 0x000ea80000300800 */
[----:B------:R-:W2:Y:S04]  /*50e70*/  LDL.LU R14, [R1+0xcf8] ;  /* 0x000cf800010e7983 */ /* 0x000ea80000300800 */
[----:B------:R-:W2:Y:S01]  /*50e80*/  LDL.LU R15, [R1+0xcfc] ;  /* 0x000cfc00010f7983 */ /* 0x000ea20000300800 */
[----:B---3--:R-:W-:Y:S01]  /*50e90*/  HMMA.16816.F32 R56, R32, R46, R56 ;  /* 0x0000002e2038723c */ /* 0x008fe20000001838 */
[----:B----4-:R-:W-:-:S02]  /*50ea0*/  F2FP.F16.E5M2.UNPACK_B R48, R48 ;  /* 0x00000030ff30723e */ /* 0x010fc400020004ff */
[----:B--2---:R-:W-:-:S07]  /*50eb0*/  F2FP.F16.E5M2.UNPACK_B R49, R49 ;  /* 0x00000031ff31723e */ /* 0x004fce00020004ff */
[----:B------:R-:W-:-:S13]  /*50ec0*/  HMMA.16816.F32 R8, R32, R48, R8 ;  /* 0x000000302008723c */ /* 0x000fda0000001808 */
        /* <DEDUP_REMOVED lines=9> */
[----:B------:R-:W4:Y:S04]  /*50f60*/  LDL.LU R47, [R1+0xd9c] ;  /* 0x000d9c00012f7983 */ /* 0x000f280000300800 */
[----:B------:R-:W-:Y:S04]  /*50f70*/  STL.64 [R1+0x440], R8 ;  /* 0x0004400801007387 */ /* 0x000fe80000100a00 */
[----:B------:R0:W-:Y:S04]  /*50f80*/  STL.64 [R1+0x448], R10 ;  /* 0x0004480a01007387 */ /* 0x0001e80000100a00 */
[----:B0-----:R-:W2:Y:S04]  /*50f90*/  LDL.LU.64 R10, [R1+0x2c58] ;  /* 0x002c5800010a7983 */ /* 0x001ea80000300a00 */
[----:B------:R-:W2:Y:S01]  /*50fa0*/  LDL.LU.64 R8, [R1+0x2c50] ;  /* 0x002c500001087983 */ /* 0x000ea20000300a00 */
[----:B------:R-:W-:-:S02]  /*50fb0*/  F2FP.F16.E5M2.UNPACK_B R50, R50 ;  /* 0x00000032ff32723e */ /* 0x000fc400020004ff */
[----:B------:R-:W-:Y:S02]  /*50fc0*/  F2FP.F16.E5M2.UNPACK_B R51, R51 ;  /* 0x00000033ff33723e */ /* 0x000fe400020004ff */
[----:B------:R-:W-:Y:S02]  /*50fd0*/  F2FP.F16.E5M2.UNPACK_B R52, R52 ;  /* 0x00000034ff34723e */ /* 0x000fe400020004ff */
[----:B------:R-:W-:Y:S01]  /*50fe0*/  F2FP.F16.E5M2.UNPACK_B R53, R53 ;  /* 0x00000035ff35723e */ /* 0x000fe200020004ff */
[----:B------:R-:W-:Y:S01]  /*50ff0*/  IMAD R7, R7, 0x100, R30 ;  /* 0x0000010007077824 */ /* 0x000fe200078e021e */
[----:B------:R-:W-:Y:S02]  /*51000*/  F2FP.F16.E5M2.UNPACK_B R28, R31 ;  /* 0x0000001fff1c723e */ /* 0x000fe400020004ff */
[----:B------:R-:W-:Y:S02]  /*51010*/  F2FP.F16.E5M2.UNPACK_B R29, R0 ;  /* 0x00000000ff1d723e */ /* 0x000fe400020004ff */
[----:B------:R-:W-:-:S02]  /*51020*/  F2FP.F16.E5M2.UNPACK_B R4, R4 ;  /* 0x00000004ff04723e */ /* 0x000fc400020004ff */
[----:B------:R-:W-:Y:S02]  /*51030*/  F2FP.F16.E5M2.UNPACK_B R5, R5 ;  /* 0x00000005ff05723e */ /* 0x000fe400020004ff */
[----:B------:R-:W-:Y:S02]  /*51040*/  F2FP.F16.E5M2.UNPACK_B R6, R6 ;  /* 0x00000006ff06723e */ /* 0x000fe400020004ff */
[----:B------:R-:W-:Y:S01]  /*51050*/  F2FP.F16.E5M2.UNPACK_B R7, R7 ;  /* 0x00000007ff07723e */ /* 0x000fe200020004ff */
[----:B------:R-:W-:Y:S01]  /*51060*/  HMMA.16816.F32 R40, R32, R52, R40 ;  /* 0x000000342028723c */ /* 0x000fe20000001828 */
[----:B------:R-:W-:-:S05]  /*51070*/  IMAD.MOV.U32 R0, RZ, RZ, R17 ;  /* 0x000000ffff007224 */ /* 0x000fca00078e0011 */
[C---:B------:R-:W-:Y:S06]  /*51080*/  HMMA.16816.F32 R24, R4.reuse, R16, R24 ;  /* 0x000000100418723c */ /* 0x040fec0000001818 */
[----:B------:R-:W-:Y:S01]  /*51090*/  HMMA.16816.F32 R16, R4, R18, R20 ;  /* 0x000000120410723c */ /* 0x000fe20000001814 */
[----:B------:R-:W-:Y:S04]  /*510a0*/  STL.64 [R1+0x2b80], R50 ;  /* 0x002b803201007387 */ /* 0x000fe80000100a00 */
[----:B------:R-:W-:Y:S01]  /*510b0*/  STL [R1+0x20], R28 ;  /* 0x0000201c01007387 */ /* 0x000fe20000100800 */
[C---:B----4-:R-:W-:Y:S06]  /*510c0*/  HMMA.16816.F32 R44, R32.reuse, R50, R44 ;  /* 0x00000032202c723c */ /* 0x050fec000000182c */
[----:B------:R-:W-:Y:S06]  /*510d0*/  HMMA.16816.F32 R32, R32, R28, R36 ;  /* 0x0000001c2020723c */ /* 0x000fec0000001824 */
[C---:B---3--:R-:W-:Y:S06]  /*510e0*/  HMMA.16816.F32 R12, R4.reuse, R56, R12 ;  /* 0x00000038040c723c */ /* 0x048fec000000180c */
[----:B--2---:R-:W-:Y:S05]  /*510f0*/  HMMA.16816.F32 R8, R4, R58, R8 ;  /* 0x0000003a0408723c */ /* 0x004fea0000001808 */
[----:B------:R-:W-:Y:S04]  /*51100*/  STL.64 [R1+0x870], R44 ;  /* 0x0008702c01007387 */ /* 0x000fe80000100a00 */
[----:B------:R-:W-:Y:S04]  /*51110*/  STL.64 [R1+0x878], R46 ;  /* 0x0008782e01007387 */ /* 0x000fe80000100a00 */
[----:B------:R-:W-:Y:S04]  /*51120*/  STL.64 [R1+0x2b78], R48 ;  /* 0x002b783001007387 */ /* 0x000fe80000100a00 */
[----:B------:R-:W-:Y:S04]  /*51130*/  STL [R1+0x24], R29 ;  /* 0x0000241d01007387 */ /* 0x000fe80000100800 */
[----:B------:R-:W-:Y:S04]  /*51140*/  STL.64 [R1+0x2c08], R54 ;  /* 0x002c083601007387 */ /* 0x000fe80000100a00 */
[----:B------:R-:W-:Y:S04]  /*51150*/  STL.64 [R1+0x2c00], R52 ;  /* 0x002c003401007387 */ /* 0x000fe80000100a00 */
[----:B------:R0:W-:Y:S04]  /*51160*/  STL.64 [R1+0x860], R40 ;  /* 0x0008602801007387 */ /* 0x0001e80000100a00 */
[----:B------:R-:W-:Y:S04]  /*51170*/  STL.64 [R1+0x868], R42 ;  /* 0x0008682a01007387 */ /* 0x000fe80000100a00 */
[----:B------:R1:W-:Y:S04]  /*51180*/  STL.64 [R1+0x810], R32 ;  /* 0x0008102001007387 */ /* 0x0003e80000100a00 */
[----:B------:R2:W-:Y:S01]  /*51190*/  STL.64 [R1+0x818], R34 ;  /* 0x0008182201007387 */ /* 0x0005e20000100a00 */
[----:B0-----:R-:W-:-:S02]  /*511a0*/  IMAD.MOV.U32 R41, RZ, RZ, R28 ;  /* 0x000000ffff297224 */ /* 0x001fc400078e001c */
[----:B------:R-:W-:-:S05]  /*511b0*/  IMAD.MOV.U32 R40, RZ, RZ, R29 ;  /* 0x000000ffff287224 */ /* 0x000fca00078e001d */
[----:B------:R-:W-:Y:S04]  /*511c0*/  STL.64 [R1+0x2bf8], R40 ;  /* 0x002bf82801007387 */ /* 0x000fe80000100a00 */
[----:B------:R-:W-:Y:S04]  /*511d0*/  STL.64 [R1+0x800], R24 ;  /* 0x0008001801007387 */ /* 0x000fe80000100a00 */
[----:B------:R-:W-:Y:S04]  /*511e0*/  STL.64 [R1+0x808], R26 ;  /* 0x0008081a01007387 */ /* 0x000fe80000100a00 */
[----:B------:R-:W-:Y:S04]  /*511f0*/  STL.64 [R1+0x7f0], R16 ;  /* 0x0007f01001007387 */ /* 0x000fe80000100a00 */
[----:B------:R-:W-:Y:S04]  /*51200*/  STL.64 [R1+0x7f8], R18 ;  /* 0x0007f81201007387 */ /* 0x000fe80000100a00 */
[----:B------:R-:W3:Y:S04]  /*51210*/  LDL.LU R48, [R1+0xbc0] ;  /* 0x000bc00001307983 */ /* 0x000ee80000300800 */
[----:B------:R-:W-:Y:S04]  /*51220*/  STL.64 [R1+0x7e0], R12 ;  /* 0x0007e00c01007387 */ /* 0x000fe80000100a00 */
[----:B------:R-:W-:Y:S04]  /*51230*/  STL.64 [R1+0x7e8], R14 ;  /* 0x0007e80e01007387 */ /* 0x000fe80000100a00 */
[----:B------:R-:W-:Y:S04]  /*51240*/  STL.64 [R1+0x7d0], R8 ;  /* 0x0007d00801007387 */ /* 0x000fe80000100a00 */
[----:B------:R-:W-:Y:S04]  /*51250*/  STL.64 [R1+0x7d8], R10 ;  /* 0x0007d80a01007387 */ /* 0x000fe80000100a00 */
[----:B------:R-:W3:Y:S04]  /*51260*/  LDL.LU R49, [R1+0xbc4] ;  /* 0x000bc40001317983 */ /* 0x000ee80000300800 */
[----:B------:R-:W4:Y:S04]  /*51270*/  LDL.LU R50, [R1+0xbc8] ;  /* 0x000bc80001327983 */ /* 0x000f280000300800 */
[----:B------:R-:W4:Y:S04]  /*51280*/  LDL.LU R51, [R1+0xbcc] ;  /* 0x000bcc0001337983 */ /* 0x000f280000300800 */
[----:B----4-:R-:W-:Y:S04]  /*51290*/  STL.64 [R1+0x2c18], R50 ;  /* 0x002c183201007387 */ /* 0x010fe80000100a00 */
[----:B---3--:R-:W-:Y:S04]  /*512a0*/  STL.64 [R1+0x2c10], R48 ;  /* 0x002c103001007387 */ /* 0x008fe80000100a00 */
[----:B-1----:R-:W3:Y:S04]  /*512b0*/  LDL.LU R32, [R1+0xbd0] ;  /* 0x000bd00001207983 */ /* 0x002ee80000300800 */
[----:B------:R-:W3:Y:S04]  /*512c0*/  LDL.LU R33, [R1+0xbd4] ;  /* 0x000bd40001217983 */ /* 0x000ee80000300800 */
[----:B--2---:R-:W2:Y:S04]  /*512d0*/  LDL.LU R34, [R1+0xbd8] ;  /* 0x000bd80001227983 */ /* 0x004ea80000300800 */
[----:B------:R-:W2:Y:S04]  /*512e0*/  LDL.LU R35, [R1+0xbdc] ;  /* 0x000bdc0001237983 */ /* 0x000ea80000300800 */
[----:B--2---:R0:W-:Y:S04]  /*512f0*/  STL.64 [R1+0x2c38], R34 ;  /* 0x002c382201007387 */ /* 0x0041e80000100a00 */
[----:B---3--:R-:W-:Y:S04]  /*51300*/  STL.64 [R1+0x2c30], R32 ;  /* 0x002c302001007387 */ /* 0x008fe80000100a00 */
[----:B------:R-:W2:Y:S04]  /*51310*/  LDL.LU R44, [R1+0xbb0] ;  /* 0x000bb000012c7983 */ /* 0x000ea80000300800 */
[----:B------:R-:W2:Y:S04]  /*51320*/  LDL.LU R45, [R1+0xbb4] ;  /* 0x000bb400012d7983 */ /* 0x000ea80000300800 */
[----:B------:R-:W3:Y:S04]  /*51330*/  LDL.LU R46, [R1+0xbb8] ;  /* 0x000bb800012e7983 */ /* 0x000ee80000300800 */
[----:B------:R-:W3:Y:S04]  /*51340*/  LDL.LU R47, [R1+0xbbc] ;  /* 0x000bbc00012f7983 */ /* 0x000ee80000300800 */
[----:B---3--:R-:W-:Y:S04]  /*51350*/  STL.64 [R1+0x2c48], R46 ;  /* 0x002c482e01007387 */ /* 0x008fe80000100a00 */
[----:B--2---:R1:W-:Y:S04]  /*51360*/  STL.64 [R1+0x2c40], R44 ;  /* 0x002c402c01007387 */ /* 0x0043e80000100a00 */
        /* <DEDUP_REMOVED lines=12> */
[----:B0-----:R-:W2:Y:S04]  /*51430*/  LDL R34, [R1] ;  /* 0x0000000001227983 */ /* 0x001ea80000100800 */
[----:B------:R-:W2:Y:S04]  /*51440*/  LDL R35, [R1+0x4] ;  /* 0x0000040001237983 */ /* 0x000ea80000100800 */
[----:B-1----:R-:W2:Y:S04]  /*51450*/  LDL.LU R44, [R1+0xcd0] ;  /* 0x000cd000012c7983 */ /* 0x002ea80000300800 */
        /* <DEDUP_REMOVED lines=35> */
[C---:B----4-:R-:W-:Y:S06]  /*51690*/  HMMA.16816.F32 R56, R4.reuse, R60, R56 ;  /* 0x0000003c0438723c */ /* 0x050fec0000001838 */
[----:B--2---:R-:W-:Y:S01]  /*516a0*/  HMMA.16816.F32 R32, R4, R34, R44 ;  /* 0x000000220420723c */ /* 0x004fe2000000182c */
[----:B------:R-:W2:Y:S04]  /*516b0*/  LDL.LU.64 R46, [R1+0x2c48] ;  /* 0x002c4800012e7983 */ /* 0x000ea80000300a00 */
[----:B------:R-:W2:-:S15]  /*516c0*/  LDL.LU.64 R44, [R1+0x2c40] ;  /* 0x002c4000012c7983 */ /* 0x000e9e0000300a00 */
[----:B------:R-:W-:-:S03]  /*516d0*/  NOP ;  /* 0x0000000000007918 */ /* 0x000fc60000000000 */
[----:B------:R-:W-:Y:S04]  /*516e0*/  STL.64 [R1+0x7c0], R32 ;  /* 0x0007c02001007387 */ /* 0x000fe80000100a00 */
[----:B------:R0:W-:Y:S04]  /*516f0*/  STL.64 [R1+0x7c8], R34 ;  /* 0x0007c82201007387 */ /* 0x0001e80000100a00 */
[----:B0-----:R-:W4:Y:S04]  /*51700*/  LDL.LU.64 R34, [R1+0x2c38] ;  /* 0x002c380001227983 */ /* 0x001f280000300a00 */
[----:B------:R-:W4:Y:S04]  /*51710*/  LDL.LU.64 R32, [R1+0x2c30] ;  /* 0x002c300001207983 */ /* 0x000f280000300a00 */
[----:B------:R-:W-:Y:S04]  /*51720*/  STL.64 [R1+0x7b0], R56 ;  /* 0x0007b03801007387 */ /* 0x000fe80000100a00 */
[----:B------:R0:W-:Y:S04]  /*51730*/  STL.64 [R1+0x7b8], R58 ;  /* 0x0007b83a01007387 */ /* 0x0001e80000100a00 */
[----:B0-----:R-:W3:Y:S04]  /*51740*/  LDL.LU.64 R58, [R1+0x2c28] ;  /* 0x002c2800013a7983 */ /* 0x001ee80000300a00 */
[----:B------:R-:W2:Y:S04]  /*51750*/  LDL.LU.64 R56, [R1+0x2c20] ;  /* 0x002c200001387983 */ /* 0x000ea80000300a00 */
[----:B------:R-:W-:Y:S01]  /*51760*/  STL.64 [R1+0x2b08], R60 ;  /* 0x002b083c01007387 */ /* 0x000fe20000100a00 */
[C---:B---3--:R-:W-:Y:S06]  /*51770*/  HMMA.16816.F32 R48, R4.reuse, R58, R48 ;  /* 0x0000003a0430723c */ /* 0x048fec0000001830 */
[----:B--2---:R-:W-:-:S15]  /*51780*/  HMMA.16816.F32 R52, R4, R56, R52 ;  /* 0x000000380434723c */ /* 0x004fde0000001834 */
[----:B------:R-:W-:-:S02]  /*51790*/  NOP ;  /* 0x0000000000007918 */ /* 0x000fc40000000000 */
[----:B------:R-:W-:Y:S04]  /*517a0*/  STL.64 [R1+0x7a0], R48 ;  /* 0x0007a03001007387 */ /* 0x000fe80000100a00 */
[----:B------:R0:W-:Y:S04]  /*517b0*/  STL.64 [R1+0x7a8], R50 ;  /* 0x0007a83201007387 */ /* 0x0001e80000100a00 */
[----:B0-----:R-:W2:Y:S04]  /*517c0*/  LDL.LU.64 R50, [R1+0x2c18] ;  /* 0x002c180001327983 */ /* 0x001ea80000300a00 */
[----:B------:R-:W2:Y:S04]  /*517d0*/  LDL.LU.64 R48, [R1+0x2c10] ;  /* 0x002c100001307983 */ /* 0x000ea80000300a00 */
[----:B------:R-:W-:Y:S04]  /*517e0*/  STL.64 [R1+0x790], R52 ;  /* 0x0007903401007387 */ /* 0x000fe80000100a00 */
[----:B------:R0:W-:Y:S04]  /*517f0*/  STL.64 [R1+0x798], R54 ;  /* 0x0007983601007387 */ /* 0x0001e80000100a00 */
[----:B0-----:R-:W3:Y:S01]  /*51800*/  LDL.LU.64 R54, [R1+0x2c08] ;  /* 0x002c080001367983 */ /* 0x001ee20000300a00 */
[C---:B------:R-:W-:Y:S03]  /*51810*/  HMMA.16816.F32 R8, R4.reuse, R2, R8 ;  /* 0x000000020408723c */ /* 0x040fe60000001808 */
[----:B------:R-:W2:Y:S04]  /*51820*/  LDL.LU.64 R52, [R1+0x2c00] ;  /* 0x002c000001347983 */ /* 0x000ea80000300a00 */
        /* <DEDUP_REMOVED lines=8> */
[----:B------:R0:W-:Y:S04]  /*518b0*/  STL.64 [R1+0x780], R40 ;  /* 0x0007802801007387 */ /* 0x0001e80000100a00 */
[----:B------:R-:W-:Y:S04]  /*518c0*/  STL.64 [R1+0x788], R42 ;  /* 0x0007882a01007387 */ /* 0x000fe80000100a00 */
[----:B0-----:R-:W3:Y:S04]  /*518d0*/  LDL.LU.64 R40, [R1+0x2bf8] ;  /* 0x002bf80001287983 */ /* 0x001ee80000300a00 */
        /* <DEDUP_REMOVED lines=50> */
[----:B------:R-:W-:Y:S01]  /*51c00*/  STL.64 [R1+0x2b10], R16 ;  /* 0x002b101001007387 */ /* 0x000fe20000100a00 */
[----:B------:R-:W-:-:S02]  /*51c10*/  IMAD.MOV.U32 R61, RZ, RZ, R40 ;  /* 0x000000ffff3d7224 */ /* 0x000fc400078e0028 */
[----:B------:R-:W-:Y:S01]  /*51c20*/  IMAD.MOV.U32 R60, RZ, RZ, R41 ;  /* 0x000000ffff3c7224 */ /* 0x000fe200078e0029 */
        /* <DEDUP_REMOVED lines=8> */
[C---:B----4-:R-:W-:Y:S06]  /*51cb0*/  HMMA.16816.F32 R12, R4.reuse, R24, R56 ;  /* 0x00000018040c723c */ /* 0x050fec0000001838 */
[C---:B0-----:R-:W-:Y:S06]  /*51cc0*/  HMMA.16816.F32 R8, R4.reuse, R26, R32 ;  /* 0x0000001a0408723c */ /* 0x041fec0000001820 */
[----:B------:R-:W-:Y:S11]  /*51cd0*/  STL.64 [R1+0x2aa0], R26 ;  /* 0x002aa01a01007387 */ /* 0x000ff60000100a00 */
[----:B------:R-:W-:Y:S04]  /*51ce0*/  STL.64 [R1+0x6e0], R12 ;  /* 0x0006e00c01007387 */ /* 0x000fe80000100a00 */
[----:B------:R0:W-:Y:S04]  /*51cf0*/  STL.64 [R1+0x6e8], R14 ;  /* 0x0006e80e01007387 */ /* 0x0001e80000100a00 */
[----:B------:R-:W-:Y:S04]  /*51d00*/  STL.64 [R1+0x2a98], R24 ;  /* 0x002a981801007387 */ /* 0x000fe80000100a00 */
[----:B------:R-:W-:Y:S04]  /*51d10*/  STL.64 [R1+0x6d0], R8 ;  /* 0x0006d00801007387 */ /* 0x000fe80000100a00 */
[----:B------:R1:W-:Y:S01]  /*51d20*/  STL.64 [R1+0x6d8], R10 ;  /* 0x0006d80a01007387 */ /* 0x0003e20000100a00 */
[C---:B0-----:R-:W-:Y:S06]  /*51d30*/  HMMA.16816.F32 R12, R4.reuse, R28, R48 ;  /* 0x0000001c040c723c */ /* 0x041fec0000001830 */
[----:B-1----:R-:W-:-:S15]  /*51d40*/  HMMA.16816.F32 R8, R4, R30, R44 ;  /* 0x0000001e0408723c */ /* 0x002fde000000182c */
[----:B------:R-:W-:-:S02]  /*51d50*/  NOP ;  /* 0x0000000000007918 */ /* 0x000fc40000000000 */
[----:B------:R0:W-:Y:S04]  /*51d60*/  STL.64 [R1+0x6c0], R12 ;  /* 0x0006c00c01007387 */ /* 0x0001e80000100a00 */
[----:B------:R1:W-:Y:S04]  /*51d70*/  STL.64 [R1+0x6c8], R14 ;  /* 0x0006c80e01007387 */ /* 0x0003e80000100a00 */
[----:B------:R2:W-:Y:S04]  /*51d80*/  STL.64 [R1+0x6b0], R8 ;  /* 0x0006b00801007387 */ /* 0x0005e80000100a00 */
[----:B------:R3:W-:Y:S04]  /*51d90*/  STL.64 [R1+0x6b8], R10 ;  /* 0x0006b80a01007387 */ /* 0x0007e80000100a00 */
        /* <DEDUP_REMOVED lines=28> */
[----:B0-----:R-:W4:Y:S04]  /*51f60*/  LDL.LU R12, [R1+0xd60] ;  /* 0x000d6000010c7983 */ /* 0x001f280000300800 */
[----:B------:R-:W4:Y:S04]  /*51f70*/  LDL.LU R13, [R1+0xd64] ;  /* 0x000d6400010d7983 */ /* 0x000f280000300800 */
[----:B-1----:R-:W4:Y:S04]  /*51f80*/  LDL.LU R14, [R1+0xd68] ;  /* 0x000d6800010e7983 */ /* 0x002f280000300800 */
[----:B------:R-:W4:Y:S04]  /*51f90*/  LDL.LU R15, [R1+0xd6c] ;  /* 0x000d6c00010f7983 */ /* 0x000f280000300800 */
[----:B--2---:R-:W2:Y:S04]  /*51fa0*/  LDL.LU R8, [R1+0xd50] ;  /* 0x000d500001087983 */ /* 0x004ea80000300800 */
[----:B------:R-:W2:Y:S04]  /*51fb0*/  LDL.LU R9, [R1+0xd54] ;  /* 0x000d540001097983 */ /* 0x000ea80000300800 */
[----:B---3--:R-:W2:Y:S04]  /*51fc0*/  LDL.LU R10, [R1+0xd58] ;  /* 0x000d5800010a7983 */ /* 0x008ea80000300800 */
[----:B------:R-:W2:Y:S04]  /*51fd0*/  LDL.LU R11, [R1+0xd5c] ;  /* 0x000d5c00010b7983 */ /* 0x000ea80000300800 */
        /* <DEDUP_REMOVED lines=11> */
[----:B------:R-:W-:-:S15]  /*52090*/  HMMA.16816.F32 R48, R4, R36, R48 ;  /* 0x000000240430723c */ /* 0x000fde0000001830 */
[----:B------:R-:W-:-:S08]  /*520a0*/  NOP ;  /* 0x0000000000007918 */ /* 0x000fd00000000000 */
[----:B------:R-:W-:Y:S04]  /*520b0*/  STL.64 [R1+0x6a0], R48 ;  /* 0x0006a03001007387 */ /* 0x000fe80000100a00 */
[----:B------:R0:W-:Y:S04]  /*520c0*/  STL.64 [R1+0x6a8], R50 ;  /* 0x0006a83201007387 */ /* 0x0001e80000100a00 */
[----:B0-----:R-:W4:Y:S04]  /*520d0*/  LDL.LU.64 R50, [R1+0x2b80] ;  /* 0x002b800001327983 */ /* 0x001f280000300a00 */
[----:B------:R-:W2:Y:S04]  /*520e0*/  LDL.LU.64 R48, [R1+0x2b78] ;  /* 0x002b780001307983 */ /* 0x000ea80000300a00 */
[----:B------:R-:W-:Y:S04]  /*520f0*/  STL.64 [R1+0x690], R40 ;  /* 0x0006902801007387 */ /* 0x000fe80000100a00 */
[----:B------:R0:W-:Y:S04]  /*52100*/  STL.64 [R1+0x698], R42 ;  /* 0x0006982a01007387 */ /* 0x0001e80000100a00 */
[----:B0-----:R-:W3:Y:S04]  /*52110*/  LDL.LU.64 R42, [R1+0x2b70] ;  /* 0x002b7000012a7983 */ /* 0x001ee80000300a00 */
[----:B------:R-:W4:Y:S04]  /*52120*/  LDL.LU.64 R40, [R1+0x2b68] ;  /* 0x002b680001287983 */ /* 0x000f280000300a00 */
        /* <DEDUP_REMOVED lines=11> */
[----:B------:R-:W4:Y:S01]  /*521e0*/  LDL.LU.64 R44, [R1+0x2b58] ;  /* 0x002b5800012c7983 */ /* 0x000f220000300a00 */
[C---:B---3--:R-:W-:Y:S06]  /*521f0*/  HMMA.16816.F32 R36, R4.reuse, R42, R36 ;  /* 0x0000002a0424723c */ /* 0x048fec0000001824 */
[C---:B--2---:R-:W-:Y:S06]  /*52200*/  HMMA.16816.F32 R20, R4.reuse, R48, R20 ;  /* 0x000000300414723c */ /* 0x044fec0000001814 */
[C---:B------:R-:W-:Y:S06]  /*52210*/  HMMA.16816.F32 R12, R4.reuse, R50, R12 ;  /* 0x00000032040c723c */ /* 0x040fec000000180c */
[C---:B------:R-:W-:Y:S01]  /*52220*/  HMMA.16816.F32 R8, R4.reuse, R52, R8 ;  /* 0x000000340408723c */ /* 0x040fe20000001808 */
[----:B------:R-:W-:Y:S04]  /*52230*/  STL.64 [R1+0x2a70], R42 ;  /* 0x002a702a01007387 */ /* 0x000fe80000100a00 */
[----:B------:R-:W-:Y:S04]  /*52240*/  STL.64 [R1+0x2a68], R40 ;  /* 0x002a682801007387 */ /* 0x000fe80000100a00 */
[----:B------:R-:W-:Y:S04]  /*52250*/  STL.64 [R1+0x670], R36 ;  /* 0x0006702401007387 */ /* 0x000fe80000100a00 */
[----:B------:R-:W-:Y:S01]  /*52260*/  STL.64 [R1+0x678], R38 ;  /* 0x0006782601007387 */ /* 0x000fe20000100a00 */
[C---:B----4-:R-:W-:Y:S06]  /*52270*/  HMMA.16816.F32 R28, R4.reuse, R44, R28 ;  /* 0x0000002c041c723c */ /* 0x050fec000000181c */
[C---:B------:R-:W-:Y:S06]  /*52280*/  HMMA.16816.F32 R24, R4.reuse, R46, R24 ;  /* 0x0000002e0418723c */ /* 0x040fec0000001818 */
[----:B------:R-:W-:Y:S01]  /*52290*/  HMMA.16816.F32 R4, R4, R60, R56 ;  /* 0x0000003c0404723c */ /* 0x000fe20000001838 */
[----:B------:R-:W-:Y:S10]  /*522a0*/  STL.64 [R1+0x2a90], R46 ;  /* 0x002a902e01007387 */ /* 0x000ff40000100a00 */
[----:B------:R-:W-:Y:S04]  /*522b0*/  STL.64 [R1+0x660], R28 ;  /* 0x0006601c01007387 */ /* 0x000fe80000100a00 */
[----:B------:R-:W-:Y:S04]  /*522c0*/  STL.64 [R1+0x668], R30 ;  /* 0x0006681e01007387 */ /* 0x000fe80000100a00 */
[----:B------:R-:W-:Y:S04]  /*522d0*/  STL.64 [R1+0x2a88], R44 ;  /* 0x002a882c01007387 */ /* 0x000fe80000100a00 */
[----:B------:R0:W-:Y:S04]  /*522e0*/  STL.64 [R1+0x650], R24 ;  /* 0x0006501801007387 */ /* 0x0001e80000100a00 */
[----:B------:R1:W-:Y:S04]  /*522f0*/  STL.64 [R1+0x658], R26 ;  /* 0x0006581a01007387 */ /* 0x0003e80000100a00 */
[----:B------:R-:W-:Y:S04]  /*52300*/  STL.64 [R1+0x640], R20 ;  /* 0x0006401401007387 */ /* 0x000fe80000100a00 */
[----:B------:R-:W-:Y:S04]  /*52310*/  STL.64 [R1+0x648], R22 ;  /* 0x0006481601007387 */ /* 0x000fe80000100a00 */
[----:B------:R-:W-:Y:S04]  /*52320*/  STL [R1+0x2a4c], R50 ;  /* 0x002a4c3201007387 */ /* 0x000fe80000100800 */
[----:B------:R-:W-:Y:S04]  /*52330*/  STL [R1+0x2a48], R51 ;  /* 0x002a483301007387 */ /* 0x000fe80000100800 */
[----:B------:R-:W-:Y:S04]  /*52340*/  STL.64 [R1+0x850], R12 ;  /* 0x0008500c01007387 */ /* 0x000fe80000100a00 */
[----:B------:R-:W-:Y:S04]  /*52350*/  STL.64 [R1+0x858], R14 ;  /* 0x0008580e01007387 */ /* 0x000fe80000100a00 */
[----:B------:R-:W-:Y:S04]  /*52360*/  STL.64 [R1+0x2b30], R48 ;  /* 0x002b303001007387 */ /* 0x000fe80000100a00 */
[----:B------:R-:W-:Y:S04]  /*52370*/  STL.64 [R1+0x2b28], R54 ;  /* 0x002b283601007387 */ /* 0x000fe80000100a00 */
[----:B------:R-:W-:Y:S04]  /*52380*/  STL.64 [R1+0x2b20], R52 ;  /* 0x002b203401007387 */ /* 0x000fe80000100a00 */
[----:B------:R2:W-:Y:S04]  /*52390*/  STL.64 [R1+0x840], R8 ;  /* 0x0008400801007387 */ /* 0x0005e80000100a00 */
[----:B------:R3:W-:Y:S04]  /*523a0*/  STL.64 [R1+0x848], R10 ;  /* 0x0008480a01007387 */ /* 0x0007e80000100a00 */
[----:B0-----:R-:W4:Y:S04]  /*523b0*/  LDL.LU R24, [R1+0xa60] ;  /* 0x000a600001187983 */ /* 0x001f280000300800 */
[----:B------:R-:W-:Y:S04]  /*523c0*/  STL.64 [R1+0x630], R4 ;  /* 0x0006300401007387 */ /* 0x000fe80000100a00 */
[----:B------:R-:W-:Y:S04]  /*523d0*/  STL.64 [R1+0x638], R6 ;  /* 0x0006380601007387 */ /* 0x000fe80000100a00 */
[----:B------:R-:W4:Y:S04]  /*523e0*/  LDL.LU R25, [R1+0xa64] ;  /* 0x000a640001197983 */ /* 0x000f280000300800 */
[----:B-1----:R-:W2:Y:S04]  /*523f0*/  LDL.LU R26, [R1+0xa68] ;  /* 0x000a6800011a7983 */ /* 0x002ea80000300800 */
[----:B------:R-:W2:Y:S04]  /*52400*/  LDL.LU R27, [R1+0xa6c] ;  /* 0x000a6c00011b7983 */ /* 0x000ea80000300800 */
[----:B--2---:R0:W-:Y:S04]  /*52410*/  STL.64 [R1+0x2b40], R26 ;  /* 0x002b401a01007387 */ /* 0x0041e80000100a00 */
[----:B----4-:R-:W-:Y:S04]  /*52420*/  STL.64 [R1+0x2b38], R24 ;  /* 0x002b381801007387 */ /* 0x010fe80000100a00 */
[----:B------:R-:W2:Y:S04]  /*52430*/  LDL.LU R36, [R1+0xa80] ;  /* 0x000a800001247983 */ /* 0x000ea80000300800 */
[----:B------:R-:W2:Y:S04]  /*52440*/  LDL.LU R37, [R1+0xa84] ;  /* 0x000a840001257983 */ /* 0x000ea80000300800 */
[----:B------:R-:W4:Y:S04]  /*52450*/  LDL.LU R38, [R1+0xa88] ;  /* 0x000a880001267983 */ /* 0x000f280000300800 */
[----:B------:R-:W4:Y:S04]  /*52460*/  LDL.LU R39, [R1+0xa8c] ;  /* 0x000a8c0001277983 */ /* 0x000f280000300800 */
[----:B----4-:R-:W-:Y:S04]  /*52470*/  STL.64 [R1+0x2b50], R38 ;  /* 0x002b502601007387 */ /* 0x010fe80000100a00 */
[----:B--2---:R1:W-:Y:S04]  /*52480*/  STL.64 [R1+0x2b48], R36 ;  /* 0x002b482401007387 */ /* 0x0043e80000100a00 */
[----:B------:R-:W2:Y:S04]  /*52490*/  LDL.LU R44, [R1+0xaa0] ;  /* 0x000aa000012c7983 */ /* 0x000ea80000300800 */
[----:B------:R-:W2:Y:S04]  /*524a0*/  LDL.LU R45, [R1+0xaa4] ;  /* 0x000aa400012d7983 */ /* 0x000ea80000300800 */
[----:B------:R-:W2:Y:S04]  /*524b0*/  LDL.LU R46, [R1+0xaa8] ;  /* 0x000aa800012e7983 */ /* 0x000ea80000300800 */
[----:B------:R-:W2:Y:S04]  /*524c0*/  LDL.LU R47, [R1+0xaac] ;  /* 0x000aac00012f7983 */ /* 0x000ea80000300800 */
        /* <DEDUP_REMOVED lines=8> */
[----:B0-----:R-:W2:Y:S04]  /*52550*/  LDL R26, [R1+0x28] ;  /* 0x00002800011a7983 */ /* 0x001ea80000100800 */
[----:B-1----:R-:W2:Y:S04]  /*52560*/  LDL.LU R36, [R1+0xb20] ;  /* 0x000b200001247983 */ /* 0x002ea80000300800 */
[----:B------:R-:W2:Y:S04]  /*52570*/  LDL.LU R37, [R1+0xb24] ;  /* 0x000b240001257983 */ /* 0x000ea80000300800 */
[----:B------:R-:W2:Y:S04]  /*52580*/  LDL.LU R38, [R1+0xb28] ;  /* 0x000b280001267983 */ /* 0x000ea80000300800 */
[----:B------:R-:W2:Y:S04]  /*52590*/  LDL.LU R39, [R1+0xb2c] ;  /* 0x000b2c0001277983 */ /* 0x000ea80000300800 */
[----:B------:R-:W3:Y:S01]  /*525a0*/  LDL.LU.64 R6, [R1+0x18] ;  /* 0x0000180001067983 */ /* 0x000ee20000300a00 */
[----:B------:R-:W-:-:S02]  /*525b0*/  IMAD R32, R32, 0x100, R16 ;  /* 0x0000010020207824 */ /* 0x000fc400078e0210 */
[----:B------:R-:W-:Y:S02]  /*525c0*/  IMAD R33, R33, 0x100, R17 ;  /* 0x0000010021217824 */ /* 0x000fe400078e0211 */
[----:B------:R-:W-:Y:S02]  /*525d0*/  IMAD R34, R34, 0x100, R18 ;  /* 0x0000010022227824 */ /* 0x000fe400078e0212 */
[----:B------:R-:W-:Y:S01]  /*525e0*/  IMAD R35, R35, 0x100, R19 ;  /* 0x0000010023237824 */ /* 0x000fe200078e0213 */
[----:B------:R-:W4:Y:S04]  /*525f0*/  LDL.LU R52, [R1+0xb00] ;  /* 0x000b000001347983 */ /* 0x000f280000300800 */
[----:B------:R-:W4:Y:S01]  /*52600*/  LDL.LU R53, [R1+0xb04] ;  /* 0x000b040001357983 */ /* 0x000f220000300800 */
[----:B------:R-:W-:-:S02]  /*52610*/  F2FP.F16.E5M2.UNPACK_B R32, R32 ;  /* 0x00000020ff20723e */ /* 0x000fc400020004ff */
[----:B------:R-:W-:Y:S02]  /*52620*/  F2FP.F16.E5M2.UNPACK_B R33, R33 ;  /* 0x00000021ff21723e */ /* 0x000fe400020004ff */
[----:B------:R-:W-:Y:S02]  /*52630*/  F2FP.F16.E5M2.UNPACK_B R34, R34 ;  /* 0x00000022ff22723e */ /* 0x000fe400020004ff */
[----:B------:R-:W-:Y:S01]  /*52640*/  F2FP.F16.E5M2.UNPACK_B R35, R35 ;  /* 0x00000023ff23723e */ /* 0x000fe200020004ff */
[----:B------:R-:W-:Y:S01]  /*52650*/  IMAD.MOV.U32 R27, RZ, RZ, R0 ;  /* 0x000000ffff1b7224 */ /* 0x000fe200078e0000 */
[----:B------:R-:W4:Y:S04]  /*52660*/  LDL.LU R54, [R1+0xb08] ;  /* 0x000b080001367983 */ /* 0x000f280000300800 */
[----:B------:R-:W4:Y:S04]  /*52670*/  LDL.LU R55, [R1+0xb0c] ;  /* 0x000b0c0001377983 */ /* 0x000f280000300800 */
[----:B------:R-:W4:Y:S04]  /*52680*/  LDL.LU R16, [R1+0xaf0] ;  /* 0x000af00001107983 */ /* 0x000f280000300800 */
[----:B------:R-:W4:Y:S04]  /*52690*/  LDL.LU R17, [R1+0xaf4] ;  /* 0x000af40001117983 */ /* 0x000f280000300800 */
[----:B------:R-:W4:Y:S04]  /*526a0*/  LDL.LU R18, [R1+0xaf8] ;  /* 0x000af80001127983 */ /* 0x000f280000300800 */
[----:B------:R-:W4:Y:S04]  /*526b0*/  LDL.LU R19, [R1+0xafc] ;  /* 0x000afc0001137983 */ /* 0x000f280000300800 */
        /* <DEDUP_REMOVED lines=9> */
[----:B------:R-:W4:Y:S04]  /*52750*/  LDL.64 R4, [R1] ;  /* 0x0000000001047983 */ /* 0x000f280000100a00 */
        /* <DEDUP_REMOVED lines=13> */
[----:B---3--:R-:W-:Y:S01]  /*52830*/  HMMA.16816.F32 R48, R32, R6, R48 ;  /* 0x000000062030723c */ /* 0x008fe20000001830 */
[----:B------:R-:W2:Y:S04]  /*52840*/  LDL.LU.64 R38, [R1+0x2b50] ;  /* 0x002b500001267983 */ /* 0x000ea80000300a00 */
[----:B------:R-:W2:-:S12]  /*52850*/  LDL.LU.64 R36, [R1+0x2b48] ;  /* 0x002b480001247983 */ /* 0x000e980000300a00 */
[----:B------:R-:W-:Y:S04]  /*52860*/  STL.64 [R1+0x620], R24 ;  /* 0x0006201801007387 */ /* 0x000fe80000100a00 */
[----:B------:R0:W-:Y:S04]  /*52870*/  STL.64 [R1+0x628], R26 ;  /* 0x0006281a01007387 */ /* 0x0001e80000100a00 */
[----:B0-----:R-:W3:Y:S04]  /*52880*/  LDL.LU.64 R26, [R1+0x2b40] ;  /* 0x002b4000011a7983 */ /* 0x001ee80000300a00 */
[----:B------:R-:W3:Y:S04]  /*52890*/  LDL.LU.64 R24, [R1+0x2b38] ;  /* 0x002b380001187983 */ /* 0x000ee80000300a00 */
[----:B------:R0:W-:Y:S04]  /*528a0*/  STL.64 [R1+0x610], R48 ;  /* 0x0006103001007387 */ /* 0x0001e80000100a00 */
[----:B------:R1:W-:Y:S04]  /*528b0*/  STL.64 [R1+0x618], R50 ;  /* 0x0006183201007387 */ /* 0x0003e80000100a00 */
[----:B0-----:R-:W2:Y:S01]  /*528c0*/  LDL.LU.64 R48, [R1+0x2b30] ;  /* 0x002b300001307983 */ /* 0x001ea20000300a00 */
[----:B-1----:R-:W-:-:S02]  /*528d0*/  IMAD.MOV.U32 R51, RZ, RZ, R7 ;  /* 0x000000ffff337224 */ /* 0x002fc400078e0007 */
[----:B------:R-:W-:-:S03]  /*528e0*/  IMAD.MOV.U32 R50, RZ, RZ, R6 ;  /* 0x000000ffff327224 */ /* 0x000fc600078e0006 */
[----:B------:R-:W-:Y:S04]  /*528f0*/  STL [R1+0x2a54], R51 ;  /* 0x002a543301007387 */ /* 0x000fe80000100800 */
[----:B------:R0:W-:Y:S04]  /*52900*/  STL [R1+0x2a50], R50 ;  /* 0x002a503201007387 */ /* 0x0001e80000100800 */
[----:B0-----:R-:W3:Y:S01]  /*52910*/  LDL.LU.64 R50, [R1+0x10] ;  /* 0x0000100001327983 */ /* 0x001ee20000300a00 */
[C---:B----4-:R-:W-:Y:S06]  /*52920*/  HMMA.16816.F32 R16, R32.reuse, R60, R16 ;  /* 0x0000003c2010723c */ /* 0x050fec0000001810 */
[----:B---3--:R-:W-:Y:S06]  /*52930*/  HMMA.16816.F32 R52, R32, R50, R52 ;  /* 0x000000322034723c */ /* 0x008fec0000001834 */
[----:B------:R-:W-:-:S02]  /*52940*/  IMAD.MOV.U32 R7, RZ, RZ, R50 ;  /* 0x000000ffff077224 */ /* 0x000fc400078e0032 */
[----:B------:R-:W-:Y:S02]  /*52950*/  IMAD.MOV.U32 R6, RZ, RZ, R51 ;  /* 0x000000ffff067224 */ /* 0x000fe400078e0033 */
[----:B------:R-:W-:Y:S02]  /*52960*/  IMAD.MOV.U32 R51, RZ, RZ, R60 ;  /* 0x000000ffff337224 */ /* 0x000fe400078e003c */
[----:B------:R-:W-:-:S11]  /*52970*/  IMAD.MOV.U32 R50, RZ, RZ, R61 ;  /* 0x000000ffff327224 */ /* 0x000fd600078e003d */
[----:B------:R-:W-:Y:S04]  /*52980*/  STL.64 [R1+0x600], R52 ;  /* 0x0006003401007387 */ /* 0x000fe80000100a00 */
[----:B------:R0:W-:Y:S04]  /*52990*/  STL.64 [R1+0x608], R54 ;  /* 0x0006083601007387 */ /* 0x0001e80000100a00 */
[----:B0-----:R-:W3:Y:S04]  /*529a0*/  LDL.LU.64 R54, [R1+0x2b28] ;  /* 0x002b280001367983 */ /* 0x001ee80000300a00 */
[----:B------:R-:W4:Y:S04]  /*529b0*/  LDL.LU.64 R52, [R1+0x2b20] ;  /* 0x002b200001347983 */ /* 0x000f280000300a00 */
[----:B------:R-:W-:Y:S04]  /*529c0*/  STL.64 [R1+0x5f0], R16 ;  /* 0x0005f01001007387 */ /* 0x000fe80000100a00 */
[----:B------:R0:W-:Y:S04]  /*529d0*/  STL.64 [R1+0x5f8], R18 ;  /* 0x0005f81201007387 */ /* 0x0001e80000100a00 */
[----:B0-----:R-:W4:Y:S04]  /*529e0*/  LDL.LU.64 R18, [R1+0x2b18] ;  /* 0x002b180001127983 */ /* 0x001f280000300a00 */
[----:B------:R-:W4:Y:S04]  /*529f0*/  LDL.LU.64 R16, [R1+0x2b10] ;  /* 0x002b100001107983 */ /* 0x000f280000300a00 */
[----:B------:R-:W3:Y:S01]  /*52a00*/  LDL.LU.64 R60, [R1+0x2b08] ;  /* 0x002b0800013c7983 */ /* 0x000ee20000300a00 */
[C---:B------:R-:W-:Y:S03]  /*52a10*/  HMMA.16816.F32 R12, R32.reuse, R4, R12 ;  /* 0x00000004200c723c */ /* 0x040fe6000000180c */
[----:B------:R-:W-:Y:S04]  /*52a20*/  STL.64 [R1+0x2ab0], R50 ;  /* 0x002ab03201007387 */ /* 0x000fe80000100a00 */
[----:B--2---:R0:W-:Y:S04]  /*52a30*/  STL.64 [R1+0x2aa8], R48 ;  /* 0x002aa83001007387 */ /* 0x0041e80000100a00 */
[----:B0-----:R-:W2:Y:S04]  /*52a40*/  LDL.LU R48, [R1+0xab0] ;  /* 0x000ab00001307983 */ /* 0x001ea80000300800 */
[----:B------:R-:W2:Y:S04]  /*52a50*/  LDL.LU R49, [R1+0xab4] ;  /* 0x000ab40001317983 */ /* 0x000ea80000300800 */
[----:B------:R-:W2:Y:S04]  /*52a60*/  LDL.LU R50, [R1+0xab8] ;  /* 0x000ab80001327983 */ /* 0x000ea80000300800 */
[----:B------:R-:W2:Y:S04]  /*52a70*/  LDL.LU R51, [R1+0xabc] ;  /* 0x000abc0001337983 */ /* 0x000ea80000300800 */
        /* <DEDUP_REMOVED lines=10> */
[----:B---3--:R-:W-:-:S15]  /*52b20*/  HMMA.16816.F32 R8, R32, R58, R8 ;  /* 0x0000003a2008723c */ /* 0x008fde0000001808 */
[----:B------:R-:W-:-:S08]  /*52b30*/  NOP ;  /* 0x0000000000007918 */ /* 0x000fd00000000000 */
[----:B------:R-:W-:Y:S04]  /*52b40*/  STL.64 [R1+0x5c0], R8 ;  /* 0x0005c00801007387 */ /* 0x000fe80000100a00 */
[----:B------:R0:W-:Y:S04]  /*52b50*/  STL.64 [R1+0x5c8], R10 ;  /* 0x0005c80a01007387 */ /* 0x0001e80000100a00 */
[----:B0-----:R-:W3:Y:S04]  /*52b60*/  LDL.LU.64 R10, [R1+0x2ae0] ;  /* 0x002ae000010a7983 */ /* 0x001ee80000300a00 */
[----:B------:R-:W3:Y:S01]  /*52b70*/  LDL.LU.64 R8, [R1+0x2ad8] ;  /* 0x002ad80001087983 */ /* 0x000ee20000300a00 */
[C---:B--2---:R-:W-:Y:S06]  /*52b80*/  HMMA.16816.F32 R48, R32.reuse, R56, R48 ;  /* 0x000000382030723c */ /* 0x044fec0000001830 */
        /* <DEDUP_REMOVED lines=13> */
[C---:B---3--:R-:W-:Y:S06]  /*52c60*/  HMMA.16816.F32 R36, R32.reuse, R8, R36 ;  /* 0x000000082024723c */ /* 0x048fec0000001824 */
[C---:B------:R-:W-:Y:S06]  /*52c70*/  HMMA.16816.F32 R28, R32.reuse, R10, R28 ;  /* 0x0000000a201c723c */ /* 0x040fec000000181c */
[----:B------:R-:W-:Y:S11]  /*52c80*/  STL.64 [R1+0x29c8], R10 ;  /* 0x0029c80a01007387 */ /* 0x000ff60000100a00 */
[----:B------:R-:W-:Y:S04]  /*52c90*/  STL.64 [R1+0x580], R36 ;  /* 0x0005802401007387 */ /* 0x000fe80000100a00 */
[----:B------:R-:W-:Y:S04]  /*52ca0*/  STL.64 [R1+0x588], R38 ;  /* 0x0005882601007387 */ /* 0x000fe80000100a00 */
[----:B------:R0:W-:Y:S02]  /*52cb0*/  STL.64 [R1+0x29c0], R8 ;  /* 0x0029c00801007387 */ /* 0x0001e40000100a00 */
[----:B0-----:R-:W-:Y:S02]  /*52cc0*/  HMMA.16816.F32 R8, R32, R14, R20 ;  /* 0x0000000e2008723c */ /* 0x001fe40000001814 */
        /* <DEDUP_REMOVED lines=12> */
[----:B0-----:R-:W3:Y:S04]  /*52d90*/  LDL.LU R8, [R1+0x830] ;  /* 0x0008300001087983 */ /* 0x001ee80000300800 */
[----:B------:R-:W3:Y:S04]  /*52da0*/  LDL.LU R9, [R1+0x834] ;  /* 0x0008340001097983 */ /* 0x000ee80000300800 */
[----:B-1----:R-:W3:Y:S04]  /*52db0*/  LDL.LU R10, [R1+0x838] ;  /* 0x00083800010a7983 */ /* 0x002ee80000300800 */
        /* <DEDUP_REMOVED lines=53> */
[----:B0-----:R-:W3:Y:S04]  /*53110*/  LDL.LU.64 R22, [R1+0x2ac0] ;  /* 0x002ac00001167983 */ /* 0x001ee80000300a00 */
[----:B------:R-:W4:Y:S04]  /*53120*/  LDL.LU.64 R20, [R1+0x2ab8] ;  /* 0x002ab80001147983 */ /* 0x000f280000300a00 */
[----:B------:R-:W-:Y:S04]  /*53130*/  STL.64 [R1+0x29a8], R18 ;  /* 0x0029a81201007387 */ /* 0x000fe80000100a00 */
[----:B------:R0:W-:Y:S04]  /*53140*/  STL.64 [R1+0x29a0], R16 ;  /* 0x0029a01001007387 */ /* 0x0001e80000100a00 */
[----:B0-----:R-:W2:Y:S04]  /*53150*/  LDL.LU R16, [R1+0x990] ;  /* 0x0009900001107983 */ /* 0x001ea80000300800 */
[----:B------:R-:W2:Y:S04]  /*53160*/  LDL.LU R17, [R1+0x994] ;  /* 0x0009940001117983 */ /* 0x000ea80000300800 */
[----:B------:R-:W2:Y:S04]  /*53170*/  LDL.LU R18, [R1+0x998] ;  /* 0x0009980001127983 */ /* 0x000ea80000300800 */
[----:B------:R-:W2:Y:S01]  /*53180*/  LDL.LU R19, [R1+0x99c] ;  /* 0x00099c0001137983 */ /* 0x000ea20000300800 */
[C---:B----4-:R-:W-:Y:S06]  /*53190*/  HMMA.16816.F32 R48, R32.reuse, R20, R48 ;  /* 0x000000142030723c */ /* 0x050fec0000001830 */
[----:B---3--:R-:W-:-:S15]  /*531a0*/  HMMA.16816.F32 R24, R32, R22, R24 ;  /* 0x000000162018723c */ /* 0x008fde0000001818 */
        /* <DEDUP_REMOVED lines=49> */
[C---:B---3--:R-:W-:Y:S06]  /*534c0*/  HMMA.16816.F32 R12, R32.reuse, R44, R12 ;  /* 0x0000002c200c723c */ /* 0x048fec000000180c */
[C---:B------:R-:W-:Y:S06]  /*534d0*/  HMMA.16816.F32 R8, R32.reuse, R46, R8 ;  /* 0x0000002e2008723c */ /* 0x040fec0000001808 */
[C---:B----4-:R-:W-:Y:S06]  /*534e0*/  HMMA.16816.F32 R20, R32.reuse, R40, R20 ;  /* 0x000000282014723c */ /* 0x050fec0000001814 */
[C---:B--2---:R-:W-:Y:S06]  /*534f0*/  HMMA.16816.F32 R16, R32.reuse, R42, R16 ;  /* 0x0000002a2010723c */ /* 0x044fec0000001810 */
[C---:B------:R-:W-:Y:S06]  /*53500*/  HMMA.16816.F32 R24, R32.reuse, R38, R24 ;  /* 0x000000262018723c */ /* 0x040fec0000001818 */
[----:B------:R-:W-:Y:S01]  /*53510*/  HMMA.16816.F32 R28, R32, R36, R28 ;  /* 0x00000024201c723c */ /* 0x000fe2000000181c */
[----:B------:R-:W-:-:S15]  /*53520*/  STL.64 [R1+0x2920], R38 ;  /* 0x0029202601007387 */ /* 0x000fde0000100a00 */
[----:B------:R-:W-:-:S07]  /*53530*/  NOP ;  /* 0x0000000000007918 */ /* 0x000fce0000000000 */
[----:B------:R0:W-:Y:S04]  /*53540*/  STL.64 [R1+0x4c0], R28 ;  /* 0x0004c01c01007387 */ /* 0x0001e80000100a00 */
        /* <DEDUP_REMOVED lines=16> */
[----:B0-----:R-:W2:Y:S01]  /*53650*/  LDL.LU R28, [R1+0x8c0] ;  /* 0x0008c000011c7983 */ /* 0x001ea20000300800 */
[----:B-1----:R-:W-:-:S15]  /*53660*/  HMMA.16816.F32 R8, R32, R48, R56 ;  /* 0x000000302008723c */ /* 0x002fde0000001838 */
[----:B------:R-:W-:-:S08]  /*53670*/  NOP ;  /* 0x0000000000007918 */ /* 0x000fd00000000000 */
[----:B------:R-:W-:Y:S04]  /*53680*/  STL.64 [R1+0x460], R8 ;  /* 0x0004600801007387 */ /* 0x000fe80000100a00 */
[----:B------:R0:W-:Y:S04]  /*53690*/  STL.64 [R1+0x468], R10 ;  /* 0x0004680a01007387 */ /* 0x0001e80000100a00 */
[----:B------:R-:W2:Y:S04]  /*536a0*/  LDL.LU R29, [R1+0x8c4] ;  /* 0x0008c400011d7983 */ /* 0x000ea80000300800 */
[----:B------:R-:W3:Y:S04]  /*536b0*/  LDL.LU R30, [R1+0x8c8] ;  /* 0x0008c800011e7983 */ /* 0x000ee80000300800 */
[----:B------:R-:W3:Y:S04]  /*536c0*/  LDL.LU R31, [R1+0x8cc] ;  /* 0x0008cc00011f7983 */ /* 0x000ee80000300800 */
[----:B---3--:R-:W-:Y:S04]  /*536d0*/  STL.64 [R1+0x29e8], R30 ;  /* 0x0029e81e01007387 */ /* 0x008fe80000100a00 */
[----:B--2---:R1:W-:Y:S04]  /*536e0*/  STL.64 [R1+0x29e0], R28 ;  /* 0x0029e01c01007387 */ /* 0x0043e80000100a00 */
[----:B------:R-:W2:Y:S04]  /*536f0*/  LDL.LU R36, [R1+0x8d0] ;  /* 0x0008d00001247983 */ /* 0x000ea80000300800 */
[----:B------:R-:W2:Y:S04]  /*53700*/  LDL.LU R37, [R1+0x8d4] ;  /* 0x0008d40001257983 */ /* 0x000ea80000300800 */
[----:B------:R-:W3:Y:S04]  /*53710*/  LDL.LU R38, [R1+0x8d8] ;  /* 0x0008d80001267983 */ /* 0x000ee80000300800 */
[----:B------:R-:W3:Y:S04]  /*53720*/  LDL.LU R39, [R1+0x8dc] ;  /* 0x0008dc0001277983 */ /* 0x000ee80000300800 */
[----:B---3--:R-:W-:Y:S04]  /*53730*/  STL.64 [R1+0x29f8], R38 ;  /* 0x0029f82601007387 */ /* 0x008fe80000100a00 */
[----:B--2---:R2:W-:Y:S04]  /*53740*/  STL.64 [R1+0x29f0], R36 ;  /* 0x0029f02401007387 */ /* 0x0045e80000100a00 */
[----:B------:R-:W3:Y:S04]  /*53750*/  LDL.LU R44, [R1+0x8f0] ;  /* 0x0008f000012c7983 */ /* 0x000ee80000300800 */
[----:B------:R-:W3:Y:S04]  /*53760*/  LDL.LU R45, [R1+0x8f4] ;  /* 0x0008f400012d7983 */ /* 0x000ee80000300800 */
[----:B------:R-:W4:Y:S04]  /*53770*/  LDL.LU R46, [R1+0x8f8] ;  /* 0x0008f800012e7983 */ /* 0x000f280000300800 */
[----:B------:R-:W4:Y:S04]  /*53780*/  LDL.LU R47, [R1+0x8fc] ;  /* 0x0008fc00012f7983 */ /* 0x000f280000300800 */
[----:B----4-:R-:W-:Y:S04]  /*53790*/  STL.64 [R1+0x2a08], R46 ;  /* 0x002a082e01007387 */ /* 0x010fe80000100a00 */
[----:B---3--:R-:W-:Y:S04]  /*537a0*/  STL.64 [R1+0x2a00], R44 ;  /* 0x002a002c01007387 */ /* 0x008fe80000100a00 */
        /* <DEDUP_REMOVED lines=9> */
[----:B------:R-:W4:Y:S01]  /*53840*/  LDL.LU R59, [R1+0x91c] ;  /* 0x00091c00013b7983 */ /* 0x000f220000300800 */
[----:B0-----:R-:W-:-:S02]  /*53850*/  IMAD.MOV.U32 R10, RZ, RZ, R51 ;  /* 0x000000ffff0a7224 */ /* 0x001fc400078e0033 */
[----:B------:R-:W-:Y:S02]  /*53860*/  IMAD.MOV.U32 R11, RZ, RZ, R50 ;  /* 0x000000ffff0b7224 */ /* 0x000fe400078e0032 */
[----:B------:R-:W-:Y:S02]  /*53870*/  IMAD.MOV.U32 R9, RZ, RZ, R6 ;  /* 0x000000ffff097224 */ /* 0x000fe400078e0006 */
[----:B------:R-:W-:Y:S02]  /*53880*/  IMAD.MOV.U32 R8, RZ, RZ, R7 ;  /* 0x000000ffff087224 */ /* 0x000fe400078e0007 */
[----:B------:R-:W-:Y:S02]  /*53890*/  IMAD R4, R4, 0x100, R54 ;  /* 0x0000010004047824 */ /* 0x000fe400078e0236 */
[----:B------:R-:W-:Y:S01]  /*538a0*/  IMAD R5, R5, 0x100, R55 ;  /* 0x0000010005057824 */ /* 0x000fe200078e0237 */
[----:B----4-:R-:W-:Y:S04]  /*538b0*/  STL.64 [R1+0x2a30], R58 ;  /* 0x002a303a01007387 */ /* 0x010fe80000100a00 */
[----:B---3--:R0:W-:Y:S04]  /*538c0*/  STL.64 [R1+0x2a28], R56 ;  /* 0x002a283801007387 */ /* 0x0081e80000100a00 */
[----:B------:R-:W3:Y:S04]  /*538d0*/  LDL.LU R51, [R1+0x2a54] ;  /* 0x002a540001337983 */ /* 0x000ee80000300800 */
[----:B------:R-:W4:Y:S04]  /*538e0*/  LDL.LU R50, [R1+0x2a50] ;  /* 0x002a500001327983 */ /* 0x000f280000300800 */
[----:B------:R-:W4:Y:S04]  /*538f0*/  LDL.LU R12, [R1+0x920] ;  /* 0x00092000010c7983 */ /* 0x000f280000300800 */
[----:B------:R-:W4:Y:S04]  /*53900*/  LDL.LU R13, [R1+0x924] ;  /* 0x00092400010d7983 */ /* 0x000f280000300800 */
[----:B------:R-:W4:Y:S04]  /*53910*/  LDL.LU R14, [R1+0x928] ;  /* 0x00092800010e7983 */ /* 0x000f280000300800 */
[----:B------:R-:W4:Y:S04]  /*53920*/  LDL.LU R15, [R1+0x92c] ;  /* 0x00092c00010f7983 */ /* 0x000f280000300800 */
[----:B-1----:R-:W4:Y:S04]  /*53930*/  LDL.LU R28, [R1+0x930] ;  /* 0x00093000011c7983 */ /* 0x002f280000300800 */
[----:B------:R-:W4:Y:S04]  /*53940*/  LDL.LU R29, [R1+0x934] ;  /* 0x00093400011d7983 */ /* 0x000f280000300800 */
[----:B------:R-:W4:Y:S04]  /*53950*/  LDL.LU R30, [R1+0x938] ;  /* 0x00093800011e7983 */ /* 0x000f280000300800 */
[----:B------:R-:W4:Y:S04]  /*53960*/  LDL.LU R31, [R1+0x93c] ;  /* 0x00093c00011f7983 */ /* 0x000f280000300800 */
[----:B--2---:R-:W2:Y:S04]  /*53970*/  LDL.LU R36, [R1+0x24f0] ;  /* 0x0024f00001247983 */ /* 0x004ea80000300800 */
[----:B------:R-:W2:Y:S04]  /*53980*/  LDL.LU R6, [R1+0x24ec] ;  /* 0x0024ec0001067983 */ /* 0x000ea80000300800 */
[----:B------:R-:W2:Y:S04]  /*53990*/  LDL.LU R37, [R1+0x24f8] ;  /* 0x0024f80001257983 */ /* 0x000ea80000300800 */
[----:B------:R-:W2:Y:S04]  /*539a0*/  LDL.LU R7, [R1+0x24f4] ;  /* 0x0024f40001077983 */ /* 0x000ea80000300800 */
[----:B------:R-:W2:Y:S04]  /*539b0*/  LDL.LU R52, [R1+0xd40] ;  /* 0x000d400001347983 */ /* 0x000ea80000300800 */
[----:B------:R-:W2:Y:S04]  /*539c0*/  LDL.LU R53, [R1+0xd44] ;  /* 0x000d440001357983 */ /* 0x000ea80000300800 */
[----:B------:R-:W2:Y:S04]  /*539d0*/  LDL.LU R54, [R1+0xd48] ;  /* 0x000d480001367983 */ /* 0x000ea80000300800 */
[----:B------:R-:W2:Y:S04]  /*539e0*/  LDL.LU R55, [R1+0xd4c] ;  /* 0x000d4c0001377983 */ /* 0x000ea80000300800 */
[----:B------:R-:W2:Y:S04]  /*539f0*/  LDL R16, [R1+0x20] ;  /* 0x0000200001107983 */ /* 0x000ea80000100800 */
[----:B------:R-:W2:Y:S04]  /*53a00*/  LDL R17, [R1+0x24] ;  /* 0x0000240001117983 */ /* 0x000ea80000100800 */
[----:B0-----:R-:W2:Y:S04]  /*53a10*/  LDL.LU R56, [R1+0xd30] ;  /* 0x000d300001387983 */ /* 0x001ea80000300800 */
        /* <DEDUP_REMOVED lines=13> */
[----:B---3--:R-:W-:-:S02]  /*53af0*/  IMAD.MOV.U32 R39, RZ, RZ, R51 ;  /* 0x000000ffff277224 */ /* 0x008fc400078e0033 */
[----:B----4-:R-:W-:Y:S02]  /*53b00*/  IMAD.MOV.U32 R38, RZ, RZ, R50 ;  /* 0x000000ffff267224 */ /* 0x010fe400078e0032 */
        /* <DEDUP_REMOVED lines=15> */
[----:B------:R-:W3:Y:S04]  /*53c00*/  LDL.LU.64 R52, [R1+0x2a38] ;  /* 0x002a380001347983 */ /* 0x000ee80000300a00 */
[----:B------:R-:W-:Y:S04]  /*53c10*/  STL.64 [R1+0x2930], R50 ;  /* 0x0029303201007387 */ /* 0x000fe80000100a00 */
[----:B------:R0:W-:Y:S01]  /*53c20*/  STL.64 [R1+0x2928], R48 ;  /* 0x0029283001007387 */ /* 0x0001e20000100a00 */
[----:B------:R-:W-:Y:S03]  /*53c30*/  HMMA.16816.F32 R20, R32, R16, R20 ;  /* 0x000000102014723c */ /* 0x000fe60000001814 */
[----:B0-----:R-:W4:Y:S04]  /*53c40*/  LDL.LU R48, [R1+0x900] ;  /* 0x0009000001307983 */ /* 0x001f280000300800 */
[----:B------:R-:W4:Y:S04]  /*53c50*/  LDL.LU R49, [R1+0x904] ;  /* 0x0009040001317983 */ /* 0x000f280000300800 */
[----:B------:R-:W4:Y:S04]  /*53c60*/  LDL.LU R50, [R1+0x908] ;  /* 0x0009080001327983 */ /* 0x000f280000300800 */
[----:B------:R-:W4:Y:S01]  /*53c70*/  LDL.LU R51, [R1+0x90c] ;  /* 0x00090c0001337983 */ /* 0x000f220000300800 */
[----:B------:R-:W-:-:S02]  /*53c80*/  IMAD R6, R6, 0x100, R36 ;  /* 0x0000010006067824 */ /* 0x000fc400078e0224 */
[----:B------:R-:W-:Y:S01]  /*53c90*/  IMAD R7, R7, 0x100, R37 ;  /* 0x0000010007077824 */ /* 0x000fe200078e0225 */
[----:B------:R-:W-:Y:S02]  /*53ca0*/  F2FP.F16.E5M2.UNPACK_B R4, R4 ;  /* 0x00000004ff04723e */ /* 0x000fe400020004ff */
[----:B------:R-:W-:Y:S02]  /*53cb0*/  F2FP.F16.E5M2.UNPACK_B R5, R5 ;  /* 0x00000005ff05723e */ /* 0x000fe400020004ff */
[----:B------:R-:W-:Y:S02]  /*53cc0*/  F2FP.F16.E5M2.UNPACK_B R6, R6 ;  /* 0x00000006ff06723e */ /* 0x000fe400020004ff */
[----:B------:R-:W-:Y:S01]  /*53cd0*/  F2FP.F16.E5M2.UNPACK_B R7, R7 ;  /* 0x00000007ff07723e */ /* 0x000fe200020004ff */
[----:B---3--:R-:W-:-:S15]  /*53ce0*/  HMMA.16816.F32 R56, R32, R52, R56 ;  /* 0x000000342038723c */ /* 0x008fde0000001838 */
[----:B------:R-:W-:-:S08]  /*53cf0*/  NOP ;  /* 0x0000000000007918 */ /* 0x000fd00000000000 */
[----:B------:R-:W-:Y:S04]  /*53d00*/  STL.64 [R1+0x820], R56 ;  /* 0x0008203801007387 */ /* 0x000fe80000100a00 */
[----:B------:R0:W-:Y:S04]  /*53d10*/  STL.64 [R1+0x828], R58 ;  /* 0x0008283a01007387 */ /* 0x0001e80000100a00 */
[----:B0-----:R-:W3:Y:S04]  /*53d20*/  LDL.LU.64 R58, [R1+0x2a30] ;  /* 0x002a3000013a7983 */ /* 0x001ee80000300a00 */
[----:B------:R-:W3:Y:S04]  /*53d30*/  LDL.LU.64 R56, [R1+0x2a28] ;  /* 0x002a280001387983 */ /* 0x000ee80000300a00 */
[----:B------:R-:W3:Y:S01]  /*53d40*/  LDL.LU R34, [R1] ;  /* 0x0000000001227983 */ /* 0x000ee20000300800 */
[C---:B------:R-:W-:Y:S06]  /*53d50*/  HMMA.16816.F32 R16, R4.reuse, R18, R40 ;  /* 0x000000120410723c */ /* 0x040fec0000001828 */
[C---:B------:R-:W-:Y:S06]  /*53d60*/  HMMA.16816.F32 R36, R4.reuse, R38, R44 ;  /* 0x000000260424723c */ /* 0x040fec000000182c */
[----:B------:R-:W-:Y:S01]  /*53d70*/  HMMA.16816.F32 R28, R4, R8, R28 ;  /* 0x00000008041c723c */ /* 0x000fe2000000181c */
[----:B------:R0:W-:Y:S04]  /*53d80*/  STL.64 [R1+0x450], R20 ;  /* 0x0004501401007387 */ /* 0x0001e80000100a00 */
[----:B------:R1:W-:Y:S01]  /*53d90*/  STL.64 [R1+0x458], R22 ;  /* 0x0004581601007387 */ /* 0x0003e20000100a00 */
[----:B------:R-:W-:-:S03]  /*53da0*/  IMAD.MOV.U32 R35, RZ, RZ, R0 ;  /* 0x000000ffff237224 */ /* 0x000fc600078e0000 */
[----:B------:R-:W2:Y:S01]  /*53db0*/  LDL.LU R0, [R1+0x2a20] ;  /* 0x002a200001007983 */ /* 0x000ea20000300800 */
[C---:B------:R-:W-:Y:S03]  /*53dc0*/  HMMA.16816.F32 R8, R4.reuse, R10, R12 ;  /* 0x0000000a0408723c */ /* 0x040fe6000000180c */
[----:B0-----:R-:W2:Y:S04]  /*53dd0*/  LDL.LU R20, [R1+0x8a0] ;  /* 0x0008a00001147983 */ /* 0x001ea80000300800 */
[----:B------:R-:W2:Y:S04]  /*53de0*/  LDL.LU R21, [R1+0x8a4] ;  /* 0x0008a40001157983 */ /* 0x000ea80000300800 */
[----:B-1----:R-:W2:Y:S04]  /*53df0*/  LDL.LU R22, [R1+0x8a8] ;  /* 0x0008a80001167983 */ /* 0x002ea80000300800 */
[----:B------:R-:W2:Y:S04]  /*53e00*/  LDL.LU R23, [R1+0x8ac] ;  /* 0x0008ac0001177983 */ /* 0x000ea80000300800 */
[----:B------:R-:W2:Y:S04]  /*53e10*/  LDL.LU.64 R42, [R1+0x2a18] ;  /* 0x002a1800012a7983 */ /* 0x000ea80000300a00 */
[----:B------:R-:W2:Y:S04]  /*53e20*/  LDL.LU.64 R40, [R1+0x2a10] ;  /* 0x002a100001287983 */ /* 0x000ea80000300a00 */
[----:B------:R0:W-:Y:S04]  /*53e30*/  STL.64 [R1+0x430], R16 ;  /* 0x0004301001007387 */ /* 0x0001e80000100a00 */
[----:B------:R1:W-:Y:S04]  /*53e40*/  STL.64 [R1+0x438], R18 ;  /* 0x0004381201007387 */ /* 0x0003e80000100a00 */
[----:B0-----:R-:W2:Y:S04]  /*53e50*/  LDL.LU R16, [R1+0x890] ;  /* 0x0008900001107983 */ /* 0x001ea80000300800 */
[----:B------:R-:W2:Y:S04]  /*53e60*/  LDL.LU R17, [R1+0x894] ;  /* 0x0008940001117983 */ /* 0x000ea80000300800 */
[----:B-1----:R-:W2:Y:S04]  /*53e70*/  LDL.LU R18, [R1+0x898] ;  /* 0x0008980001127983 */ /* 0x002ea80000300800 */
[----:B------:R-:W2:Y:S04]  /*53e80*/  LDL.LU R19, [R1+0x89c] ;  /* 0x00089c0001137983 */ /* 0x000ea80000300800 */
[----:B------:R-:W2:Y:S04]  /*53e90*/  LDL.LU.64 R46, [R1+0x2a08] ;  /* 0x002a0800012e7983 */ /* 0x000ea80000300a00 */
[----:B------:R-:W2:Y:S04]  /*53ea0*/  LDL.LU.64 R44, [R1+0x2a00] ;  /* 0x002a0000012c7983 */ /* 0x000ea80000300a00 */
[----:B------:R-:W-:Y:S04]  /*53eb0*/  STL.64 [R1+0x420], R36 ;  /* 0x0004202401007387 */ /* 0x000fe80000100a00 */
[----:B------:R0:W-:Y:S04]  /*53ec0*/  STL.64 [R1+0x428], R38 ;  /* 0x0004282601007387 */ /* 0x0001e80000100a00 */
[----:B0-----:R-:W2:Y:S04]  /*53ed0*/  LDL.LU.64 R38, [R1+0x29f8] ;  /* 0x0029f80001267983 */ /* 0x001ea80000300a00 */
[----:B------:R-:W2:Y:S04]  /*53ee0*/  LDL.LU.64 R36, [R1+0x29f0] ;  /* 0x0029f00001247983 */ /* 0x000ea80000300a00 */
[----:B------:R-:W-:Y:S04]  /*53ef0*/  STL.64 [R1+0x3f0], R28 ;  /* 0x0003f01c01007387 */ /* 0x000fe80000100a00 */
[----:B------:R0:W-:Y:S04]  /*53f00*/  STL.64 [R1+0x3f8], R30 ;  /* 0x0003f81e01007387 */ /* 0x0001e80000100a00 */
[----:B0-----:R-:W2:Y:S04]  /*53f10*/  LDL.LU.64 R30, [R1+0x29e8] ;  /* 0x0029e800011e7983 */ /* 0x001ea80000300a00 */
[----:B------:R-:W2:Y:S04]  /*53f20*/  LDL.LU.64 R28, [R1+0x29e0] ;  /* 0x0029e000011c7983 */ /* 0x000ea80000300a00 */
[----:B------:R-:W2:Y:S04]  /*53f30*/  LDL.LU.64 R14, [R1+0x29d8] ;  /* 0x0029d800010e7983 */ /* 0x000ea80000300a00 */
[----:B------:R-:W2:Y:S04]  /*53f40*/  LDL.LU.64 R12, [R1+0x29d0] ;  /* 0x0029d000010c7983 */ /* 0x000ea80000300a00 */
[----:B------:R-:W-:Y:S04]  /*53f50*/  STL.64 [R1+0x3d0], R8 ;  /* 0x0003d00801007387 */ /* 0x000fe80000100a00 */
[----:B------:R0:W-:Y:S04]  /*53f60*/  STL.64 [R1+0x3d8], R10 ;  /* 0x0003d80a01007387 */ /* 0x0001e80000100a00 */
[----:B0-----:R-:W2:Y:S04]  /*53f70*/  LDL.LU.64 R10, [R1+0x29c8] ;  /* 0x0029c800010a7983 */ /* 0x001ea80000300a00 */
[----:B------:R-:W2:Y:S01]  /*53f80*/  LDL.LU.64 R8, [R1+0x29c0] ;  /* 0x0029c00001087983 */ /* 0x000ea20000300a00 */
[----:B---3--:R-:W-:Y:S03]  /*53f90*/  HMMA.16816.F32 R32, R4, R34, R56 ;  /* 0x000000220420723c */ /* 0x008fe60000001838 */
[----:B------:R-:W3:Y:S04]  /*53fa0*/  LDL.LU.64 R58, [R1+0x29b8] ;  /* 0x0029b800013a7983 */ /* 0x000ee80000300a00 */
[----:B------:R-:W3:-:S15]  /*53fb0*/  LDL.LU.64 R56, [R1+0x29b0] ;  /* 0x0029b00001387983 */ /* 0x000ede0000300a00 */
[----:B------:R-:W-:-:S01]  /*53fc0*/  NOP ;  /* 0x0000000000007918 */ /* 0x000fc20000000000 */
[----:B------:R-:W-:Y:S04]  /*53fd0*/  STL.64 [R1+0x3b0], R32 ;  /* 0x0003b02001007387 */ /* 0x000fe80000100a00 */
[----:B------:R4:W-:Y:S02]  /*53fe0*/  STL.64 [R1+0x3b8], R34 ;  /* 0x0003b82201007387 */ /* 0x0009e40000100a00 */
[----:B----4-:R-:W-:-:S15]  /*53ff0*/  HMMA.16816.F32 R32, R4, R60, R48 ;  /* 0x0000003c0420723c */ /* 0x010fde0000001830 */
[----:B------:R-:W-:-:S08]  /*54000*/  NOP ;  /* 0x0000000000007918 */ /* 0x000fd00000000000 */
[----:B------:R-:W-:Y:S04]  /*54010*/  STL.64 [R1+0x390], R32 ;  /* 0x0003902001007387 */ /* 0x000fe80000100a00 */
[----:B------:R2:W-:Y:S02]  /*54020*/  STL.64 [R1+0x398], R34 ;  /* 0x0003982201007387 */ /* 0x0005e40000100a00 */
[C---:B--2---:R-:W-:Y:S06]  /*54030*/  HMMA.16816.F32 R32, R4.reuse, R54, R36 ;  /* 0x000000360420723c */ /* 0x044fec0000001824 */
[C---:B------:R-:W-:Y:S06]  /*54040*/  HMMA.16816.F32 R28, R4.reuse, R2, R28 ;  /* 0x00000002041c723c */ /* 0x040fec000000181c */
[C---:B------:R-:W-:Y:S06]  /*54050*/  HMMA.16816.F32 R24, R4.reuse, R8, R24 ;  /* 0x000000080418723c */ /* 0x040fec0000001818 */
[C---:B---3--:R-:W-:Y:S06]  /*54060*/  HMMA.16816.F32 R44, R4.reuse, R58, R44 ;  /* 0x0000003a042c723c */ /* 0x048fec000000182c */
[----:B------:R-:W-:-:S15]  /*54070*/  HMMA.16816.F32 R40, R4, R56, R40 ;  /* 0x000000380428723c */ /* 0x000fde0000001828 */
[----:B------:R-:W-:-:S02]  /*54080*/  NOP ;  /* 0x0000000000007918 */ /* 0x000fc40000000000 */
[----:B------:R-:W-:Y:S04]  /*54090*/  STL.64 [R1+0x370], R44 ;  /* 0x0003702c01007387 */ /* 0x000fe80000100a00 */
        /* <DEDUP_REMOVED lines=9> */
[----:B0-----:R-:W3:Y:S04]  /*54130*/  LDL.LU R32, [R1+0x24fc] ;  /* 0x0024fc0001207983 */ /* 0x001ee80000300800 */
[----:B------:R0:W-:Y:S04]  /*54140*/  STL.64 [R1+0x2e0], R24 ;  /* 0x0002e01801007387 */ /* 0x0001e80000100a00 */
[----:B------:R4:W-:Y:S04]  /*54150*/  STL.64 [R1+0x2e8], R26 ;  /* 0x0002e81a01007387 */ /* 0x0009e80000100a00 */
[----:B------:R-:W2:Y:S04]  /*54160*/  LDL.LU R57, [R1+0x2508] ;  /* 0x0025080001397983 */ /* 0x000ea80000300800 */
[----:B------:R-:W3:Y:S04]  /*54170*/  LDL.LU R33, [R1+0x2504] ;  /* 0x0025040001217983 */ /* 0x000ee80000300800 */
[----:B------:R-:W4:Y:S04]  /*54180*/  LDL.LU R58, [R1+0x2510] ;  /* 0x00251000013a7983 */ /* 0x000f280000300800 */
[----:B-1----:R-:W3:Y:S04]  /*54190*/  LDL.LU R34, [R1+0x250c] ;  /* 0x00250c0001227983 */ /* 0x002ee80000300800 */
[----:B------:R-:W4:Y:S01]  /*541a0*/  LDL.LU R59, [R1+0x2518] ;  /* 0x00251800013b7983 */ /* 0x000f220000300800 */
[C---:B------:R-:W-:Y:S06]  /*541b0*/  HMMA.16816.F32 R20, R4.reuse, R10, R20 ;  /* 0x0000000a0414723c */ /* 0x040fec0000001814 */
[C---:B------:R-:W-:Y:S01]  /*541c0*/  HMMA.16816.F32 R16, R4.reuse, R12, R16 ;  /* 0x0000000c0410723c */ /* 0x040fe20000001810 */
[----:B----4-:R-:W-:Y:S04]  /*541d0*/  STL.64 [R1+0x2970], R58 ;  /* 0x0029703a01007387 */ /* 0x010fe80000100a00 */
[----:B--2---:R-:W-:Y:S04]  /*541e0*/  STL.64 [R1+0x2968], R56 ;  /* 0x0029683801007387 */ /* 0x004fe80000100a00 */
[----:B------:R-:W3:Y:S04]  /*541f0*/  LDL.LU R35, [R1+0x2514] ;  /* 0x0025140001237983 */ /* 0x000ee80000300800 */
[----:B---3--:R-:W-:Y:S04]  /*54200*/  STL.64 [R1+0x2990], R34 ;  /* 0x0029902201007387 */ /* 0x008fe80000100a00 */
[----:B------:R-:W-:Y:S04]  /*54210*/  STL.64 [R1+0x2988], R32 ;  /* 0x0029882001007387 */ /* 0x000fe80000100a00 */
[----:B------:R-:W2:Y:S04]  /*54220*/  LDL.LU R60, [R1+0xd88] ;  /* 0x000d8800013c7983 */ /* 0x000ea80000300800 */
[----:B------:R-:W3:Y:S04]  /*54230*/  LDL.LU R61, [R1+0xd8c] ;  /* 0x000d8c00013d7983 */ /* 0x000ee80000300800 */
[----:B------:R-:W4:Y:S04]  /*54240*/  LDL.LU R8, [R1+0x70] ;  /* 0x0000700001087983 */ /* 0x000f280000300800 */
[----:B------:R-:W-:Y:S04]  /*54250*/  STL.64 [R1+0x2c0], R20 ;  /* 0x0002c01401007387 */ /* 0x000fe80000100a00 */
[----:B------:R-:W-:Y:S04]  /*54260*/  STL.64 [R1+0x2c8], R22 ;  /* 0x0002c81601007387 */ /* 0x000fe80000100a00 */
[----:B------:R-:W4:Y:S04]  /*54270*/  LDL.LU R9, [R1+0x74] ;  /* 0x0000740001097983 */ /* 0x000f280000300800 */
[----:B------:R-:W4:Y:S04]  /*54280*/  LDL.LU R10, [R1+0x78] ;  /* 0x00007800010a7983 */ /* 0x000f280000300800 */
[----:B------:R-:W4:Y:S04]  /*54290*/  LDL.LU R11, [R1+0x7c] ;  /* 0x00007c00010b7983 */ /* 0x000f280000300800 */
[----:B------:R-:W2:Y:S04]  /*542a0*/  LDL.LU R36, [R1+0x180] ;  /* 0x0001800001247983 */ /* 0x000ea80000300800 */
[----:B------:R1:W-:Y:S04]  /*542b0*/  STL.64 [R1+0x2a0], R16 ;  /* 0x0002a01001007387 */ /* 0x0003e80000100a00 */
[----:B------:R1:W-:Y:S04]  /*542c0*/  STL.64 [R1+0x2a8], R18 ;  /* 0x0002a81201007387 */ /* 0x0003e80000100a00 */
[----:B------:R-:W2:Y:S04]  /*542d0*/  LDL.LU R37, [R1+0x184] ;  /* 0x0001840001257983 */ /* 0x000ea80000300800 */
[----:B------:R-:W2:Y:S04]  /*542e0*/  LDL.LU R38, [R1+0x188] ;  /* 0x0001880001267983 */ /* 0x000ea80000300800 */
[----:B------:R-:W2:Y:S04]  /*542f0*/  LDL.LU R39, [R1+0x18c] ;  /* 0x00018c0001277983 */ /* 0x000ea80000300800 */
[----:B0-----:R-:W3:Y:S04]  /*54300*/  LDL.LU R24, [R1+0x340] ;  /* 0x0003400001187983 */ /* 0x001ee80000300800 */
[----:B------:R-:W3:Y:S04]  /*54310*/  LDL.LU R25, [R1+0x344] ;  /* 0x0003440001197983 */ /* 0x000ee80000300800 */
[----:B------:R-:W3:Y:S04]  /*54320*/  LDL.LU R26, [R1+0x348] ;  /* 0x00034800011a7983 */ /* 0x000ee80000300800 */
[----:B------:R-:W3:Y:S04]  /*54330*/  LDL.LU R27, [R1+0x34c] ;  /* 0x00034c00011b7983 */ /* 0x000ee80000300800 */
[----:B-1----:R-:W4:Y:S04]  /*54340*/  LDL.LU R16, [R1+0x880] ;  /* 0x0008800001107983 */ /* 0x002f280000300800 */
        /* <DEDUP_REMOVED lines=35> */
[----:B----4-:R-:W-:Y:S03]  /*54580*/  HMMA.16816.F32 R12, R4, R14, R16 ;  /* 0x0000000e040c723c */ /* 0x010fe60000001810 */
[----:B------:R-:W3:Y:S04]  /*54590*/  LDL.LU.64 R18, [R1+0x29a8] ;  /* 0x0029a80001127983 */ /* 0x000ee80000300a00 */
[----:B------:R-:W2:-:S15]  /*545a0*/  LDL.LU.64 R16, [R1+0x29a0] ;  /* 0x0029a00001107983 */ /* 0x000e9e0000300a00 */
[----:B------:R-:W-:-:S01]  /*545b0*/  NOP ;  /* 0x0000000000007918 */ /* 0x000fc20000000000 */
[----:B------:R0:W-:Y:S04]  /*545c0*/  STL.64 [R1+0x280], R12 ;  /* 0x0002800c01007387 */ /* 0x0001e80000100a00 */
[----:B------:R1:W-:Y:S04]  /*545d0*/  STL.64 [R1+0x288], R14 ;  /* 0x0002880e01007387 */ /* 0x0003e80000100a00 */
[----:B0-----:R-:W4:Y:S04]  /*545e0*/  LDL.LU R12, [R1+0x90] ;  /* 0x00009000010c7983 */ /* 0x001f280000300800 */
[----:B------:R-:W4:Y:S04]  /*545f0*/  LDL.LU R13, [R1+0x94] ;  /* 0x00009400010d7983 */ /* 0x000f280000300800 */
[----:B-1----:R-:W4:Y:S01]  /*54600*/  LDL.LU R14, [R1+0x98] ;  /* 0x00009800010e7983 */ /* 0x002f220000300800 */
[----:B------:R-:W-:-:S03]  /*54610*/  IMAD.MOV.U32 R15, RZ, RZ, R0 ;  /* 0x000000ffff0f7224 */ /* 0x000fc600078e0000 */
        /* <DEDUP_REMOVED lines=35> */
[----:B------:R0:W-:Y:S04]  /*54850*/  STL.64 [R1+0x1e0], R52 ;  /* 0x0001e03401007387 */ /* 0x0001e80000100a00 */
[----:B------:R-:W-:Y:S04]  /*54860*/  STL.64 [R1+0x1e8], R54 ;  /* 0x0001e83601007387 */ /* 0x000fe80000100a00 */
[----:B0-----:R-:W2:Y:S04]  /*54870*/  LDL.LU.64 R52, [R1+0x2948] ;  /* 0x0029480001347983 */ /* 0x001ea80000300a00 */
        /* <DEDUP_REMOVED lines=22> */
[C---:B---3--:R-:W-:Y:S06]  /*549e0*/  HMMA.16816.F32 R44, R4.reuse, R36, R44 ;  /* 0x00000024042c723c */ /* 0x048fec000000182c */
[----:B--2---:R-:W-:-:S15]  /*549f0*/  HMMA.16816.F32 R36, R4, R38, R40 ;  /* 0x000000260424723c */ /* 0x004fde0000001828 */
[----:B------:R-:W-:-:S02]  /*54a00*/  NOP ;  /* 0x0000000000007918 */ /* 0x000fc40000000000 */
[----:B------:R-:W-:Y:S04]  /*54a10*/  STL.64 [R1+0x160], R44 ;  /* 0x0001602c01007387 */ /* 0x000fe80000100a00 */
[----:B------:R0:W-:Y:S04]  /*54a20*/  STL.64 [R1+0x168], R46 ;  /* 0x0001682e01007387 */ /* 0x0001e80000100a00 */
[----:B0-----:R-:W2:Y:S04]  /*54a30*/  LDL.LU.64 R46, [R1+0x2910] ;  /* 0x00291000012e7983 */ /* 0x001ea80000300a00 */
[----:B------:R-:W3:Y:S04]  /*54a40*/  LDL.LU.64 R44, [R1+0x2908] ;  /* 0x00290800012c7983 */ /* 0x000ee80000300a00 */
[----:B------:R-:W2:Y:S04]  /*54a50*/  LDL.LU.64 R42, [R1+0x2900] ;  /* 0x00290000012a7983 */ /* 0x000ea80000300a00 */
[----:B------:R-:W3:Y:S01]  /*54a60*/  LDL.LU.64 R40, [R1+0x28f8] ;  /* 0x0028f80001287983 */ /* 0x000ee20000300a00 */
[----:B------:R-:W-:Y:S01]  /*54a70*/  IMAD.MOV.U32 R31, RZ, RZ, R0 ;  /* 0x000000ffff1f7224 */ /* 0x000fe200078e0000 */
[C---:B------:R-:W-:Y:S06]  /*54a80*/  HMMA.16816.F32 R8, R4.reuse, R50, R8 ;  /* 0x000000320408723c */ /* 0x040fec0000001808 */
[----:B----4-:R-:W-:Y:S01]  /*54a90*/  HMMA.16816.F32 R12, R4, R48, R12 ;  /* 0x00000030040c723c */ /* 0x010fe2000000180c */
[----:B------:R-:W-:Y:S04]  /*54aa0*/  STL.64 [R1+0x140], R36 ;  /* 0x0001402401007387 */ /* 0x000fe80000100a00 */
[----:B------:R-:W-:Y:S01]  /*54ab0*/  STL.64 [R1+0x148], R38 ;  /* 0x0001482601007387 */ /* 0x000fe20000100a00 */
[----:B------:R-:W-:-:S02]  /*54ac0*/  IMAD R32, R32, 0x100, R56 ;  /* 0x0000010020207824 */ /* 0x000fc400078e0238 */
[----:B------:R-:W-:Y:S02]  /*54ad0*/  IMAD R33, R33, 0x100, R57 ;  /* 0x0000010021217824 */ /* 0x000fe400078e0239 */
[----:B------:R-:W-:Y:S02]  /*54ae0*/  IMAD R34, R34, 0x100, R58 ;  /* 0x0000010022227824 */ /* 0x000fe400078e023a */
[----:B------:R-:W-:Y:S01]  /*54af0*/  IMAD R35, R35, 0x100, R59 ;  /* 0x0000010023237824 */ /* 0x000fe200078e023b */
[C---:B--2---:R-:W-:Y:S06]  /*54b00*/  HMMA.16816.F32 R24, R4.reuse, R42, R24 ;  /* 0x0000002a0418723c */ /* 0x044fec0000001818 */
[C---:B---3--:R-:W-:Y:S06]  /*54b10*/  HMMA.16816.F32 R28, R4.reuse, R40, R28 ;  /* 0x00000028041c723c */ /* 0x048fec000000181c */
[C---:B------:R-:W-:Y:S06]  /*54b20*/  HMMA.16816.F32 R16, R4.reuse, R46, R16 ;  /* 0x0000002e0410723c */ /* 0x040fec0000001810 */
[----:B------:R-:W-:Y:S05]  /*54b30*/  HMMA.16816.F32 R20, R4, R44, R20 ;  /* 0x0000002c0414723c */ /* 0x000fea0000001814 */
[----:B------:R-:W-:Y:S01]  /*54b40*/  STL.64 [R1+0xf0], R24 ;  /* 0x0000f01801007387 */ /* 0x000fe20000100a00 */
[----:B------:R-:W-:-:S05]  /*54b50*/  IMAD.MOV.U32 R0, RZ, RZ, R27 ;  /* 0x000000ffff007224 */ /* 0x000fca00078e001b */
[----:B------:R-:W-:Y:S04]  /*54b60*/  STL.64 [R1+0x110], R28 ;  /* 0x0001101c01007387 */ /* 0x000fe80000100a00 */
[----:B------:R-:W-:Y:S04]  /*54b70*/  STL.64 [R1+0x118], R30 ;  /* 0x0001181e01007387 */ /* 0x000fe80000100a00 */
[----:B------:R-:W-:Y:S04]  /*54b80*/  STL [R1+0xf8], R26 ;  /* 0x0000f81a01007387 */ /* 0x000fe80000100800 */
[----:B------:R0:W-:Y:S04]  /*54b90*/  STL [R1+0x25d0], R0 ;  /* 0x0025d00001007387 */ /* 0x0001e80000100800 */
[----:B------:R-:W-:Y:S04]  /*54ba0*/  STL.64 [R1+0xb0], R16 ;  /* 0x0000b01001007387 */ /* 0x000fe80000100a00 */
[----:B------:R-:W-:Y:S04]  /*54bb0*/  STL.64 [R1+0xd0], R20 ;  /* 0x0000d01401007387 */ /* 0x000fe80000100a00 */
[----:B------:R-:W-:Y:S04]  /*54bc0*/  STL.64 [R1+0xd8], R22 ;  /* 0x0000d81601007387 */ /* 0x000fe80000100a00 */
[----:B------:R-:W-:Y:S01]  /*54bd0*/  STL [R1+0xb8], R18 ;  /* 0x0000b81201007387 */ /* 0x000fe20000100800 */
[----:B0-----:R-:W-:Y:S01]  /*54be0*/  IMAD.MOV.U32 R0, RZ, RZ, R19 ;  /* 0x000000ffff007224 */ /* 0x001fe200078e0013 */
[----:B------:R-:W-:-:S04]  /*54bf0*/  F2FP.F16.E5M2.UNPACK_B R24, R60.H1 ;  /* 0x0000003cff18723e */ /* 0x000fc800030004ff */
[----:B------:R0:W-:Y:S04]  /*54c00*/  STL [R1+0x2610], R0 ;  /* 0x0026100001007387 */ /* 0x0001e80000100800 */
[----:B------:R1:W-:Y:S04]  /*54c10*/  STL.64 [R1+0x90], R12 ;  /* 0x0000900c01007387 */ /* 0x0003e80000100a00 */
[----:B------:R2:W-:Y:S04]  /*54c20*/  STL.64 [R1+0x98], R14 ;  /* 0x0000980e01007387 */ /* 0x0005e80000100a00 */
[----:B------:R3:W-:Y:S04]  /*54c30*/  STL.64 [R1+0x70], R8 ;  /* 0x0000700801007387 */ /* 0x0007e80000100a00 */
[----:B------:R4:W-:Y:S01]  /*54c40*/  STL [R1+0x78], R10 ;  /* 0x0000780a01007387 */ /* 0x0009e20000100800 */
[----:B------:R-:W-:Y:S01]  /*54c50*/  F2FP.F16.E5M2.UNPACK_B R25, R61.H1 ;  /* 0x0000003dff19723e */ /* 0x000fe200030004ff */
[----:B0-----:R-:W-:-:S05]  /*54c60*/  IMAD.MOV.U32 R0, RZ, RZ, R11 ;  /* 0x000000ffff007224 */ /* 0x001fca00078e000b */
[----:B------:R0:W-:Y:S04]  /*54c70*/  STL [R1+0x2638], R0 ;  /* 0x0026380001007387 */ /* 0x0001e80000100800 */
[----:B------:R-:W4:Y:S04]  /*54c80*/  LDL.LU R20, [R1+0xa0] ;  /* 0x0000a00001147983 */ /* 0x000f280000300800 */
[----:B------:R-:W4:Y:S04]  /*54c90*/  LDL.LU R21, [R1+0xa4] ;  /* 0x0000a40001157983 */ /* 0x000f280000300800 */
[----:B------:R-:W-:Y:S04]  /*54ca0*/  STL [R1+0x28], R24 ;  /* 0x0000281801007387 */ /* 0x000fe80000100800 */
[----:B------:R-:W4:Y:S04]  /*54cb0*/  LDL.LU R22, [R1+0xa8] ;  /* 0x0000a80001167983 */ /* 0x000f280000300800 */
[----:B------:R-:W-:Y:S04]  /*54cc0*/  STL [R1+0x2c], R25 ;  /* 0x00002c1901007387 */ /* 0x000fe80000100800 */
        /* <DEDUP_REMOVED lines=19> */
[----:B-1----:R-:W4:Y:S04]  /*54e00*/  LDL.LU R12, [R1+0xc0] ;  /* 0x0000c000010c7983 */ /* 0x002f280000300800 */
[----:B------:R-:W4:Y:S04]  /*54e10*/  LDL.LU R13, [R1+0xc4] ;  /* 0x0000c400010d7983 */ /* 0x000f280000300800 */
[----:B--2---:R-:W2:Y:S04]  /*54e20*/  LDL.LU R14, [R1+0xc8] ;  /* 0x0000c800010e7983 */ /* 0x004ea80000300800 */
[----:B------:R-:W2:Y:S04]  /*54e30*/  LDL.LU R15, [R1+0xcc] ;  /* 0x0000cc00010f7983 */ /* 0x000ea80000300800 */
[----:B------:R-:W2:Y:S04]  /*54e40*/  LDL.LU R16, [R1+0xdc8] ;  /* 0x000dc80001107983 */ /* 0x000ea80000300800 */
[----:B------:R-:W2:Y:S04]  /*54e50*/  LDL.LU R17, [R1+0xdcc] ;  /* 0x000dcc0001117983 */ /* 0x000ea80000300800 */
[----:B---3--:R-:W3:Y:S04]  /*54e60*/  LDL.LU R8, [R1+0xe0] ;  /* 0x0000e00001087983 */ /* 0x008ee80000300800 */
[----:B------:R-:W3:Y:S04]  /*54e70*/  LDL.LU R9, [R1+0xe4] ;  /* 0x0000e40001097983 */ /* 0x000ee80000300800 */
[----:B----4-:R-:W3:Y:S04]  /*54e80*/  LDL.LU R10, [R1+0xe8] ;  /* 0x0000e800010a7983 */ /* 0x010ee80000300800 */
        /* <DEDUP_REMOVED lines=8> */
[----:B------:R-:W3:Y:S01]  /*54f10*/  LDL.LU R59, [R1+0x10c] ;  /* 0x00010c00013b7983 */ /* 0x000ee20000300800 */
[----:B------:R-:W-:-:S02]  /*54f20*/  F2FP.F16.E5M2.UNPACK_B R32, R32 ;  /* 0x00000020ff20723e */ /* 0x000fc400020004ff */
[----:B------:R-:W-:Y:S02]  /*54f30*/  F2FP.F16.E5M2.UNPACK_B R33, R33 ;  /* 0x00000021ff21723e */ /* 0x000fe400020004ff */
[----:B------:R-:W-:Y:S02]  /*54f40*/  F2FP.F16.E5M2.UNPACK_B R34, R34 ;  /* 0x00000022ff22723e */ /* 0x000fe400020004ff */
[----:B------:R-:W-:Y:S01]  /*54f50*/  F2FP.F16.E5M2.UNPACK_B R35, R35 ;  /* 0x00000023ff23723e */ /* 0x000fe200020004ff */
[C---:B------:R-:W-:Y:S06]  /*54f60*/  HMMA.16816.F32 R40, R4.reuse, R52, R40 ;  /* 0x000000340428723c */ /* 0x040fec0000001828 */
[----:B------:R-:W-:-:S15]  /*54f70*/  HMMA.16816.F32 R4, R4, R26, R36 ;  /* 0x0000001a0404723c */ /* 0x000fde0000001824 */
[----:B------:R-:W-:-:S03]  /*54f80*/  NOP ;  /* 0x0000000000007918 */ /* 0x000fc60000000000 */
[----:B0-----:R-:W-:Y:S01]  /*54f90*/  IMAD.MOV.U32 R0, RZ, RZ, R43 ;  /* 0x000000ffff007224 */ /* 0x001fe200078e002b */
[----:B------:R-:W-:Y:S04]  /*54fa0*/  STL.64 [R1+0x60], R40 ;  /* 0x0000602801007387 */ /* 0x000fe80000100a00 */
[----:B------:R-:W-:Y:S04]  /*54fb0*/  STL [R1+0x68], R42 ;  /* 0x0000682a01007387 */ /* 0x000fe80000100800 */
[----:B------:R-:W-:Y:S04]  /*54fc0*/  STL [R1+0x26e0], R0 ;  /* 0x0026e00001007387 */ /* 0x000fe80000100800 */
[----:B------:R-:W-:Y:S04]  /*54fd0*/  STL.64 [R1+0x50], R4 ;  /* 0x0000500401007387 */ /* 0x000fe80000100a00 */
[----:B------:R0:W-:Y:S02]  /*54fe0*/  STL.64 [R1+0x58], R6 ;  /* 0x0000580601007387 */ /* 0x0001e40000100a00 */
[----:B0-----:R-:W-:Y:S01]  /*54ff0*/  HMMA.16816.F32 R4, R32, R24, R28 ;  /* 0x000000182004723c */ /* 0x001fe2000000181c */
[----:B------:R-:W-:-:S02]  /*55000*/  F2FP.F16.E5M2.UNPACK_B R18, R18.H1 ;  /* 0x00000012ff12723e */ /* 0x000fc400030004ff */
[----:B------:R-:W-:-:S03]  /*55010*/  F2FP.F16.E5M2.UNPACK_B R19, R19.H1 ;  /* 0x00000013ff13723e */ /* 0x000fc600030004ff */
[----:B------:R-:W-:Y:S01]  /*55020*/  STL [R1+0x20], R18 ;  /* 0x0000201201007387 */ /* 0x000fe20000100800 */
[----:B------:R-:W-:Y:S02]  /*55030*/  F2FP.F16.E5M2.UNPACK_B R2, R2.H1 ;  /* 0x00000002ff02723e */ /* 0x000fe400030004ff */
[----:B------:R-:W-:-:S14]  /*55040*/  F2FP.F16.E5M2.UNPACK_B R3, R3.H1 ;  /* 0x00000003ff03723e */ /* 0x000fdc00030004ff */
[----:B------:R-:W-:Y:S04]  /*55050*/  STL.64 [R1+0x130], R4 ;  /* 0x0001300401007387 */ /* 0x000fe80000100a00 */
[----:B------:R0:W-:Y:S01]  /*55060*/  STL.64 [R1+0x138], R6 ;  /* 0x0001380601007387 */ /* 0x0001e20000100a00 */
[C---:B--2---:R-:W-:Y:S06]  /*55070*/  HMMA.16816.F32 R12, R32.reuse, R2, R12 ;  /* 0x00000002200c723c */ /* 0x044fec000000180c */
[----:B0-----:R-:W-:Y:S06]  /*55080*/  HMMA.16816.F32 R4, R32, R18, R20 ;  /* 0x000000122004723c */ /* 0x001fec0000001814 */
[----:B------:R-:W-:Y:S01]  /*55090*/  IMAD.MOV.U32 R0, RZ, RZ, R19 ;  /* 0x000000ffff007224 */ /* 0x000fe200078e0013 */
[----:B------:R-:W-:Y:S04]  /*550a0*/  STL [R1+0x24], R19 ;  /* 0x0000241301007387 */ /* 0x000fe80000100800 */
[----:B------:R4:W-:Y:S01]  /*550b0*/  STL [R1+0x18], R2 ;  /* 0x0000180201007387 */ /* 0x0009e20000100800 */
[----:B------:R-:W-:Y:S01]  /*550c0*/  IMAD.MOV.U32 R31, RZ, RZ, R2 ;  /* 0x000000ffff1f7224 */ /* 0x000fe200078e0002 */
[----:B----4-:R-:W-:-:S10]  /*550d0*/  F2FP.F16.E5M2.UNPACK_B R2, R54.H1 ;  /* 0x00000036ff02723e */ /* 0x010fd400030004ff */
[----:B------:R0:W-:Y:S04]  /*550e0*/  STL.64 [R1+0x340], R4 ;  /* 0x0003400401007387 */ /* 0x0001e80000100a00 */
[----:B------:R-:W-:Y:S04]  /*550f0*/  STL.64 [R1+0x348], R6 ;  /* 0x0003480601007387 */ /* 0x000fe80000100a00 */
[----:B------:R1:W-:Y:S04]  /*55100*/  STL [R1+0x28c8], R0 ;  /* 0x0028c80001007387 */ /* 0x0003e80000100800 */
[----:B------:R3:W-:Y:S04]  /*55110*/  STL [R1+0x1c], R3 ;  /* 0x00001c0301007387 */ /* 0x0007e80000100800 */
[----:B------:R-:W-:Y:S01]  /*55120*/  STL.64 [R1+0x410], R12 ;  /* 0x0004100c01007387 */ /* 0x000fe20000100a00 */
[----:B0-----:R-:W-:-:S02]  /*55130*/  F2FP.F16.E5M2.UNPACK_B R4, R16.H1 ;  /* 0x00000010ff04723e */ /* 0x001fc400030004ff */
[----:B------:R-:W-:Y:S01]  /*55140*/  F2FP.F16.E5M2.UNPACK_B R5, R17.H1 ;  /* 0x00000011ff05723e */ /* 0x000fe200030004ff */
[----:B-1----:R-:W-:Y:S01]  /*55150*/  IMAD.MOV.U32 R0, RZ, RZ, R3 ;  /* 0x000000ffff007224 */ /* 0x002fe200078e0003 */
[----:B---3--:R-:W-:Y:S01]  /*55160*/  F2FP.F16.E5M2.UNPACK_B R3, R55.H1 ;  /* 0x00000037ff03723e */ /* 0x008fe200030004ff */
[----:B------:R-:W-:Y:S04]  /*55170*/  STL.64 [R1+0x418], R14 ;  /* 0x0004180e01007387 */ /* 0x000fe80000100a00 */
[----:B------:R0:W-:Y:S01]  /*55180*/  STL.64 [R1+0x10], R4 ;  /* 0x0000100401007387 */ /* 0x0001e20000100a00 */
[----:B------:R-:W-:Y:S01]  /*55190*/  IMAD.MOV.U32 R49, RZ, RZ, R4 ;  /* 0x000000ffff317224 */ /* 0x000fe200078e0004 */
[----:B------:R-:W-:Y:S06]  /*551a0*/  HMMA.16816.F32 R8, R32, R4, R8 ;  /* 0x000000042008723c */ /* 0x000fec0000001808 */
[----:B------:R-:W-:-:S02]  /*551b0*/  IMAD.MOV.U32 R48, RZ, RZ, R5 ;  /* 0x000000ffff307224 */ /* 0x000fc400078e0005 */
[----:B0-----:R-:W-:Y:S01]  /*551c0*/  HMMA.16816.F32 R4, R32, R2, R56 ;  /* 0x000000022004723c */ /* 0x001fe20000001838 */
[----:B------:R-:W-:Y:S01]  /*551d0*/  STL [R1+0x28f0], R31 ;  /* 0x0028f01f01007387 */ /* 0x000fe20000100800 */
[----:B------:R-:W-:Y:S02]  /*551e0*/  F2FP.F16.E5M2.UNPACK_B R26, R60.H1 ;  /* 0x0000003cff1a723e */ /* 0x000fe400030004ff */
[----:B------:R-:W-:-:S11]  /*551f0*/  F2FP.F16.E5M2.UNPACK_B R27, R61.H1 ;  /* 0x0000003dff1b723e */ /* 0x000fd600030004ff */
[----:B------:R-:W-:Y:S04]  /*55200*/  STL.64 [R1+0xe0], R8 ;  /* 0x0000e00801007387 */ /* 0x000fe80000100a00 */
[----:B------:R-:W-:Y:S04]  /*55210*/  STL.64 [R1+0xe8], R10 ;  /* 0x0000e80a01007387 */ /* 0x000fe80000100a00 */
[----:B------:R-:W-:Y:S04]  /*55220*/  STL.64 [R1+0x8], R2 ;  /* 0x0000080201007387 */ /* 0x000fe80000100a00 */
[----:B------:R0:W-:Y:S04]  /*55230*/  STL.64 [R1+0x880], R4 ;  /* 0x0008800401007387 */ /* 0x0001e80000100a00 */
[----:B------:R1:W-:Y:S04]  /*55240*/  STL.64 [R1+0x888], R6 ;  /* 0x0008880601007387 */ /* 0x0003e80000100a00 */
[----:B------:R-:W-:Y:S04]  /*55250*/  STL.64 [R1], R26 ;  /* 0x0000001a01007387 */ /* 0x000fe80000100a00 */
        /* <DEDUP_REMOVED lines=32> */
[----:B------:R-:W-:-:S02]  /*55460*/  IMAD.MOV.U32 R51, RZ, RZ, R2 ;  /* 0x000000ffff337224 */ /* 0x000fc400078e0002 */
[----:B------:R-:W-:Y:S01]  /*55470*/  IMAD.MOV.U32 R50, RZ, RZ, R3 ;  /* 0x000000ffff327224 */ /* 0x000fe200078e0003 */
        /* <DEDUP_REMOVED lines=17> */
[----:B------:R-:W-:Y:S01]  /*55590*/  STL.64 [R1+0x28d0], R48 ;  /* 0x0028d03001007387 */ /* 0x000fe20000100a00 */
[----:B------:R-:W-:-:S02]  /*555a0*/  IMAD.MOV.U32 R53, RZ, RZ, R26 ;  /* 0x000000ffff357224 */ /* 0x000fc400078e001a */
[----:B------:R-:W-:Y:S01]  /*555b0*/  IMAD.MOV.U32 R52, RZ, RZ, R27 ;  /* 0x000000ffff347224 */ /* 0x000fe200078e001b */
[----:B---3--:R-:W-:Y:S02]  /*555c0*/  F2FP.F16.E5M2.UNPACK_B R60, R60.H1 ;  /* 0x0000003cff3c723e */ /* 0x008fe400030004ff */
[----:B----4-:R-:W-:Y:S01]  /*555d0*/  F2FP.F16.E5M2.UNPACK_B R61, R61.H1 ;  /* 0x0000003dff3d723e */ /* 0x010fe200030004ff */
[C---:B--2---:R-:W-:Y:S06]  /*555e0*/  HMMA.16816.F32 R28, R32.reuse, R26, R28 ;  /* 0x0000001a201c723c */ /* 0x044fec000000181c */
[----:B------:R-:W-:Y:S01]  /*555f0*/  HMMA.16816.F32 R4, R32, R60, R4 ;  /* 0x0000003c2004723c */ /* 0x000fe20000001804 */
[----:B------:R-:W-:-:S02]  /*55600*/  F2FP.F16.E5M2.UNPACK_B R58, R58.H1 ;  /* 0x0000003aff3a723e */ /* 0x000fc400030004ff */
[----:B------:R-:W-:-:S14]  /*55610*/  F2FP.F16.E5M2.UNPACK_B R59, R59.H1 ;  /* 0x0000003bff3b723e */ /* 0x000fdc00030004ff */
        /* <DEDUP_REMOVED lines=18> */
[----:B0-----:R-:W-:Y:S06]  /*55740*/  HMMA.16816.F32 R4, R32, R54, R36 ;  /* 0x000000362004723c */ /* 0x001fec0000001824 */
[----:B------:R-:W-:Y:S01]  /*55750*/  STL.64 [R1+0x28e8], R54 ;  /* 0x0028e83601007387 */ /* 0x000fe20000100a00 */
[----:B------:R-:W-:-:S02]  /*55760*/  F2FP.F16.E5M2.UNPACK_B R2, R2.H1 ;  /* 0x00000002ff02723e */ /* 0x000fc400030004ff */
[----:B------:R-:W-:Y:S01]  /*55770*/  F2FP.F16.E5M2.UNPACK_B R3, R3.H1 ;  /* 0x00000003ff03723e */ /* 0x000fe200030004ff */
[----:B------:R-:W-:Y:S06]  /*55780*/  STL.64 [R1+0x28e0], R52 ;  /* 0x0028e03401007387 */ /* 0x000fec0000100a00 */
[----:B------:R-:W-:Y:S07]  /*55790*/  HMMA.16816.F32 R20, R32, R2, R20 ;  /* 0x000000022014723c */ /* 0x000fee0000001814 */
[----:B------:R0:W-:Y:S04]  /*557a0*/  STL.64 [R1+0x1b0], R4 ;  /* 0x0001b00401007387 */ /* 0x0001e80000100a00 */
[----:B------:R1:W-:Y:S01]  /*557b0*/  STL.64 [R1+0x1b8], R6 ;  /* 0x0001b80601007387 */ /* 0x0003e20000100a00 */
[----:B0-----:R-:W-:-:S02]  /*557c0*/  F2FP.F16.E5M2.UNPACK_B R4, R24.H1 ;  /* 0x00000018ff04723e */ /* 0x001fc400030004ff */
[----:B------:R-:W-:Y:S02]  /*557d0*/  F2FP.F16.E5M2.UNPACK_B R5, R25.H1 ;  /* 0x00000019ff05723e */ /* 0x000fe400030004ff */
[----:B-1----:R-:W-:Y:S02]  /*557e0*/  F2FP.F16.E5M2.UNPACK_B R6, R10.H1 ;  /* 0x0000000aff06723e */ /* 0x002fe400030004ff */
[----:B------:R-:W-:-:S03]  /*557f0*/  F2FP.F16.E5M2.UNPACK_B R7, R11.H1 ;  /* 0x0000000bff07723e */ /* 0x000fc600030004ff */
[C---:B------:R-:W-:Y:S06]  /*55800*/  HMMA.16816.F32 R16, R32.reuse, R4, R16 ;  /* 0x000000042010723c */ /* 0x040fec0000001810 */
[----:B------:R-:W-:Y:S01]  /*55810*/  HMMA.16816.F32 R12, R32, R6, R12 ;  /* 0x00000006200c723c */ /* 0x000fe2000000180c */
[----:B------:R-:W-:Y:S04]  /*55820*/  STL.64 [R1+0x1d0], R20 ;  /* 0x0001d01401007387 */ /* 0x000fe80000100a00 */
[----:B------:R-:W-:-:S12]  /*55830*/  STL.64 [R1+0x1d8], R22 ;  /* 0x0001d81601007387 */ /* 0x000fd80000100a00 */
[----:B------:R-:W-:Y:S04]  /*55840*/  STL.64 [R1+0x1f0], R16 ;  /* 0x0001f01001007387 */ /* 0x000fe80000100a00 */
[----:B------:R-:W-:Y:S04]  /*55850*/  STL.64 [R1+0x1f8], R18 ;  /* 0x0001f81201007387 */ /* 0x000fe80000100a00 */
[----:B------:R-:W2:Y:S04]  /*55860*/  LDL.LU R36, [R1+0x310] ;  /* 0x0003100001247983 */ /* 0x000ea80000300800 */
        /* <DEDUP_REMOVED lines=18> */
[----:B------:R-:W4:Y:S04]  /*55990*/  LDL.LU R11, [R1+0xe7c] ;  /* 0x000e7c00010b7983 */ /* 0x000f280000300800 */
[----:B0-----:R-:W2:Y:S04]  /*559a0*/  LDL.LU R12, [R1+0xe88] ;  /* 0x000e8800010c7983 */ /* 0x001ea80000300800 */
[----:B------:R-:W2:Y:S04]  /*559b0*/  LDL.LU R13, [R1+0xe8c] ;  /* 0x000e8c00010d7983 */ /* 0x000ea80000300800 */
[----:B-1----:R-:W2:Y:S04]  /*559c0*/  LDL.LU R14, [R1+0xe98] ;  /* 0x000e9800010e7983 */ /* 0x002ea80000300800 */
        /* <DEDUP_REMOVED lines=73> */
[----:B------:R-:W-:-:S15]  /*55e60*/  F2FP.F16.E5M2.UNPACK_B R23, R23.H1 ;  /* 0x00000017ff17723e */ /* 0x000fde00030004ff */
[----:B------:R-:W-:-:S05]  /*55e70*/  NOP ;  /* 0x0000000000007918 */ /* 0x000fca0000000000 */
[----:B------:R-:W-:Y:S04]  /*55e80*/  STL.64 [R1+0x910], R4 ;  /* 0x0009100401007387 */ /* 0x000fe80000100a00 */
[----:B------:R0:W-:Y:S04]  /*55e90*/  STL.64 [R1+0x918], R6 ;  /* 0x0009180601007387 */ /* 0x0001e80000100a00 */
[----:B------:R-:W3:Y:S01]  /*55ea0*/  LDL.LU R56, [R1+0x400] ;  /* 0x0004000001387983 */ /* 0x000ee20000300800 */
[----:B0-----:R-:W-:-:S15]  /*55eb0*/  HMMA.16816.F32 R4, R32, R22, R36 ;  /* 0x000000162004723c */ /* 0x001fde0000001824 */
[----:B------:R-:W-:-:S08]  /*55ec0*/  NOP ;  /* 0x0000000000007918 */ /* 0x000fd00000000000 */
[----:B------:R0:W-:Y:S04]  /*55ed0*/  STL.64 [R1+0x920], R4 ;  /* 0x0009200401007387 */ /* 0x0001e80000100a00 */
[----:B------:R1:W-:Y:S04]  /*55ee0*/  STL.64 [R1+0x928], R6 ;  /* 0x0009280601007387 */ /* 0x0003e80000100a00 */
        /* <DEDUP_REMOVED lines=51> */
[----:B----4-:R-:W-:Y:S02]  /*56220*/  F2FP.F16.E5M2.UNPACK_B R26, R26.H1 ;  /* 0x0000001aff1a723e */ /* 0x010fe400030004ff */
[----:B--2---:R-:W-:-:S03]  /*56230*/  F2FP.F16.E5M2.UNPACK_B R27, R27.H1 ;  /* 0x0000001bff1b723e */ /* 0x004fc600030004ff */
        /* <DEDUP_REMOVED lines=10> */
[C---:B------:R-:W-:Y:S06]  /*562e0*/  HMMA.16816.F32 R16, R32.reuse, R38, R16 ;  /* 0x000000262010723c */ /* 0x040fec0000001810 */
[----:B------:R-:W-:Y:S01]  /*562f0*/  HMMA.16816.F32 R12, R32, R40, R12 ;  /* 0x00000028200c723c */ /* 0x000fe2000000180c */
[----:B------:R-:W-:-:S02]  /*56300*/  F2FP.F16.E5M2.UNPACK_B R44, R44.H1 ;  /* 0x0000002cff2c723e */ /* 0x000fc400030004ff */
[----:B------:R-:W-:-:S03]  /*56310*/  F2FP.F16.E5M2.UNPACK_B R45, R45.H1 ;  /* 0x0000002dff2d723e */ /* 0x000fc600030004ff */
[C---:B------:R-:W-:Y:S01]  /*56320*/  HMMA.16816.F32 R8, R32.reuse, R42, R8 ;  /* 0x0000002a2008723c */ /* 0x040fe20000001808 */
[----:B------:R-:W-:Y:S02]  /*56330*/  IMAD R28, R28, 0x100, R5 ;  /* 0x000001001c1c7824 */ /* 0x000fe400078e0205 */
[----:B------:R-:W-:Y:S02]  /*56340*/  IMAD R29, R29, 0x100, R6 ;  /* 0x000001001d1d7824 */ /* 0x000fe400078e0206 */
[----:B------:R-:W-:Y:S02]  /*56350*/  IMAD R30, R30, 0x100, R7 ;  /* 0x000001001e1e7824 */ /* 0x000fe400078e0207 */
        /* <DEDUP_REMOVED lines=24> */
[----:B0-----:R-:W3:Y:S04]  /*564e0*/  LDL.LU R8, [R1+0x790] ;  /* 0x0007900001087983 */ /* 0x001ee80000300800 */
[----:B------:R-:W-:Y:S04]  /*564f0*/  STL.64 [R1+0x9a0], R4 ;  /* 0x0009a00401007387 */ /* 0x000fe80000100a00 */
[----:B------:R-:W-:Y:S04]  /*56500*/  STL.64 [R1+0x9a8], R6 ;  /* 0x0009a80601007387 */ /* 0x000fe80000100a00 */
[----:B------:R-:W3:Y:S04]  /*56510*/  LDL.LU R9, [R1+0x794] ;  /* 0x0007940001097983 */ /* 0x000ee80000300800 */
[----:B-1----:R-:W4:Y:S04]  /*56520*/  LDL.LU R10, [R1+0x798] ;  /* 0x00079800010a7983 */ /* 0x002f280000300800 */
[----:B------:R-:W4:Y:S04]  /*56530*/  LDL.LU R11, [R1+0x79c] ;  /* 0x00079c00010b7983 */ /* 0x000f280000300800 */
[----:B----4-:R-:W-:Y:S04]  /*56540*/  STL.64 [R1+0x2890], R10 ;  /* 0x0028900a01007387 */ /* 0x010fe80000100a00 */
[----:B---3--:R-:W-:Y:S04]  /*56550*/  STL.64 [R1+0x2888], R8 ;  /* 0x0028880801007387 */ /* 0x008fe80000100a00 */
[----:B------:R-:W3:Y:S04]  /*56560*/  LDL.LU R12, [R1+0x7a0] ;  /* 0x0007a000010c7983 */ /* 0x000ee80000300800 */
[----:B------:R-:W3:Y:S04]  /*56570*/  LDL.LU R13, [R1+0x7a4] ;  /* 0x0007a400010d7983 */ /* 0x000ee80000300800 */
[----:B------:R-:W4:Y:S04]  /*56580*/  LDL.LU R14, [R1+0x7a8] ;  /* 0x0007a800010e7983 */ /* 0x000f280000300800 */
[----:B------:R-:W4:Y:S01]  /*56590*/  LDL.LU R15, [R1+0x7ac] ;  /* 0x0007ac00010f7983 */ /* 0x000f220000300800 */
[----:B------:R-:W-:-:S02]  /*565a0*/  IMAD.MOV.U32 R18, RZ, RZ, R53 ;  /* 0x000000ffff127224 */ /* 0x000fc400078e0035 */
[----:B------:R-:W-:Y:S02]  /*565b0*/  IMAD.MOV.U32 R19, RZ, RZ, R52 ;  /* 0x000000ffff137224 */ /* 0x000fe400078e0034 */
[----:B------:R-:W-:Y:S02]  /*565c0*/  IMAD.MOV.U32 R16, RZ, RZ, R51 ;  /* 0x000000ffff107224 */ /* 0x000fe400078e0033 */
[----:B------:R-:W-:Y:S01]  /*565d0*/  IMAD.MOV.U32 R17, RZ, RZ, R50 ;  /* 0x000000ffff117224 */ /* 0x000fe200078e0032 */
[----:B----4-:R-:W-:Y:S04]  /*565e0*/  STL.64 [R1+0x28a0], R14 ;  /* 0x0028a00e01007387 */ /* 0x010fe80000100a00 */
[----:B---3--:R-:W-:Y:S04]  /*565f0*/  STL.64 [R1+0x2898], R12 ;  /* 0x0028980c01007387 */ /* 0x008fe80000100a00 */
[----:B------:R-:W-:Y:S04]  /*56600*/  STL.64 [R1+0x28b0], R18 ;  /* 0x0028b01201007387 */ /* 0x000fe80000100a00 */
[----:B------:R-:W-:Y:S04]  /*56610*/  STL.64 [R1+0x28a8], R16 ;  /* 0x0028a81001007387 */ /* 0x000fe80000100a00 */
[----:B------:R-:W3:Y:S04]  /*56620*/  LDL.LU R24, [R1+0x7c0] ;  /* 0x0007c00001187983 */ /* 0x000ee80000300800 */
[----:B------:R-:W3:Y:S04]  /*56630*/  LDL.LU R25, [R1+0x7c4] ;  /* 0x0007c40001197983 */ /* 0x000ee80000300800 */
[----:B------:R-:W4:Y:S04]  /*56640*/  LDL.LU R26, [R1+0x7c8] ;  /* 0x0007c800011a7983 */ /* 0x000f280000300800 */
[----:B------:R-:W4:Y:S01]  /*56650*/  LDL.LU R27, [R1+0x7cc] ;  /* 0x0007cc00011b7983 */ /* 0x000f220000300800 */
[----:B------:R-:W-:-:S02]  /*56660*/  IMAD.MOV.U32 R37, RZ, RZ, R0 ;  /* 0x000000ffff257224 */ /* 0x000fc400078e0000 */
[----:B------:R-:W-:Y:S02]  /*56670*/  IMAD.MOV.U32 R36, RZ, RZ, R31 ;  /* 0x000000ffff247224 */ /* 0x000fe400078e001f */
[----:B--2---:R-:W-:Y:S02]  /*56680*/  IMAD.MOV.U32 R39, RZ, RZ, R48 ;  /* 0x000000ffff277224 */ /* 0x004fe400078e0030 */
[----:B------:R-:W-:Y:S01]  /*56690*/  IMAD.MOV.U32 R38, RZ, RZ, R49 ;  /* 0x000000ffff267224 */ /* 0x000fe200078e0031 */
[----:B----4-:R-:W-:Y:S04]  /*566a0*/  STL.64 [R1+0x28c0], R26 ;  /* 0x0028c01a01007387 */ /* 0x010fe80000100a00 */
[----:B---3--:R0:W-:Y:S04]  /*566b0*/  STL.64 [R1+0x28b8], R24 ;  /* 0x0028b81801007387 */ /* 0x0081e80000100a00 */
        /* <DEDUP_REMOVED lines=9> */
[----:B------:R-:W4:Y:S04]  /*56750*/  LDL.LU R31, [R1+0x2534] ;  /* 0x00253400011f7983 */ /* 0x000f280000300800 */
        /* <DEDUP_REMOVED lines=22> */
[----:B------:R-:W-:-:S02]  /*568c0*/  F2FP.F16.E5M2.UNPACK_B R46, R46.H1 ;  /* 0x0000002eff2e723e */ /* 0x000fc400030004ff */
[----:B------:R-:W-:Y:S01]  /*568d0*/  F2FP.F16.E5M2.UNPACK_B R47, R47.H1 ;  /* 0x0000002fff2f723e */ /* 0x000fe200030004ff */
        /* <DEDUP_REMOVED lines=8> */
[----:B---3--:R-:W-:Y:S01]  /*56960*/  HMMA.16816.F32 R24, R32, R46, R24 ;  /* 0x0000002e2018723c */ /* 0x008fe20000001818 */
[----:B--2---:R-:W-:-:S02]  /*56970*/  F2FP.F16.E5M2.UNPACK_B R48, R48.H1 ;  /* 0x00000030ff30723e */ /* 0x004fc400030004ff */
[----:B----4-:R-:W-:Y:S02]  /*56980*/  F2FP.F16.E5M2.UNPACK_B R49, R49.H1 ;  /* 0x00000031ff31723e */ /* 0x010fe400030004ff */
[----:B------:R-:W-:Y:S02]  /*56990*/  F2FP.F16.E5M2.UNPACK_B R50, R50.H1 ;  /* 0x00000032ff32723e */ /* 0x000fe400030004ff */
[----:B------:R-:W-:-:S03]  /*569a0*/  F2FP.F16.E5M2.UNPACK_B R51, R51.H1 ;  /* 0x00000033ff33723e */ /* 0x000fc600030004ff */
[C---:B------:R-:W-:Y:S06]  /*569b0*/  HMMA.16816.F32 R16, R32.reuse, R48, R16 ;  /* 0x000000302010723c */ /* 0x040fec0000001810 */
[----:B------:R-:W-:Y:S01]  /*569c0*/  HMMA.16816.F32 R12, R32, R50, R12 ;  /* 0x00000032200c723c */ /* 0x000fe2000000180c */
[----:B------:R-:W-:Y:S02]  /*569d0*/  F2FP.F16.E5M2.UNPACK_B R52, R52.H1 ;  /* 0x00000034ff34723e */ /* 0x000fe400030004ff */
[----:B------:R-:W-:Y:S01]  /*569e0*/  F2FP.F16.E5M2.UNPACK_B R53, R53.H1 ;  /* 0x00000035ff35723e */ /* 0x000fe200030004ff */
[----:B------:R-:W-:-:S02]  /*569f0*/  IMAD R31, R31, 0x100, R0 ;  /* 0x000001001f1f7824 */ /* 0x000fc400078e0200 */
[----:B------:R-:W2:Y:S04]  /*56a00*/  LDL.LU R0, [R1+0x28c8] ;  /* 0x0028c80001007983 */ /* 0x000ea80000300800 */
[----:B------:R-:W-:Y:S04]  /*56a10*/  STL.64 [R1+0x9b0], R24 ;  /* 0x0009b01801007387 */ /* 0x000fe80000100a00 */
[----:B------:R0:W-:Y:S01]  /*56a20*/  STL.64 [R1+0x9b8], R26 ;  /* 0x0009b81a01007387 */ /* 0x0001e20000100a00 */
[----:B------:R-:W-:Y:S03]  /*56a30*/  HMMA.16816.F32 R32, R32, R52, R8 ;  /* 0x000000342020723c */ /* 0x000fe60000001808 */
[----:B0-----:R-:W3:Y:S04]  /*56a40*/  LDL.LU.64 R26, [R1+0x28c0] ;  /* 0x0028c000011a7983 */ /* 0x001ee80000300a00 */
        /* <DEDUP_REMOVED lines=9> */
[----:B0-----:R-:W3:Y:S04]  /*56ae0*/  LDL.LU.64 R18, [R1+0x28b0] ;  /* 0x0028b00001127983 */ /* 0x001ee80000300a00 */
[----:B------:R-:W3:Y:S04]  /*56af0*/  LDL.LU.64 R16, [R1+0x28a8] ;  /* 0x0028a80001107983 */ /* 0x000ee80000300a00 */
[----:B------:R-:W-:Y:S04]  /*56b00*/  STL.64 [R1+0x9e0], R12 ;  /* 0x0009e00c01007387 */ /* 0x000fe80000100a00 */
[----:B------:R0:W-:Y:S04]  /*56b10*/  STL.64 [R1+0x9e8], R14 ;  /* 0x0009e80e01007387 */ /* 0x0001e80000100a00 */
[----:B0-----:R-:W3:Y:S04]  /*56b20*/  LDL.LU.64 R14, [R1+0x28a0] ;  /* 0x0028a000010e7983 */ /* 0x001ee80000300a00 */
[----:B------:R-:W3:Y:S04]  /*56b30*/  LDL.LU.64 R12, [R1+0x2898] ;  /* 0x00289800010c7983 */ /* 0x000ee80000300a00 */
[----:B------:R0:W-:Y:S04]  /*56b40*/  STL.64 [R1+0x27d0], R50 ;  /* 0x0027d03201007387 */ /* 0x0001e80000100a00 */
[----:B0-----:R-:W4:Y:S04]  /*56b50*/  LDL R50, [R1+0x20] ;  /* 0x0000200001327983 */ /* 0x001f280000100800 */
[----:B------:R0:W-:Y:S04]  /*56b60*/  STL.64 [R1+0x27c8], R48 ;  /* 0x0027c83001007387 */ /* 0x0001e80000100a00 */
[----:B0-----:R-:W3:Y:S04]  /*56b70*/  LDL.64 R48, [R1+0x28] ;  /* 0x0000280001307983 */ /* 0x001ee80000100a00 */
[----:B------:R-:W4:Y:S04]  /*56b80*/  LDL.LU.64 R10, [R1+0x2890] ;  /* 0x00289000010a7983 */ /* 0x000f280000300a00 */
[----:B------:R-:W4:Y:S04]  /*56b90*/  LDL.LU.64 R8, [R1+0x2888] ;  /* 0x0028880001087983 */ /* 0x000f280000300a00 */
[----:B------:R0:W-:Y:S04]  /*56ba0*/  STL.64 [R1+0x870], R32 ;  /* 0x0008702001007387 */ /* 0x0001e80000100a00 */
[----:B------:R1:W-:Y:S04]  /*56bb0*/  STL.64 [R1+0x878], R34 ;  /* 0x0008782201007387 */ /* 0x0003e80000100a00 */
[----:B0-----:R-:W3:Y:S04]  /*56bc0*/  LDL.LU R32, [R1+0x800] ;  /* 0x0008000001207983 */ /* 0x001ee80000300800 */
[----:B------:R-:W3:Y:S04]  /*56bd0*/  LDL.LU R33, [R1+0x804] ;  /* 0x0008040001217983 */ /* 0x000ee80000300800 */
[----:B-1----:R-:W3:Y:S04]  /*56be0*/  LDL.LU R34, [R1+0x808] ;  /* 0x0008080001227983 */ /* 0x002ee80000300800 */
[----:B------:R-:W3:Y:S01]  /*56bf0*/  LDL.LU R35, [R1+0x80c] ;  /* 0x00080c0001237983 */ /* 0x000ee20000300800 */
[----:B------:R-:W-:-:S02]  /*56c00*/  F2FP.F16.E5M2.UNPACK_B R28, R28 ;  /* 0x0000001cff1c723e */ /* 0x000fc400020004ff */
[----:B------:R-:W-:Y:S02]  /*56c10*/  F2FP.F16.E5M2.UNPACK_B R29, R29 ;  /* 0x0000001dff1d723e */ /* 0x000fe400020004ff */
[----:B------:R-:W-:Y:S02]  /*56c20*/  F2FP.F16.E5M2.UNPACK_B R30, R30 ;  /* 0x0000001eff1e723e */ /* 0x000fe400020004ff */
[----:B------:R-:W-:Y:S01]  /*56c30*/  F2FP.F16.E5M2.UNPACK_B R31, R31 ;  /* 0x0000001fff1f723e */ /* 0x000fe200020004ff */
[----:B--2---:R-:W-:-:S06]  /*56c40*/  IMAD.MOV.U32 R51, RZ, RZ, R0 ;  /* 0x000000ffff337224 */ /* 0x004fcc00078e0000 */
[----:B---3--:R-:W-:Y:S06]  /*56c50*/  HMMA.16816.F32 R32, R28, R48, R32 ;  /* 0x000000301c20723c */ /* 0x008fec0000001820 */
[----:B------:R-:W-:-:S15]  /*56c60*/  IMAD.MOV.U32 R0, RZ, RZ, R49 ;  /* 0x000000ffff007224 */ /* 0x000fde00078e0031 */
[----:B------:R-:W-:-:S02]  /*56c70*/  NOP ;  /* 0x0000000000007918 */ /* 0x000fc40000000000 */
[----:B------:R0:W-:Y:S04]  /*56c80*/  STL.64 [R1+0x860], R32 ;  /* 0x0008602001007387 */ /* 0x0001e80000100a00 */
[----:B------:R-:W-:Y:S01]  /*56c90*/  STL.64 [R1+0x868], R34 ;  /* 0x0008682201007387 */ /* 0x000fe20000100a00 */
[----:B0-----:R-:W-:Y:S02]  /*56ca0*/  IMAD.MOV.U32 R32, RZ, RZ, R48 ;  /* 0x000000ffff207224 */ /* 0x001fe400078e0030 */
[C---:B----4-:R-:W-:Y:S01]  /*56cb0*/  HMMA.16816.F32 R48, R28.reuse, R50, R56 ;  /* 0x000000321c30723c */ /* 0x050fe20000001838 */
[----:B------:R-:W2:Y:S04]  /*56cc0*/  LDL.LU.64 R58, [R1+0x2880] ;  /* 0x00288000013a7983 */ /* 0x000ea80000300a00 */
[----:B------:R-:W3:Y:S01]  /*56cd0*/  LDL.LU.64 R56, [R1+0x2878] ;  /* 0x0028780001387983 */ /* 0x000ee20000300a00 */
[C---:B------:R-:W-:Y:S06]  /*56ce0*/  HMMA.16816.F32 R44, R28.reuse, R36, R44 ;  /* 0x000000241c2c723c */ /* 0x040fec000000182c */
[C---:B------:R-:W-:Y:S06]  /*56cf0*/  HMMA.16816.F32 R36, R28.reuse, R38, R40 ;  /* 0x000000261c24723c */ /* 0x040fec0000001828 */
[C---:B------:R-:W-:Y:S06]  /*56d00*/  HMMA.16816.F32 R24, R28.reuse, R16, R24 ;  /* 0x000000101c18723c */ /* 0x040fec0000001818 */
[C---:B------:R-:W-:Y:S06]  /*56d10*/  HMMA.16816.F32 R16, R28.reuse, R18, R20 ;  /* 0x000000121c10723c */ /* 0x040fec0000001814 */
[C---:B------:R-:W-:Y:S01]  /*56d20*/  HMMA.16816.F32 R12, R28.reuse, R60, R12 ;  /* 0x0000003c1c0c723c */ /* 0x040fe2000000180c */
[----:B------:R-:W-:Y:S04]  /*56d30*/  STL.64 [R1+0x810], R48 ;  /* 0x0008103001007387 */ /* 0x000fe80000100a00 */
[----:B------:R-:W-:Y:S04]  /*56d40*/  STL.64 [R1+0x818], R50 ;  /* 0x0008183201007387 */ /* 0x000fe80000100a00 */
[----:B------:R0:W-:Y:S04]  /*56d50*/  STL.64 [R1+0x800], R44 ;  /* 0x0008002c01007387 */ /* 0x0001e80000100a00 */
[----:B------:R1:W-:Y:S04]  /*56d60*/  STL.64 [R1+0x808], R46 ;  /* 0x0008082e01007387 */ /* 0x0003e80000100a00 */
[----:B------:R-:W-:Y:S04]  /*56d70*/  STL.64 [R1+0x7f0], R36 ;  /* 0x0007f02401007387 */ /* 0x000fe80000100a00 */
[----:B------:R-:W-:Y:S04]  /*56d80*/  STL.64 [R1+0x7f8], R38 ;  /* 0x0007f82601007387 */ /* 0x000fe80000100a00 */
[----:B------:R-:W-:Y:S04]  /*56d90*/  STL.64 [R1+0x7e0], R24 ;  /* 0x0007e01801007387 */ /* 0x000fe80000100a00 */
[----:B------:R-:W-:Y:S04]  /*56da0*/  STL.64 [R1+0x7e8], R26 ;  /* 0x0007e81a01007387 */ /* 0x000fe80000100a00 */
[----:B------:R-:W-:Y:S04]  /*56db0*/  STL.64 [R1+0x2790], R60 ;  /* 0x0027903c01007387 */ /* 0x000fe80000100a00 */
[----:B------:R4:W-:Y:S04]  /*56dc0*/  STL.64 [R1+0x7d0], R16 ;  /* 0x0007d01001007387 */ /* 0x0009e80000100a00 */
[----:B------:R4:W-:Y:S04]  /*56dd0*/  STL.64 [R1+0x7d8], R18 ;  /* 0x0007d81201007387 */ /* 0x0009e80000100a00 */
[----:B------:R-:W-:Y:S04]  /*56de0*/  STL.64 [R1+0x7c0], R12 ;  /* 0x0007c00c01007387 */ /* 0x000fe80000100a00 */
[----:B------:R-:W-:Y:S04]  /*56df0*/  STL.64 [R1+0x7c8], R14 ;  /* 0x0007c80e01007387 */ /* 0x000fe80000100a00 */
[----:B0-----:R-:W4:Y:S01]  /*56e00*/  LDL.LU R44, [R1+0x680] ;  /* 0x00068000012c7983 */ /* 0x001f220000300800 */
[C---:B--2---:R-:W-:Y:S06]  /*56e10*/  HMMA.16816.F32 R8, R28.reuse, R58, R8 ;  /* 0x0000003a1c08723c */ /* 0x044fec0000001808 */
[----:B---3--:R-:W-:-:S15]  /*56e20*/  HMMA.16816.F32 R4, R28, R56, R4 ;  /* 0x000000381c04723c */ /* 0x008fde0000001804 */
[----:B------:R-:W-:-:S02]  /*56e30*/  NOP ;  /* 0x0000000000007918 */ /* 0x000fc40000000000 */
[----:B------:R0:W-:Y:S04]  /*56e40*/  STL.64 [R1+0x7b0], R8 ;  /* 0x0007b00801007387 */ /* 0x0001e80000100a00 */
[----:B------:R2:W-:Y:S04]  /*56e50*/  STL.64 [R1+0x7b8], R10 ;  /* 0x0007b80a01007387 */ /* 0x0005e80000100a00 */
[----:B------:R3:W-:Y:S04]  /*56e60*/  STL.64 [R1+0x7a0], R4 ;  /* 0x0007a00401007387 */ /* 0x0007e80000100a00 */
[----:B------:R3:W-:Y:S04]  /*56e70*/  STL.64 [R1+0x7a8], R6 ;  /* 0x0007a80601007387 */ /* 0x0007e80000100a00 */
[----:B------:R-:W3:Y:S04]  /*56e80*/  LDL.LU R45, [R1+0x684] ;  /* 0x00068400012d7983 */ /* 0x000ee80000300800 */
[----:B-1----:R-:W3:Y:S04]  /*56e90*/  LDL.LU R46, [R1+0x688] ;  /* 0x00068800012e7983 */ /* 0x002ee80000300800 */
[----:B------:R-:W3:Y:S04]  /*56ea0*/  LDL.LU R47, [R1+0x68c] ;  /* 0x00068c00012f7983 */ /* 0x000ee80000300800 */
[----:B------:R-:W3:Y:S04]  /*56eb0*/  LDL.LU R48, [R1+0x690] ;  /* 0x0006900001307983 */ /* 0x000ee80000300800 */
[----:B------:R-:W3:Y:S04]  /*56ec0*/  LDL.LU R49, [R1+0x694] ;  /* 0x0006940001317983 */ /* 0x000ee80000300800 */
[----:B------:R-:W3:Y:S04]  /*56ed0*/  LDL.LU R50, [R1+0x698] ;  /* 0x0006980001327983 */ /* 0x000ee80000300800 */
[----:B------:R-:W3:Y:S04]  /*56ee0*/  LDL.LU R51, [R1+0x69c] ;  /* 0x00069c0001337983 */ /* 0x000ee80000300800 */
[----:B----4-:R-:W4:Y:S04]  /*56ef0*/  LDL.LU R16, [R1+0x700] ;  /* 0x0007000001107983 */ /* 0x010f280000300800 */
        /* <DEDUP_REMOVED lines=9> */
[----:B--2---:R-:W2:Y:S04]  /*56f90*/  LDL.LU R10, [R1+0x748] ;  /* 0x00074800010a7983 */ /* 0x004ea80000300800 */
[----:B------:R-:W2:Y:S04]  /*56fa0*/  LDL.LU R11, [R1+0x74c] ;  /* 0x00074c00010b7983 */ /* 0x000ea80000300800 */
[----:B---3--:R-:W3:Y:S04]  /*56fb0*/  LDL.LU R4, [R1+0x760] ;  /* 0x0007600001047983 */ /* 0x008ee80000300800 */
        /* <DEDUP_REMOVED lines=28> */
[----:B------:R0:W-:Y:S04]  /*57180*/  STL.64 [R1+0x790], R20 ;  /* 0x0007901401007387 */ /* 0x0001e80000100a00 */
[----:B------:R1:W-:Y:S04]  /*57190*/  STL.64 [R1+0x798], R22 ;  /* 0x0007981601007387 */ /* 0x0003e80000100a00 */
[----:B0-----:R-:W3:Y:S04]  /*571a0*/  LDL.LU R20, [R1+0x6f0] ;  /* 0x0006f00001147983 */ /* 0x001ee80000300800 */
[----:B------:R-:W3:Y:S04]  /*571b0*/  LDL.LU R21, [R1+0x6f4] ;  /* 0x0006f40001157983 */ /* 0x000ee80000300800 */
[----:B-1----:R-:W3:Y:S04]  /*571c0*/  LDL.LU R22, [R1+0x6f8] ;  /* 0x0006f80001167983 */ /* 0x002ee80000300800 */
[----:B------:R-:W3:Y:S04]  /*571d0*/  LDL.LU R23, [R1+0x6fc] ;  /* 0x0006fc0001177983 */ /* 0x000ee80000300800 */
        /* <DEDUP_REMOVED lines=9> */
[----:B------:R-:W2:Y:S02]  /*57270*/  LDL.LU.64 R4, [R1+0x2868] ;  /* 0x0028680001047983 */ /* 0x000ea40000300a00 */
        /* <DEDUP_REMOVED lines=62> */
[C---:B0-----:R-:W-:Y:S06]  /*57660*/  HMMA.16816.F32 R12, R28.reuse, R36, R48 ;  /* 0x000000241c0c723c */ /* 0x041fec0000001830 */
        /* <DEDUP_REMOVED lines=11> */
[----:B------:R0:W-:Y:S04]  /*57720*/  STL.64 [R1+0x6d0], R8 ;  /* 0x0006d00801007387 */ /* 0x0001e80000100a00 */
[----:B------:R-:W-:Y:S04]  /*57730*/  STL.64 [R1+0x6d8], R10 ;  /* 0x0006d80a01007387 */ /* 0x000fe80000100a00 */
[----:B------:R-:W-:Y:S04]  /*57740*/  STL.64 [R1+0x2720], R24 ;  /* 0x0027201801007387 */ /* 0x000fe80000100a00 */
[----:B------:R-:W-:Y:S04]  /*57750*/  STL.64 [R1+0x6c0], R4 ;  /* 0x0006c00401007387 */ /* 0x000fe80000100a00 */
[----:B------:R1:W-:Y:S04]  /*57760*/  STL.64 [R1+0x6c8], R6 ;  /* 0x0006c80601007387 */ /* 0x0003e80000100a00 */
[----:B0-----:R-:W2:Y:S01]  /*57770*/  LDL.LU R8, [R1+0x610] ;  /* 0x0006100001087983 */ /* 0x001ea20000300800 */
[----:B-1----:R-:W-:Y:S03]  /*57780*/  HMMA.16816.F32 R4, R28, R38, R44 ;  /* 0x000000261c04723c */ /* 0x002fe6000000182c */
[----:B------:R-:W-:Y:S04]  /*57790*/  STL.64 [R1+0x6b0], R12 ;  /* 0x0006b00c01007387 */ /* 0x000fe80000100a00 */
[----:B------:R-:W-:-:S15]  /*577a0*/  STL.64 [R1+0x6b8], R14 ;  /* 0x0006b80e01007387 */ /* 0x000fde0000100a00 */
[----:B------:R-:W-:-:S01]  /*577b0*/  NOP ;  /* 0x0000000000007918 */ /* 0x000fc20000000000 */
        /* <DEDUP_REMOVED lines=19> */
[----:B------:R-:W3:Y:S01]  /*578f0*/  LDL.LU R50, [R1+0x658] ;  /* 0x0006580001327983 */ /* 0x000ee20000300800 */
[----:B0-----:R-:W-:-:S03]  /*57900*/  IMAD.MOV.U32 R4, RZ, RZ, R32 ;  /* 0x000000ffff047224 */ /* 0x001fc600078e0020 */
        /* <DEDUP_REMOVED lines=19> */
[----:B-1----:R-:W3:Y:S04]  /*57a40*/  LDL.LU.64 R6, [R1+0x20] ;  /* 0x0000200001067983 */ /* 0x002ee80000300a00 */
[----:B------:R-:W3:Y:S04]  /*57a50*/  LDL.LU R56, [R1+0x600] ;  /* 0x0006000001387983 */ /* 0x000ee80000300800 */
[----:B------:R-:W3:Y:S04]  /*57a60*/  LDL.LU R57, [R1+0x604] ;  /* 0x0006040001397983 */ /* 0x000ee80000300800 */
[----:B------:R-:W3:Y:S04]  /*57a70*/  LDL.LU R58, [R1+0x608] ;  /* 0x00060800013a7983 */ /* 0x000ee80000300800 */
[----:B------:R-:W3:Y:S04]  /*57a80*/  LDL.LU R59, [R1+0x60c] ;  /* 0x00060c00013b7983 */ /* 0x000ee80000300800 */
[----:B------:R-:W3:Y:S04]  /*57a90*/  LDL.64 R60, [R1+0x18] ;  /* 0x00001800013c7983 */ /* 0x000ee80000100a00 */
[----:B------:R0:W-:Y:S04]  /*57aa0*/  STL.64 [R1+0x2708], R38 ;  /* 0x0027082601007387 */ /* 0x0001e80000100a00 */
[----:B0-----:R-:W3:Y:S04]  /*57ab0*/  LDL.LU R38, [R1+0x2548] ;  /* 0x0025480001267983 */ /* 0x001ee80000300800 */
[----:B------:R-:W3:Y:S04]  /*57ac0*/  LDL.LU R39, [R1+0x2550] ;  /* 0x0025500001277983 */ /* 0x000ee80000300800 */
[----:B------:R0:W-:Y:S04]  /*57ad0*/  STL.64 [R1+0x2700], R36 ;  /* 0x0027002401007387 */ /* 0x0001e80000100a00 */
[----:B0-----:R-:W3:Y:S01]  /*57ae0*/  LDL.LU R37, [R1+0x2540] ;  /* 0x0025400001257983 */ /* 0x001ee20000300800 */
        /* <DEDUP_REMOVED lines=13> */
[----:B0-----:R-:W2:Y:S04]  /*57bc0*/  LDL.LU R40, [R1+0x640] ;  /* 0x0006400001287983 */ /* 0x001ea80000300800 */
[----:B------:R-:W2:Y:S04]  /*57bd0*/  LDL.LU R41, [R1+0x644] ;  /* 0x0006440001297983 */ /* 0x000ea80000300800 */
[----:B------:R-:W2:Y:S04]  /*57be0*/  LDL.LU R42, [R1+0x648] ;  /* 0x00064800012a7983 */ /* 0x000ea80000300800 */
[----:B------:R-:W2:Y:S01]  /*57bf0*/  LDL.LU R43, [R1+0x64c] ;  /* 0x00064c00012b7983 */ /* 0x000ea20000300800 */
[----:B---3--:R-:W-:-:S15]  /*57c00*/  HMMA.16816.F32 R48, R28, R44, R48 ;  /* 0x0000002c1c30723c */ /* 0x008fde0000001830 */
[----:B------:R-:W-:-:S08]  /*57c10*/  NOP ;  /* 0x0000000000007918 */ /* 0x000fd00000000000 */
[----:B------:R-:W-:Y:S04]  /*57c20*/  STL.64 [R1+0x670], R48 ;  /* 0x0006703001007387 */ /* 0x000fe80000100a00 */
[----:B------:R0:W-:Y:S04]  /*57c30*/  STL.64 [R1+0x678], R50 ;  /* 0x0006783201007387 */ /* 0x0001e80000100a00 */
[----:B0-----:R-:W3:Y:S04]  /*57c40*/  LDL.LU.64 R50, [R1+0x27d0] ;  /* 0x0027d00001327983 */ /* 0x001ee80000300a00 */
[----:B------:R-:W3:Y:S01]  /*57c50*/  LDL.LU.64 R48, [R1+0x27c8] ;  /* 0x0027c80001307983 */ /* 0x000ee20000300a00 */
[----:B--2---:R-:W-:Y:S01]  /*57c60*/  HMMA.16816.F32 R40, R28, R46, R40 ;  /* 0x0000002e1c28723c */ /* 0x004fe20000001828 */
        /* <DEDUP_REMOVED lines=8> */
[----:B------:R-:W-:Y:S01]  /*57cf0*/  STL.64 [R1+0x2738], R46 ;  /* 0x0027382e01007387 */ /* 0x000fe20000100a00 */
[----:B----4-:R-:W-:Y:S03]  /*57d00*/  HMMA.16816.F32 R16, R28, R52, R16 ;  /* 0x000000341c10723c */ /* 0x010fe60000001810 */
[----:B------:R-:W-:Y:S03]  /*57d10*/  STL.64 [R1+0x2730], R44 ;  /* 0x0027302c01007387 */ /* 0x000fe60000100a00 */
[C---:B------:R-:W-:Y:S06]  /*57d20*/  HMMA.16816.F32 R12, R32.reuse, R4, R12 ;  /* 0x00000004200c723c */ /* 0x040fec000000180c */
[----:B------:R-:W-:Y:S06]  /*57d30*/  HMMA.16816.F32 R8, R32, R6, R8 ;  /* 0x000000062008723c */ /* 0x000fec0000001808 */
[----:B------:R-:W-:Y:S01]  /*57d40*/  IMAD.MOV.U32 R0, RZ, RZ, R7 ;  /* 0x000000ffff007224 */ /* 0x000fe200078e0007 */
[----:B------:R-:W-:Y:S04]  /*57d50*/  STL.64 [R1+0x660], R40 ;  /* 0x0006602801007387 */ /* 0x000fe80000100a00 */
[----:B------:R-:W-:Y:S01]  /*57d60*/  STL.64 [R1+0x668], R42 ;  /* 0x0006682a01007387 */ /* 0x000fe20000100a00 */
[C---:B---3--:R-:W-:Y:S06]  /*57d70*/  HMMA.16816.F32 R24, R28.reuse, R48, R24 ;  /* 0x000000301c18723c */ /* 0x048fec0000001818 */
[----:B------:R-:W-:-:S15]  /*57d80*/  HMMA.16816.F32 R20, R28, R50, R20 ;  /* 0x000000321c14723c */ /* 0x000fde0000001814 */
[----:B------:R-:W-:-:S02]  /*57d90*/  NOP ;  /* 0x0000000000007918 */ /* 0x000fc40000000000 */
[----:B------:R-:W-:Y:S04]  /*57da0*/  STL.64 [R1+0x9d0], R24 ;  /* 0x0009d01801007387 */ /* 0x000fe80000100a00 */
[----:B------:R-:W-:Y:S04]  /*57db0*/  STL.64 [R1+0x9d8], R26 ;  /* 0x0009d81a01007387 */ /* 0x000fe80000100a00 */
[----:B------:R-:W-:Y:S04]  /*57dc0*/  STL [R1+0x26e8], R50 ;  /* 0x0026e83201007387 */ /* 0x000fe80000100800 */
[----:B------:R0:W-:Y:S02]  /*57dd0*/  STL [R1+0x26e4], R51 ;  /* 0x0026e43301007387 */ /* 0x0001e40000100800 */
[----:B0-----:R-:W-:-:S02]  /*57de0*/  IMAD.MOV.U32 R51, RZ, RZ, R6 ;  /* 0x000000ffff337224 */ /* 0x001fc400078e0006 */
[----:B------:R-:W-:Y:S01]  /*57df0*/  HMMA.16816.F32 R4, R32, R60, R56 ;  /* 0x0000003c2004723c */ /* 0x000fe20000001838 */
        /* <DEDUP_REMOVED lines=10> */
[----:B------:R-:W-:Y:S04]  /*57ea0*/  STL [R1+0x26f0], R0 ;  /* 0x0026f00001007387 */ /* 0x000fe80000100800 */
[----:B------:R-:W-:Y:S04]  /*57eb0*/  STL [R1+0x26ec], R51 ;  /* 0x0026ec3301007387 */ /* 0x000fe80000100800 */
[----:B------:R-:W2:Y:S04]  /*57ec0*/  LDL.LU R24, [R1+0x520] ;  /* 0x0005200001187983 */ /* 0x000ea80000300800 */
[----:B------:R-:W-:Y:S04]  /*57ed0*/  STL.64 [R1+0x620], R4 ;  /* 0x0006200401007387 */ /* 0x000fe80000100a00 */
[----:B------:R-:W-:Y:S04]  /*57ee0*/  STL.64 [R1+0x628], R6 ;  /* 0x0006280601007387 */ /* 0x000fe80000100a00 */
[----:B------:R-:W2:Y:S04]  /*57ef0*/  LDL.LU R25, [R1+0x524] ;  /* 0x0005240001197983 */ /* 0x000ea80000300800 */
[----:B------:R-:W3:Y:S04]  /*57f00*/  LDL.LU R26, [R1+0x528] ;  /* 0x00052800011a7983 */ /* 0x000ee80000300800 */
[----:B------:R-:W3:Y:S01]  /*57f10*/  LDL.LU R27, [R1+0x52c] ;  /* 0x00052c00011b7983 */ /* 0x000ee20000300800 */
[----:B------:R-:W-:-:S03]  /*57f20*/  IMAD.MOV.U32 R50, RZ, RZ, R61 ;  /* 0x000000ffff327224 */ /* 0x000fc600078e003d */
        /* <DEDUP_REMOVED lines=26> */
[----:B------:R-:W4:Y:S04]  /*580d0*/  LDL.LU.64 R60, [R1] ;  /* 0x00000000013c7983 */ /* 0x000f280000300a00 */
        /* <DEDUP_REMOVED lines=24> */
[----:B------:R0:W-:Y:S04]  /*58260*/  STL [R1+0x26f4], R50 ;  /* 0x0026f43201007387 */ /* 0x0001e80000100800 */
[----:B0-----:R-:W2:Y:S02]  /*58270*/  LDL.LU.64 R50, [R1+0x10] ;  /* 0x0000100001327983 */ /* 0x001ea40000300a00 */
[----:B--2---:R-:W-:Y:S06]  /*58280*/  HMMA.16816.F32 R24, R32, R50, R24 ;  /* 0x000000322018723c */ /* 0x004fec0000001818 */
[----:B------:R-:W-:-:S15]  /*58290*/  IMAD.MOV.U32 R0, RZ, RZ, R50 ;  /* 0x000000ffff007224 */ /* 0x000fde00078e0032 */
[----:B------:R-:W-:-:S02]  /*582a0*/  NOP ;  /* 0x0000000000007918 */ /* 0x000fc40000000000 */
[----:B------:R-:W-:Y:S04]  /*582b0*/  STL.64 [R1+0x610], R24 ;  /* 0x0006101801007387 */ /* 0x000fe80000100a00 */
[----:B------:R0:W-:Y:S04]  /*582c0*/  STL.64 [R1+0x618], R26 ;  /* 0x0006181a01007387 */ /* 0x0001e80000100a00 */
[----:B0-----:R-:W2:Y:S04]  /*582d0*/  LDL.LU.64 R26, [R1+0x27c0] ;  /* 0x0027c000011a7983 */ /* 0x001ea80000300a00 */
[----:B------:R-:W2:Y:S04]  /*582e0*/  LDL.LU.64 R24, [R1+0x27b8] ;  /* 0x0027b80001187983 */ /* 0x000ea80000300a00 */
[----:B------:R0:W-:Y:S04]  /*582f0*/  STL [R1+0x26fc], R51 ;  /* 0x0026fc3301007387 */ /* 0x0001e80000100800 */
[----:B0-----:R-:W3:Y:S01]  /*58300*/  LDL.64 R50, [R1+0x8] ;  /* 0x0000080001327983 */ /* 0x001ee20000100a00 */
[C---:B----4-:R-:W-:Y:S03]  /*58310*/  HMMA.16816.F32 R16, R32.reuse, R60, R16 ;  /* 0x0000003c2010723c */ /* 0x050fe60000001810 */
[----:B------:R0:W-:Y:S03]  /*58320*/  STL [R1+0x26f8], R0 ;  /* 0x0026f80001007387 */ /* 0x0001e60000100800 */
[----:B0-----:R-:W-:Y:S01]  /*58330*/  IMAD.MOV.U32 R0, RZ, RZ, R61 ;  /* 0x000000ffff007224 */ /* 0x001fe200078e003d */
[----:B---3--:R-:W-:Y:S07]  /*58340*/  HMMA.16816.F32 R52, R32, R50, R52 ;  /* 0x000000322034723c */ /* 0x008fee0000001834 */
[----:B------:R-:W-:-:S02]  /*58350*/  IMAD.MOV.U32 R50, RZ, RZ, R51 ;  /* 0x000000ffff327224 */ /* 0x000fc400078e0033 */
[----:B------:R-:W-:-:S14]  /*58360*/  IMAD.MOV.U32 R51, RZ, RZ, R60 ;  /* 0x000000ffff337224 */ /* 0x000fdc00078e003c */
[----:B------:R-:W-:Y:S04]  /*58370*/  STL.64 [R1+0x600], R52 ;  /* 0x0006003401007387 */ /* 0x000fe80000100a00 */
[----:B------:R0:W-:Y:S04]  /*58380*/  STL.64 [R1+0x608], R54 ;  /* 0x0006083601007387 */ /* 0x0001e80000100a00 */
[----:B0-----:R-:W3:Y:S04]  /*58390*/  LDL.LU.64 R54, [R1+0x27b0] ;  /* 0x0027b00001367983 */ /* 0x001ee80000300a00 */
[----:B------:R-:W4:Y:S04]  /*583a0*/  LDL.LU.64 R52, [R1+0x27a8] ;  /* 0x0027a80001347983 */ /* 0x000f280000300a00 */
[----:B------:R-:W-:Y:S04]  /*583b0*/  STL.64 [R1+0x5f0], R16 ;  /* 0x0005f01001007387 */ /* 0x000fe80000100a00 */
[----:B------:R0:W-:Y:S04]  /*583c0*/  STL.64 [R1+0x5f8], R18 ;  /* 0x0005f81201007387 */ /* 0x0001e80000100a00 */
[----:B0-----:R-:W2:Y:S04]  /*583d0*/  LDL.LU.64 R18, [R1+0x27a0] ;  /* 0x0027a00001127983 */ /* 0x001ea80000300a00 */
[----:B------:R-:W2:Y:S04]  /*583e0*/  LDL.LU.64 R16, [R1+0x2798] ;  /* 0x0027980001107983 */ /* 0x000ea80000300a00 */
[----:B------:R-:W3:Y:S02]  /*583f0*/  LDL.LU.64 R60, [R1+0x2790] ;  /* 0x00279000013c7983 */ /* 0x000ee40000300a00 */
[----:B---3--:R-:W-:-:S15]  /*58400*/  HMMA.16816.F32 R56, R32, R60, R56 ;  /* 0x0000003c2038723c */ /* 0x008fde0000001838 */
[----:B------:R-:W-:-:S08]  /*58410*/  NOP ;  /* 0x0000000000007918 */ /* 0x000fd00000000000 */
[----:B------:R-:W-:Y:S04]  /*58420*/  STL.64 [R1+0x5e0], R56 ;  /* 0x0005e03801007387 */ /* 0x000fe80000100a00 */
[----:B------:R0:W-:Y:S04]  /*58430*/  STL.64 [R1+0x5e8], R58 ;  /* 0x0005e83a01007387 */ /* 0x0001e80000100a00 */
[----:B0-----:R-:W3:Y:S04]  /*58440*/  LDL.LU.64 R58, [R1+0x2788] ;  /* 0x00278800013a7983 */ /* 0x001ee80000300a00 */
[----:B------:R-:W4:Y:S01]  /*58450*/  LDL.LU.64 R56, [R1+0x2780] ;  /* 0x0027800001387983 */ /* 0x000f220000300a00 */
[C---:B------:R-:W-:Y:S06]  /*58460*/  HMMA.16816.F32 R4, R32.reuse, R54, R4 ;  /* 0x000000362004723c */ /* 0x040fec0000001804 */
        /* <DEDUP_REMOVED lines=26> */
[----:B------:R-:W2:Y:S02]  /*58610*/  LDL.LU R55, [R1+0x58c] ;  /* 0x00058c0001377983 */ /* 0x000ea40000300800 */
[C---:B--2---:R-:W-:Y:S06]  /*58620*/  HMMA.16816.F32 R52, R32.reuse, R2, R52 ;  /* 0x000000022034723c */ /* 0x044fec0000001834 */
[----:B----4-:R-:W-:-:S15]  /*58630*/  HMMA.16816.F32 R28, R32, R6, R28 ;  /* 0x00000006201c723c */ /* 0x010fde000000181c */
[----:B------:R-:W-:-:S02]  /*58640*/  NOP ;  /* 0x0000000000007918 */ /* 0x000fc40000000000 */
[----:B------:R-:W-:Y:S04]  /*58650*/  STL.64 [R1+0x5a0], R52 ;  /* 0x0005a03401007387 */ /* 0x000fe80000100a00 */
[----:B------:R3:W-:Y:S02]  /*58660*/  STL.64 [R1+0x5a8], R54 ;  /* 0x0005a83601007387 */ /* 0x0007e40000100a00 */
[----:B---3--:R-:W-:Y:S02]  /*58670*/  HMMA.16816.F32 R52, R32, R4, R56 ;  /* 0x000000042034723c */ /* 0x008fe40000001838 */
[----:B------:R-:W-:-:S15]  /*58680*/  STL.64 [R1+0x2658], R6 ;  /* 0x0026580601007387 */ /* 0x000fde0000100a00 */
[----:B------:R-:W-:-:S06]  /*58690*/  NOP ;  /* 0x0000000000007918 */ /* 0x000fcc0000000000 */
        /* <DEDUP_REMOVED lines=10> */
[----:B------:R0:W-:Y:S04]  /*58740*/  STL.64 [R1+0x2660], R8 ;  /* 0x0026600801007387 */ /* 0x0001e80000100a00 */
        /* <DEDUP_REMOVED lines=11> */
[----:B-1----:R-:W-:-:S15]  /*58800*/  HMMA.16816.F32 R4, R32, R16, R20 ;  /* 0x000000102004723c */ /* 0x002fde0000001814 */
        /* <DEDUP_REMOVED lines=46> */
[----:B----4-:R-:W-:-:S15]  /*58af0*/  HMMA.16816.F32 R20, R32, R18, R20 ;  /* 0x000000122014723c */ /* 0x010fde0000001814 */
[----:B------:R-:W-:-:S08]  /*58b00*/  NOP ;  /* 0x0000000000007918 */ /* 0x000fd00000000000 */
        /* <DEDUP_REMOVED lines=77> */
[----:B---3--:R1:W-:Y:S04]  /*58fe0*/  STL.64 [R1+0x2688], R42 ;  /* 0x0026882a01007387 */ /* 0x0083e80000100a00 */
[----:B--2---:R-:W-:Y:S04]  /*58ff0*/  STL.64 [R1+0x2680], R40 ;  /* 0x0026802801007387 */ /* 0x004fe80000100a00 */
        /* <DEDUP_REMOVED lines=11> */
[----:B---3--:R3:W-:Y:S04]  /*590b0*/  STL.64 [R1+0x26a0], R36 ;  /* 0x0026a02401007387 */ /* 0x0087e80000100a00 */
[----:B------:R-:W4:Y:S04]  /*590c0*/  LDL.LU R56, [R1+0x370] ;  /* 0x0003700001387983 */ /* 0x000f280000300800 */
[----:B------:R-:W4:Y:S04]  /*590d0*/  LDL.LU R57, [R1+0x374] ;  /* 0x0003740001397983 */ /* 0x000f280000300800 */
[----:B------:R-:W2:Y:S04]  /*590e0*/  LDL.LU R58, [R1+0x378] ;  /* 0x00037800013a7983 */ /* 0x000ea80000300800 */
[----:B------:R-:W2:Y:S01]  /*590f0*/  LDL.LU R59, [R1+0x37c] ;  /* 0x00037c00013b7983 */ /* 0x000ea20000300800 */
[----:B0-----:R-:W-:-:S02]  /*59100*/  IMAD.MOV.U32 R6, RZ, RZ, R51 ;  /* 0x000000ffff067224 */ /* 0x001fc400078e0033 */
[----:B------:R-:W-:Y:S01]  /*59110*/  IMAD.MOV.U32 R7, RZ, RZ, R0 ;  /* 0x000000ffff077224 */ /* 0x000fe200078e0000 */
[----:B--2---:R0:W-:Y:S04]  /*59120*/  STL.64 [R1+0x26b8], R58 ;  /* 0x0026b83a01007387 */ /* 0x0041e80000100a00 */
[----:B----4-:R-:W-:Y:S04]  /*59130*/  STL.64 [R1+0x26b0], R56 ;  /* 0x0026b03801007387 */ /* 0x010fe80000100a00 */
[----:B------:R-:W2:Y:S04]  /*59140*/  LDL.LU R51, [R1+0x26fc] ;  /* 0x0026fc0001337983 */ /* 0x000ea80000300800 */
[----:B------:R-:W1:Y:S04]  /*59150*/  LDL.LU R0, [R1+0x26f8] ;  /* 0x0026f80001007983 */ /* 0x000e680000300800 */
[----:B------:R-:W4:Y:S01]  /*59160*/  LDL.LU R4, [R1+0x8] ;  /* 0x0000080001047983 */ /* 0x000f220000300800 */
[----:B------:R-:W-:-:S03]  /*59170*/  IMAD.MOV.U32 R5, RZ, RZ, R50 ;  /* 0x000000ffff057224 */ /* 0x000fc600078e0032 */
[----:B------:R-:W3:Y:S04]  /*59180*/  LDL.LU R50, [R1+0x26f4] ;  /* 0x0026f40001327983 */ /* 0x000ee80000300800 */
[----:B------:R-:W-:Y:S01]  /*59190*/  STL.64 [R1+0x26c8], R6 ;  /* 0x0026c80601007387 */ /* 0x000fe20000100a00 */
[----:B------:R-:W-:Y:S02]  /*591a0*/  IMAD R28, R28, 0x100, R52 ;  /* 0x000001001c1c7824 */ /* 0x000fe400078e0234 */
[----:B------:R-:W-:Y:S02]  /*591b0*/  IMAD R29, R29, 0x100, R53 ;  /* 0x000001001d1d7824 */ /* 0x000fe400078e0235 */
[----:B------:R-:W-:Y:S02]  /*591c0*/  IMAD R30, R30, 0x100, R54 ;  /* 0x000001001e1e7824 */ /* 0x000fe400078e0236 */
[----:B------:R-:W-:Y:S01]  /*591d0*/  IMAD R31, R31, 0x100, R55 ;  /* 0x000001001f1f7824 */ /* 0x000fe200078e0237 */
[----:B----4-:R4:W-:Y:S04]  /*591e0*/  STL.64 [R1+0x26c0], R4 ;  /* 0x0026c00401007387 */ /* 0x0109e80000100a00 */
[----:B------:R-:W4:Y:S04]  /*591f0*/  LDL.LU R12, [R1+0x3b0] ;  /* 0x0003b000010c7983 */ /* 0x000f280000300800 */
[----:B------:R-:W4:Y:S04]  /*59200*/  LDL.LU R13, [R1+0x3b4] ;  /* 0x0003b400010d7983 */ /* 0x000f280000300800 */
[----:B------:R-:W4:Y:S04]  /*59210*/  LDL.LU R14, [R1+0x3b8] ;  /* 0x0003b800010e7983 */ /* 0x000f280000300800 */
[----:B------:R-:W4:Y:S01]  /*59220*/  LDL.LU R15, [R1+0x3bc] ;  /* 0x0003bc00010f7983 */ /* 0x000f220000300800 */
[----:B-1----:R-:W-:-:S03]  /*59230*/  IMAD.MOV.U32 R42, RZ, RZ, R0 ;  /* 0x000000ffff2a7224 */ /* 0x002fc600078e0000 */
[----:B------:R-:W4:Y:S01]  /*59240*/  LDL.LU R0, [R1+0x26f0] ;  /* 0x0026f00001007983 */ /* 0x000f220000300800 */
[----:B--2---:R-:W-:-:S03]  /*59250*/  IMAD.MOV.U32 R43, RZ, RZ, R51 ;  /* 0x000000ffff2b7224 */ /* 0x004fc600078e0033 */
[----:B------:R-:W0:Y:S04]  /*59260*/  LDL.LU R51, [R1+0x26ec] ;  /* 0x0026ec0001337983 */ /* 0x000e280000300800 */
        /* <DEDUP_REMOVED lines=19> */
[----:B---3--:R-:W-:-:S03]  /*593a0*/  IMAD.MOV.U32 R41, RZ, RZ, R50 ;  /* 0x000000ffff297224 */ /* 0x008fc600078e0032 */
[----:B------:R-:W2:Y:S04]  /*593b0*/  LDL.LU R50, [R1+0x26e8] ;  /* 0x0026e80001327983 */ /* 0x000ea80000300800 */
[----:B------:R-:W3:Y:S04]  /*593c0*/  LDL.LU R36, [R1+0x3f0] ;  /* 0x0003f00001247983 */ /* 0x000ee80000300800 */
[----:B------:R-:W3:Y:S04]  /*593d0*/  LDL.LU R37, [R1+0x3f4] ;  /* 0x0003f40001257983 */ /* 0x000ee80000300800 */
[----:B------:R-:W3:Y:S04]  /*593e0*/  LDL.LU R38, [R1+0x3f8] ;  /* 0x0003f80001267983 */ /* 0x000ee80000300800 */
[----:B------:R-:W3:Y:S01]  /*593f0*/  LDL.LU R39, [R1+0x3fc] ;  /* 0x0003fc0001277983 */ /* 0x000ee20000300800 */
[----:B0-----:R-:W-:-:S03]  /*59400*/  IMAD.MOV.U32 R58, RZ, RZ, R51 ;  /* 0x000000ffff3a7224 */ /* 0x001fc600078e0033 */
[----:B------:R-:W2:Y:S01]  /*59410*/  LDL.LU R51, [R1+0x26e4] ;  /* 0x0026e40001337983 */ /* 0x000ea20000300800 */
[----:B----4-:R-:W-:-:S03]  /*59420*/  IMAD.MOV.U32 R59, RZ, RZ, R0 ;  /* 0x000000ffff3b7224 */ /* 0x010fc600078e0000 */
        /* <DEDUP_REMOVED lines=14> */
[----:B------:R-:W4:Y:S01]  /*59510*/  LDL.LU.64 R52, [R1+0x26d0] ;  /* 0x0026d00001347983 */ /* 0x000f220000300a00 */
[----:B------:R-:W-:-:S02]  /*59520*/  F2FP.F16.E5M2.UNPACK_B R28, R28 ;  /* 0x0000001cff1c723e */ /* 0x000fc400020004ff */
[----:B------:R-:W-:Y:S02]  /*59530*/  F2FP.F16.E5M2.UNPACK_B R29, R29 ;  /* 0x0000001dff1d723e */ /* 0x000fe400020004ff */
[----:B------:R-:W-:Y:S02]  /*59540*/  F2FP.F16.E5M2.UNPACK_B R30, R30 ;  /* 0x0000001eff1e723e */ /* 0x000fe400020004ff */
[----:B------:R-:W-:-:S07]  /*59550*/  F2FP.F16.E5M2.UNPACK_B R31, R31 ;  /* 0x0000001fff1f723e */ /* 0x000fce00020004ff */
[C---:B------:R-:W-:Y:S01]  /*59560*/  HMMA.16816.F32 R16, R28.reuse, R18, R20 ;  /* 0x000000121c10723c */ /* 0x040fe20000001814 */
[----:B------:R-:W-:Y:S04]  /*59570*/  STL.64 [R1+0x25c8], R50 ;  /* 0x0025c83201007387 */ /* 0x000fe80000100a00 */
[----:B------:R0:W-:Y:S01]  /*59580*/  STL.64 [R1+0x25c0], R48 ;  /* 0x0025c03001007387 */ /* 0x0001e20000100a00 */
[----:B---3--:R-:W-:Y:S03]  /*59590*/  HMMA.16816.F32 R56, R28, R58, R4 ;  /* 0x0000003a1c38723c */ /* 0x008fe60000001804 */
[----:B0-----:R-:W3:Y:S04]  /*595a0*/  LDL.LU R48, [R1+0x320] ;  /* 0x0003200001307983 */ /* 0x001ee80000300800 */
[----:B------:R-:W3:Y:S04]  /*595b0*/  LDL.LU R49, [R1+0x324] ;  /* 0x0003240001317983 */ /* 0x000ee80000300800 */
[----:B------:R-:W3:Y:S04]  /*595c0*/  LDL.LU R50, [R1+0x328] ;  /* 0x0003280001327983 */ /* 0x000ee80000300800 */
[----:B------:R-:W3:Y:S01]  /*595d0*/  LDL.LU R51, [R1+0x32c] ;  /* 0x00032c0001337983 */ /* 0x000ee20000300800 */
[----:B----4-:R-:W-:Y:S03]  /*595e0*/  HMMA.16816.F32 R24, R32, R52, R24 ;  /* 0x000000342018723c */ /* 0x010fe60000001818 */
[----:B------:R-:W4:-:S15]  /*595f0*/  LDL.LU R32, [R1+0x350] ;  /* 0x0003500001207983 */ /* 0x000f1e0000300800 */
[----:B------:R-:W-:-:S05]  /*59600*/  NOP ;  /* 0x0000000000007918 */ /* 0x000fca0000000000 */
[----:B------:R0:W-:Y:S04]  /*59610*/  STL.64 [R1+0x470], R24 ;  /* 0x0004701801007387 */ /* 0x0001e80000100a00 */
[----:B------:R1:W-:Y:S04]  /*59620*/  STL.64 [R1+0x478], R26 ;  /* 0x0004781a01007387 */ /* 0x0003e80000100a00 */
[----:B------:R-:W4:Y:S04]  /*59630*/  LDL.LU R33, [R1+0x354] ;  /* 0x0003540001217983 */ /* 0x000f280000300800 */
[----:B------:R-:W4:Y:S04]  /*59640*/  LDL.LU R34, [R1+0x358] ;  /* 0x0003580001227983 */ /* 0x000f280000300800 */
[----:B------:R-:W4:Y:S04]  /*59650*/  LDL.LU R35, [R1+0x35c] ;  /* 0x00035c0001237983 */ /* 0x000f280000300800 */
[----:B0-----:R-:W2:Y:S04]  /*59660*/  LDL.LU R24, [R1+0x2a0] ;  /* 0x0002a00001187983 */ /* 0x001ea80000300800 */
[----:B------:R0:W-:Y:S04]  /*59670*/  STL.64 [R1+0x440], R16 ;  /* 0x0004401001007387 */ /* 0x0001e80000100a00 */
[----:B------:R3:W-:Y:S04]  /*59680*/  STL.64 [R1+0x448], R18 ;  /* 0x0004481201007387 */ /* 0x0007e80000100a00 */
[----:B------:R-:W2:Y:S04]  /*59690*/  LDL.LU R25, [R1+0x2a4] ;  /* 0x0002a40001197983 */ /* 0x000ea80000300800 */
[----:B-1----:R-:W2:Y:S04]  /*596a0*/  LDL.LU R26, [R1+0x2a8] ;  /* 0x0002a800011a7983 */ /* 0x002ea80000300800 */
[----:B------:R-:W2:Y:S04]  /*596b0*/  LDL.LU R27, [R1+0x2ac] ;  /* 0x0002ac00011b7983 */ /* 0x000ea80000300800 */
[----:B------:R-:W2:Y:S04]  /*596c0*/  LDL.LU R20, [R1+0x280] ;  /* 0x0002800001147983 */ /* 0x000ea80000300800 */
[----:B------:R-:W2:Y:S04]  /*596d0*/  LDL.LU R21, [R1+0x284] ;  /* 0x0002840001157983 */ /* 0x000ea80000300800 */
[----:B------:R-:W2:Y:S04]  /*596e0*/  LDL.LU R22, [R1+0x288] ;  /* 0x0002880001167983 */ /* 0x000ea80000300800 */
[----:B------:R-:W2:Y:S04]  /*596f0*/  LDL.LU R23, [R1+0x28c] ;  /* 0x00028c0001177983 */ /* 0x000ea80000300800 */
[----:B0-----:R-:W2:Y:S04]  /*59700*/  LDL.LU R16, [R1+0x260] ;  /* 0x0002600001107983 */ /* 0x001ea80000300800 */
[----:B------:R-:W2:Y:S04]  /*59710*/  LDL.LU R17, [R1+0x264] ;  /* 0x0002640001117983 */ /* 0x000ea80000300800 */
[----:B---3--:R-:W3:Y:S04]  /*59720*/  LDL.LU R18, [R1+0x268] ;  /* 0x0002680001127983 */ /* 0x008ee80000300800 */
[----:B------:R-:W3:Y:S04]  /*59730*/  LDL.LU R19, [R1+0x26c] ;  /* 0x00026c0001137983 */ /* 0x000ee80000300800 */
[----:B------:R-:W4:Y:S04]  /*59740*/  LDL.LU.64 R6, [R1+0x26c8] ;  /* 0x0026c80001067983 */ /* 0x000f280000300a00 */
[----:B------:R-:W2:Y:S04]  /*59750*/  LDL.LU.64 R4, [R1+0x26c0] ;  /* 0x0026c00001047983 */ /* 0x000ea80000300a00 */
[----:B------:R-:W-:Y:S04]  /*59760*/  STL.64 [R1+0x430], R56 ;  /* 0x0004303801007387 */ /* 0x000fe80000100a00 */
[----:B------:R0:W-:Y:S04]  /*59770*/  STL.64 [R1+0x438], R58 ;  /* 0x0004383a01007387 */ /* 0x0001e80000100a00 */
[----:B0-----:R-:W3:Y:S04]  /*59780*/  LDL.LU.64 R58, [R1+0x26b8] ;  /* 0x0026b800013a7983 */ /* 0x001ee80000300a00 */
[----:B------:R-:W3:Y:S01]  /*59790*/  LDL.LU.64 R56, [R1+0x26b0] ;  /* 0x0026b00001387983 */ /* 0x000ee20000300a00 */
[C---:B------:R-:W-:Y:S06]  /*597a0*/  HMMA.16816.F32 R36, R28.reuse, R40, R36 ;  /* 0x000000281c24723c */ /* 0x040fec0000001824 */
[----:B------:R-:W-:-:S15]  /*597b0*/  HMMA.16816.F32 R40, R28, R42, R44 ;  /* 0x0000002a1c28723c */ /* 0x000fde000000182c */
[----:B------:R-:W-:-:S02]  /*597c0*/  NOP ;  /* 0x0000000000007918 */ /* 0x000fc40000000000 */
        /* <DEDUP_REMOVED lines=8> */
[----:B0-----:R-:W3:Y:S04]  /*59850*/  LDL.LU.64 R42, [R1+0x2688] ;  /* 0x00268800012a7983 */ /* 0x001ee80000300a00 */
[----:B------:R-:W3:Y:S01]  /*59860*/  LDL.LU.64 R40, [R1+0x2680] ;  /* 0x0026800001287983 */ /* 0x000ee20000300a00 */
[C---:B--2---:R-:W-:Y:S06]  /*59870*/  HMMA.16816.F32 R12, R28.reuse, R4, R12 ;  /* 0x000000041c0c723c */ /* 0x044fec000000180c */
[C---:B----4-:R-:W-:Y:S06]  /*59880*/  HMMA.16816.F32 R4, R28.reuse, R6, R8 ;  /* 0x000000061c04723c */ /* 0x050fec0000001808 */
[C---:B---3--:R-:W-:Y:S11]  /*59890*/  HMMA.16816.F32 R56, R28.reuse, R60, R56 ;  /* 0x0000003c1c38723c */ /* 0x048ff60000001838 */
[----:B------:R-:W-:Y:S04]  /*598a0*/  STL.64 [R1+0x3c0], R12 ;  /* 0x0003c00c01007387 */ /* 0x000fe80000100a00 */
[----:B------:R0:W-:Y:S04]  /*598b0*/  STL.64 [R1+0x3c8], R14 ;  /* 0x0003c80e01007387 */ /* 0x0001e80000100a00 */
[----:B0-----:R-:W2:Y:S04]  /*598c0*/  LDL.LU.64 R14, [R1+0x2678] ;  /* 0x00267800010e7983 */ /* 0x001ea80000300a00 */
[----:B------:R-:W3:Y:S04]  /*598d0*/  LDL.LU.64 R12, [R1+0x2670] ;  /* 0x00267000010c7983 */ /* 0x000ee80000300a00 */
[----:B------:R-:W4:Y:S04]  /*598e0*/  LDL.LU.64 R10, [R1+0x2668] ;  /* 0x00266800010a7983 */ /* 0x000f280000300a00 */
[----:B------:R-:W2:Y:S04]  /*598f0*/  LDL.LU.64 R8, [R1+0x2660] ;  /* 0x0026600001087983 */ /* 0x000ea80000300a00 */
[----:B------:R-:W-:Y:S04]  /*59900*/  STL.64 [R1+0x3a0], R4 ;  /* 0x0003a00401007387 */ /* 0x000fe80000100a00 */
[----:B------:R0:W-:Y:S04]  /*59910*/  STL.64 [R1+0x3a8], R6 ;  /* 0x0003a80601007387 */ /* 0x0001e80000100a00 */
[----:B0-----:R-:W3:Y:S04]  /*59920*/  LDL.LU.64 R6, [R1+0x2658] ;  /* 0x0026580001067983 */ /* 0x001ee80000300a00 */
[----:B------:R-:W4:Y:S04]  /*59930*/  LDL.LU.64 R4, [R1+0x2650] ;  /* 0x0026500001047983 */ /* 0x000f280000300a00 */
[----:B------:R-:W-:Y:S04]  /*59940*/  STL.64 [R1+0x380], R56 ;  /* 0x0003803801007387 */ /* 0x000fe80000100a00 */
[----:B------:R0:W-:Y:S04]  /*59950*/  STL.64 [R1+0x388], R58 ;  /* 0x0003883a01007387 */ /* 0x0001e80000100a00 */
[----:B0-----:R-:W2:Y:S04]  /*59960*/  LDL.LU.64 R58, [R1+0x2648] ;  /* 0x00264800013a7983 */ /* 0x001ea80000300a00 */
[----:B------:R-:W3:Y:S01]  /*59970*/  LDL.LU.64 R56, [R1+0x2640] ;  /* 0x0026400001387983 */ /* 0x000ee20000300a00 */
[C---:B------:R-:W-:Y:S06]  /*59980*/  HMMA.16816.F32 R40, R28.reuse, R2, R40 ;  /* 0x000000021c28723c */ /* 0x040fec0000001828 */
[C---:B--2---:R-:W-:Y:S06]  /*59990*/  HMMA.16816.F32 R32, R28.reuse, R58, R32 ;  /* 0x0000003a1c20723c */ /* 0x044fec0000001820 */
[----:B---3--:R-:W-:-:S15]  /*599a0*/  HMMA.16816.F32 R48, R28, R56, R48 ;  /* 0x000000381c30723c */ /* 0x008fde0000001830 */
[----:B------:R-:W-:-:S02]  /*599b0*/  NOP ;  /* 0x0000000000007918 */ /* 0x000fc40000000000 */
[----:B------:R-:W-:Y:S04]  /*599c0*/  STL.64 [R1+0x360], R32 ;  /* 0x0003602001007387 */ /* 0x000fe80000100a00 */
[----:B------:R0:W-:Y:S02]  /*599d0*/  STL.64 [R1+0x368], R34 ;  /* 0x0003682201007387 */ /* 0x0001e40000100a00 */
[C---:B0-----:R-:W-:Y:S02]  /*599e0*/  HMMA.16816.F32 R32, R28.reuse, R54, R44 ;  /* 0x000000361c20723c */ /* 0x041fe4000000182c */
[----:B------:R-:W-:Y:S04]  /*599f0*/  STL.64 [R1+0x25e8], R52 ;  /* 0x0025e83401007387 */ /* 0x000fe80000100a00 */
[----:B------:R-:W-:Y:S04]  /*59a00*/  STL.64 [R1+0x930], R48 ;  /* 0x0009303001007387 */ /* 0x000fe80000100a00 */
[----:B------:R-:W-:Y:S04]  /*59a10*/  STL.64 [R1+0x938], R50 ;  /* 0x0009383201007387 */ /* 0x000fe80000100a00 */
[----:B------:R-:W2:Y:S09]  /*59a20*/  LDL.LU R56, [R1+0x1060] ;  /* 0x0010600001387983 */ /* 0x000eb20000300800 */
[----:B------:R-:W-:Y:S04]  /*59a30*/  STL.64 [R1+0x320], R32 ;  /* 0x0003202001007387 */ /* 0x000fe80000100a00 */
[----:B------:R4:W-:Y:S04]  /*59a40*/  STL.64 [R1+0x328], R34 ;  /* 0x0003282201007387 */ /* 0x0009e80000100a00 */
[----:B------:R-:W2:Y:S01]  /*59a50*/  LDL.LU R57, [R1+0xf98] ;  /* 0x000f980001397983 */ /* 0x000ea20000300800 */
[----:B----4-:R-:W-:Y:S03]  /*59a60*/  HMMA.16816.F32 R32, R28, R4, R36 ;  /* 0x000000041c20723c */ /* 0x010fe60000001824 */
[----:B------:R-:W-:Y:S04]  /*59a70*/  STL.64 [R1+0x300], R40 ;  /* 0x0003002801007387 */ /* 0x000fe80000100a00 */
[----:B------:R-:W-:Y:S04]  /*59a80*/  STL.64 [R1+0x308], R42 ;  /* 0x0003082a01007387 */ /* 0x000fe80000100a00 */
[----:B------:R-:W3:-:S12]  /*59a90*/  LDL.LU R58, [R1+0xf9c] ;  /* 0x000f9c00013a7983 */ /* 0x000ed80000300800 */
[----:B------:R0:W-:Y:S04]  /*59aa0*/  STL.64 [R1+0x2e0], R32 ;  /* 0x0002e02001007387 */ /* 0x0001e80000100a00 */
[----:B------:R-:W-:Y:S04]  /*59ab0*/  STL.64 [R1+0x2e8], R34 ;  /* 0x0002e82201007387 */ /* 0x000fe80000100a00 */
[----:B------:R-:W3:Y:S01]  /*59ac0*/  LDL.LU R59, [R1+0x149c] ;  /* 0x00149c00013b7983 */ /* 0x000ee20000300800 */
[C---:B------:R-:W-:Y:S03]  /*59ad0*/  HMMA.16816.F32 R24, R28.reuse, R6, R24 ;  /* 0x000000061c18723c */ /* 0x040fe60000001818 */
[----:B---3--:R-:W-:Y:S04]  /*59ae0*/  STL.64 [R1+0x2608], R58 ;  /* 0x0026083a01007387 */ /* 0x008fe80000100a00 */
[----:B--2---:R-:W-:Y:S04]  /*59af0*/  STL.64 [R1+0x2600], R56 ;  /* 0x0026003801007387 */ /* 0x004fe80000100a00 */
[----:B------:R-:W2:Y:S04]  /*59b00*/  LDL.LU R60, [R1+0x1494] ;  /* 0x00149400013c7983 */ /* 0x000ea80000300800 */
[----:B------:R-:W3:Y:S04]  /*59b10*/  LDL.LU R61, [R1+0x148c] ;  /* 0x00148c00013d7983 */ /* 0x000ee80000300800 */
[----:B0-----:R-:W4:Y:S04]  /*59b20*/  LDL.LU R32, [R1+0x1484] ;  /* 0x0014840001207983 */ /* 0x001f280000300800 */
[----:B------:R-:W4:Y:S04]  /*59b30*/  LDL.LU R33, [R1+0xf90] ;  /* 0x000f900001217983 */ /* 0x000f280000300800 */
[----:B------:R-:W2:Y:S04]  /*59b40*/  LDL.LU R4, [R1+0x50] ;  /* 0x0000500001047983 */ /* 0x000ea80000300800 */
[----:B------:R-:W-:Y:S04]  /*59b50*/  STL.64 [R1+0x2c0], R24 ;  /* 0x0002c01801007387 */ /* 0x000fe80000100a00 */
[----:B------:R-:W-:Y:S04]  /*59b60*/  STL.64 [R1+0x2c8], R26 ;  /* 0x0002c81a01007387 */ /* 0x000fe80000100a00 */
[----:B------:R-:W2:Y:S04]  /*59b70*/  LDL.LU R5, [R1+0x54] ;  /* 0x0000540001057983 */ /* 0x000ea80000300800 */
[----:B------:R-:W3:Y:S04]  /*59b80*/  LDL.LU R6, [R1+0x58] ;  /* 0x0000580001067983 */ /* 0x000ee80000300800 */
[----:B------:R-:W3:Y:S01]  /*59b90*/  LDL.LU R7, [R1+0x5c] ;  /* 0x00005c0001077983 */ /* 0x000ee20000300800 */
[C---:B------:R-:W-:Y:S03]  /*59ba0*/  HMMA.16816.F32 R20, R28.reuse, R8, R20 ;  /* 0x000000081c14723c */ /* 0x040fe60000001814 */
[----:B---3--:R-:W-:Y:S04]  /*59bb0*/  STL.64 [R1+0x2630], R6 ;  /* 0x0026300601007387 */ /* 0x008fe80000100a00 */
[----:B--2---:R0:W-:Y:S04]  /*59bc0*/  STL.64 [R1+0x2628], R4 ;  /* 0x0026280401007387 */ /* 0x0041e80000100a00 */
[----:B------:R-:W2:Y:S01]  /*59bd0*/  LDL.LU R36, [R1+0x160] ;  /* 0x0001600001247983 */ /* 0x000ea20000300800 */
[----:B0-----:R-:W-:Y:S11]  /*59be0*/  HMMA.16816.F32 R4, R28, R10, R16 ;  /* 0x0000000a1c04723c */ /* 0x001ff60000001810 */
[----:B------:R0:W-:Y:S04]  /*59bf0*/  STL.64 [R1+0x2a0], R20 ;  /* 0x0002a01401007387 */ /* 0x0001e80000100a00 */
[----:B------:R1:W-:Y:S08]  /*59c00*/  STL.64 [R1+0x2a8], R22 ;  /* 0x0002a81601007387 */ /* 0x0003f00000100a00 */
[----:B------:R3:W-:Y:S04]  /*59c10*/  STL.64 [R1+0x280], R4 ;  /* 0x0002800401007387 */ /* 0x0007e80000100a00 */
[----:B------:R4:W-:Y:S04]  /*59c20*/  STL.64 [R1+0x288], R6 ;  /* 0x0002880601007387 */ /* 0x0009e80000100a00 */
[----:B------:R-:W2:Y:S04]  /*59c30*/  LDL.LU R37, [R1+0x164] ;  /* 0x0001640001257983 */ /* 0x000ea80000300800 */
[----:B------:R-:W2:Y:S04]  /*59c40*/  LDL.LU R38, [R1+0x168] ;  /* 0x0001680001267983 */ /* 0x000ea80000300800 */
[----:B------:R-:W2:Y:S04]  /*59c50*/  LDL.LU R39, [R1+0x16c] ;  /* 0x00016c0001277983 */ /* 0x000ea80000300800 */
[----:B0-----:R-:W2:Y:S04]  /*59c60*/  LDL.LU R20, [R1+0x1e0] ;  /* 0x0001e00001147983 */ /* 0x001ea80000300800 */
[----:B------:R-:W2:Y:S04]  /*59c70*/  LDL.LU R21, [R1+0x1e4] ;  /* 0x0001e40001157983 */ /* 0x000ea80000300800 */
[----:B-1----:R-:W2:Y:S04]  /*59c80*/  LDL.LU R22, [R1+0x1e8] ;  /* 0x0001e80001167983 */ /* 0x002ea80000300800 */
[----:B------:R-:W2:Y:S04]  /*59c90*/  LDL.LU R23, [R1+0x1ec] ;  /* 0x0001ec0001177983 */ /* 0x000ea80000300800 */
[----:B---3--:R-:W3:Y:S04]  /*59ca0*/  LDL.LU R4, [R1+0x240] ;  /* 0x0002400001047983 */ /* 0x008ee80000300800 */
[----:B------:R-:W3:Y:S04]  /*59cb0*/  LDL.LU R5, [R1+0x244] ;  /* 0x0002440001057983 */ /* 0x000ee80000300800 */
[----:B----4-:R-:W3:Y:S04]  /*59cc0*/  LDL.LU R6, [R1+0x248] ;  /* 0x0002480001067983 */ /* 0x010ee80000300800 */
        /* <DEDUP_REMOVED lines=32> */
[----:B------:R-:W-:-:S03]  /*59ed0*/  IMAD.MOV.U32 R11, RZ, RZ, R0 ;  /* 0x000000ffff0b7224 */ /* 0x000fc600078e0000 */
        /* <DEDUP_REMOVED lines=8> */
[----:B------:R-:W3:Y:S04]  /*59f60*/  LDL.LU.64 R4, [R1+0x2628] ;  /* 0x0026280001047983 */ /* 0x000ee80000300a00 */
[----:B------:R-:W4:Y:S04]  /*59f70*/  LDL.LU.64 R18, [R1+0x2620] ;  /* 0x0026200001127983 */ /* 0x000f280000300a00 */
[----:B------:R-:W3:Y:S04]  /*59f80*/  LDL.LU.64 R16, [R1+0x2618] ;  /* 0x0026180001107983 */ /* 0x000ee80000300a00 */
[----:B------:R0:W-:Y:S04]  /*59f90*/  STL.64 [R1+0x230], R12 ;  /* 0x0002300c01007387 */ /* 0x0001e80000100a00 */
[----:B------:R1:W-:Y:S04]  /*59fa0*/  STL.64 [R1+0x238], R14 ;  /* 0x0002380e01007387 */ /* 0x0003e80000100a00 */
[----:B0-----:R-:W4:Y:S04]  /*59fb0*/  LDL.LU R12, [R1+0x70] ;  /* 0x00007000010c7983 */ /* 0x001f280000300800 */
[----:B------:R-:W4:Y:S04]  /*59fc0*/  LDL.LU R13, [R1+0x74] ;  /* 0x00007400010d7983 */ /* 0x000f280000300800 */
[----:B-1----:R-:W4:Y:S01]  /*59fd0*/  LDL.LU R14, [R1+0x78] ;  /* 0x00007800010e7983 */ /* 0x002f220000300800 */
[----:B--2---:R-:W-:-:S03]  /*59fe0*/  IMAD.MOV.U32 R15, RZ, RZ, R0 ;  /* 0x000000ffff0f7224 */ /* 0x004fc600078e0000 */
        /* <DEDUP_REMOVED lines=14> */
[----:B-1----:R-:W4:Y:S04]  /*5a0d0*/  LDL.LU R18, [R1+0x98] ;  /* 0x0000980001127983 */ /* 0x002f280000300800 */
[----:B------:R-:W4:Y:S01]  /*5a0e0*/  LDL.LU R19, [R1+0x9c] ;  /* 0x00009c0001137983 */ /* 0x000f220000300800 */
[C---:B---3--:R-:W-:Y:S06]  /*5a0f0*/  HMMA.16816.F32 R52, R28.reuse, R20, R52 ;  /* 0x000000141c34723c */ /* 0x048fec0000001834 */
[----:B--2---:R-:W-:-:S15]  /*5a100*/  HMMA.16816.F32 R20, R28, R22, R24 ;  /* 0x000000161c14723c */ /* 0x004fde0000001818 */
[----:B------:R-:W-:-:S02]  /*5a110*/  NOP ;  /* 0x0000000000007918 */ /* 0x000fc40000000000 */
[----:B------:R0:W-:Y:S04]  /*5a120*/  STL.64 [R1+0x1c0], R52 ;  /* 0x0001c03401007387 */ /* 0x0001e80000100a00 */
[----:B------:R1:W-:Y:S04]  /*5a130*/  STL.64 [R1+0x1c8], R54 ;  /* 0x0001c83601007387 */ /* 0x0003e80000100a00 */
[----:B0-----:R-:W2:Y:S04]  /*5a140*/  LDL.LU.64 R52, [R1+0x25e8] ;  /* 0x0025e80001347983 */ /* 0x001ea80000300a00 */
[----:B------:R-:W3:Y:S04]  /*5a150*/  LDL.LU.64 R26, [R1+0x25e0] ;  /* 0x0025e000011a7983 */ /* 0x000ee80000300a00 */
[----:B------:R-:W2:Y:S04]  /*5a160*/  LDL.LU.64 R24, [R1+0x25d8] ;  /* 0x0025d80001187983 */ /* 0x000ea80000300a00 */
[----:B------:R0:W-:Y:S04]  /*5a170*/  STL.64 [R1+0x1a0], R20 ;  /* 0x0001a01401007387 */ /* 0x0001e80000100a00 */
[----:B------:R0:W-:Y:S01]  /*5a180*/  STL.64 [R1+0x1a8], R22 ;  /* 0x0001a81601007387 */ /* 0x0001e20000100a00 */
[----:B----4-:R-:W-:Y:S01]  /*5a190*/  VIADD R56, R56, 0x1 ;  /* 0x0000000138387836 */ /* 0x010fe20000000000 */
[----:B------:R-:W-:-:S02]  /*5a1a0*/  IADD3 R57, P2, R57, UR35, RZ ;  /* 0x0000002339397c10 */ /* 0x000fc4000ff5e0ff */
[----:B------:R-:W-:Y:S02]  /*5a1b0*/  IADD3 R58, P3, R58, UR35, RZ ;  /* 0x000000233a3a7c10 */ /* 0x000fe4000ff7e0ff */
[----:B------:R-:W-:Y:S02]  /*5a1c0*/  IADD3 R59, P4, R59, UR35, RZ ;  /* 0x000000233b3b7c10 */ /* 0x000fe4000ff9e0ff */
[----:B------:R-:W-:Y:S02]  /*5a1d0*/  IADD3 R60, P5, R60, UR35, RZ ;  /* 0x000000233c3c7c10 */ /* 0x000fe4000ffbe0ff */
[----:B------:R-:W-:Y:S02]  /*5a1e0*/  IADD3 R61, P6, R61, UR35, RZ ;  /* 0x000000233d3d7c10 */ /* 0x000fe4000ffde0ff */
[----:B------:R-:W-:Y:S01]  /*5a1f0*/  IADD3 R32, P1, R32, UR35, RZ ;  /* 0x0000002320207c10 */ /* 0x000fe2000ff3e0ff */
[----:B-1----:R-:W1:Y:S01]  /*5a200*/  LDC R55, c[0x0][0x230] ;  /* 0x00008c00ff377b82 */ /* 0x002e620000000800 */
[----:B0-----:R-:W4:Y:S04]  /*5a210*/  LDL.LU R20, [R1+0xb0] ;  /* 0x0000b00001147983 */ /* 0x001f280000300800 */
[----:B------:R-:W4:Y:S04]  /*5a220*/  LDL.LU R21, [R1+0xb4] ;  /* 0x0000b40001157983 */ /* 0x000f280000300800 */
[----:B------:R-:W4:Y:S01]  /*5a230*/  LDL.LU R22, [R1+0xb8] ;  /* 0x0000b80001167983 */ /* 0x000f220000300800 */
        /* <DEDUP_REMOVED lines=24> */
[----:B------:R-:W2:Y:S04]  /*5a3c0*/  LDL.LU.64 R42, [R1+0x2598] ;  /* 0x00259800012a7983 */ /* 0x000ea80000300a00 */
[----:B------:R-:W4:Y:S04]  /*5a3d0*/  LDL.LU.64 R40, [R1+0x2590] ;  /* 0x0025900001287983 */ /* 0x000f280000300a00 */
[----:B------:R0:W-:Y:S04]  /*5a3e0*/  STL.64 [R1+0x120], R36 ;  /* 0x0001202401007387 */ /* 0x0001e80000100a00 */
[----:B------:R1:W-:Y:S04]  /*5a3f0*/  STL.64 [R1+0x128], R38 ;  /* 0x0001282601007387 */ /* 0x0003e80000100a00 */
[----:B0-----:R-:W4:Y:S04]  /*5a400*/  LDL.LU R36, [R1+0xf0] ;  /* 0x0000f00001247983 */ /* 0x001f280000300800 */
[----:B------:R-:W4:Y:S04]  /*5a410*/  LDL.LU R37, [R1+0xf4] ;  /* 0x0000f40001257983 */ /* 0x000f280000300800 */
[----:B-1----:R-:W4:Y:S01]  /*5a420*/  LDL.LU R38, [R1+0xf8] ;  /* 0x0000f80001267983 */ /* 0x002f220000300800 */
[----:B------:R-:W-:-:S03]  /*5a430*/  IMAD.MOV.U32 R39, RZ, RZ, R0 ;  /* 0x000000ffff277224 */ /* 0x000fc600078e0000 */
[----:B------:R0:W5:Y:S01]  /*5a440*/  LDL.LU R0, [R1+0x258c] ;  /* 0x00258c0001007983 */ /* 0x0001620000300800 */
[C---:B---3--:R-:W-:Y:S06]  /*5a450*/  HMMA.16816.F32 R12, R28.reuse, R48, R12 ;  /* 0x000000301c0c723c */ /* 0x048fec000000180c */
[C---:B------:R-:W-:Y:S06]  /*5a460*/  HMMA.16816.F32 R8, R28.reuse, R50, R8 ;  /* 0x000000321c08723c */ /* 0x040fec0000001808 */
[----:B------:R-:W-:Y:S01]  /*5a470*/  HMMA.16816.F32 R4, R28, R52, R4 ;  /* 0x000000341c04723c */ /* 0x000fe20000001804 */
[----:B------:R-:W-:-:S05]  /*5a480*/  IADD3.X R33, R33, UR9, RZ, P2, !PT ;  /* 0x0000000921217c10 */ /* 0x000fca00097fe4ff */
[C---:B--2---:R-:W-:Y:S06]  /*5a490*/  HMMA.16816.F32 R24, R28.reuse, R42, R24 ;  /* 0x0000002a1c18723c */ /* 0x044fec0000001818 */
[C---:B----4-:R-:W-:Y:S06]  /*5a4a0*/  HMMA.16816.F32 R20, R28.reuse, R44, R20 ;  /* 0x0000002c1c14723c */ /* 0x050fec0000001814 */
[C---:B------:R-:W-:Y:S06]  /*5a4b0*/  HMMA.16816.F32 R16, R28.reuse, R46, R16 ;  /* 0x0000002e1c10723c */ /* 0x040fec0000001810 */
[----:B------:R-:W-:-:S15]  /*5a4c0*/  HMMA.16816.F32 R36, R28, R40, R36 ;  /* 0x000000281c24723c */ /* 0x000fde0000001824 */
[----:B------:R-:W-:-:S08]  /*5a4d0*/  NOP ;  /* 0x0000000000007918 */ /* 0x000fd00000000000 */
        /* <DEDUP_REMOVED lines=8> */
[----:B------:R-:W2:Y:S04]  /*5a560*/  LDL.LU R35, [R1+0xf94] ;  /* 0x000f940001237983 */ /* 0x000ea80000300800 */
[----:B------:R-:W-:Y:S04]  /*5a570*/  STL.64 [R1+0x250], R12 ;  /* 0x0002500c01007387 */ /* 0x000fe80000100a00 */
[----:B------:R-:W-:Y:S04]  /*5a580*/  STL.64 [R1+0x258], R14 ;  /* 0x0002580e01007387 */ /* 0x000fe80000100a00 */
[----:B------:R-:W-:Y:S04]  /*5a590*/  STL.64 [R1+0x200], R8 ;  /* 0x0002000801007387 */ /* 0x000fe80000100a00 */
[----:B------:R-:W-:Y:S04]  /*5a5a0*/  STL.64 [R1+0x208], R10 ;  /* 0x0002080a01007387 */ /* 0x000fe80000100a00 */
[----:B------:R-:W-:Y:S04]  /*5a5b0*/  STL [R1+0x1060], R56 ;  /* 0x0010603801007387 */ /* 0x000fe80000100800 */
[----:B------:R-:W-:Y:S04]  /*5a5c0*/  STL.64 [R1+0xf0], R4 ;  /* 0x0000f00401007387 */ /* 0x000fe80000100a00 */
[----:B------:R-:W-:Y:S04]  /*5a5d0*/  STL.64 [R1+0xf8], R6 ;  /* 0x0000f80601007387 */ /* 0x000fe80000100a00 */
[----:B------:R-:W-:Y:S04]  /*5a5e0*/  STL [R1+0xf98], R57 ;  /* 0x000f983901007387 */ /* 0x000fe80000100800 */
[----:B------:R-:W-:Y:S04]  /*5a5f0*/  STL [R1+0xf9c], R58 ;  /* 0x000f9c3a01007387 */ /* 0x000fe80000100800 */
[----:B------:R-:W-:Y:S04]  /*5a600*/  STL [R1+0x149c], R59 ;  /* 0x00149c3b01007387 */ /* 0x000fe80000100800 */
[----:B------:R-:W-:Y:S04]  /*5a610*/  STL [R1+0x1494], R60 ;  /* 0x0014943c01007387 */ /* 0x000fe80000100800 */
[----:B-1----:R-:W3:Y:S04]  /*5a620*/  LDL.LU R19, [R1+0x1474] ;  /* 0x0014740001137983 */ /* 0x002ee80000300800 */
[----:B------:R-:W-:Y:S04]  /*5a630*/  STL [R1+0x148c], R61 ;  /* 0x00148c3d01007387 */ /* 0x000fe80000100800 */
[----:B------:R-:W4:Y:S04]  /*5a640*/  LDL.LU R16, [R1+0x1498] ;  /* 0x0014980001107983 */ /* 0x000f280000300800 */
[----:B------:R-:W-:Y:S04]  /*5a650*/  STL [R1+0x1484], R32 ;  /* 0x0014842001007387 */ /* 0x000fe80000100800 */
[----:B------:R1:W-:Y:S04]  /*5a660*/  STL [R1+0xf90], R33 ;  /* 0x000f902101007387 */ /* 0x0003e80000100800 */
[----:B-1----:R-:W3:Y:S01]  /*5a670*/  LDL.LU R33, [R1+0x146c] ;  /* 0x00146c0001217983 */ /* 0x002ee20000300800 */
[----:B------:R-:W-:Y:S01]  /*5a680*/  VIADD R55, R55, 0x3f ;  /* 0x0000003f37377836 */ /* 0x000fe20000000000 */
[----:B------:R-:W-:-:S02]  /*5a690*/  IADD3 R34, P2, R34, UR35, RZ ;  /* 0x0000002322227c10 */ /* 0x000fc4000ff5e0ff */
[----:B------:R-:W3:Y:S04]  /*5a6a0*/  LDL.LU R17, [R1+0x1490] ;  /* 0x0014900001117983 */ /* 0x000ee80000300800 */
[----:B------:R-:W3:Y:S04]  /*5a6b0*/  LDL.LU R14, [R1+0x1464] ;  /* 0x00146400010e7983 */ /* 0x000ee80000300800 */
[----:B------:R-:W3:Y:S01]  /*5a6c0*/  LDL.LU R15, [R1+0x1488] ;  /* 0x00148800010f7983 */ /* 0x000ee20000300800 */
[----:B------:R-:W-:-:S03]  /*5a6d0*/  SHF.R.S32.HI R2, RZ, 0x1f, R55 ;  /* 0x0000001fff027819 */ /* 0x000fc60000011437 */
[----:B------:R1:W-:Y:S04]  /*5a6e0*/  STL [R1+0x147c], R34 ;  /* 0x00147c2201007387 */ /* 0x0003e80000100800 */
[----:B------:R-:W3:Y:S04]  /*5a6f0*/  LDL.LU R12, [R1+0x145c] ;  /* 0x00145c00010c7983 */ /* 0x000ee80000300800 */
[----:B------:R-:W3:Y:S01]  /*5a700*/  LDL.LU R13, [R1+0x1480] ;  /* 0x00148000010d7983 */ /* 0x000ee20000300800 */
[----:B------:R-:W-:-:S03]  /*5a710*/  LEA.HI R2, R2, R55, RZ, 0x6 ;  /* 0x0000003702027211 */ /* 0x000fc600078f30ff */
[----:B------:R-:W3:Y:S04]  /*5a720*/  LDL.LU R10, [R1+0x1454] ;  /* 0x00145400010a7983 */ /* 0x000ee80000300800 */
[----:B------:R-:W3:Y:S04]  /*5a730*/  LDL.LU R11, [R1+0x1478] ;  /* 0x00147800010b7983 */ /* 0x000ee80000300800 */
[----:B------:R-:W3:Y:S01]  /*5a740*/  LDL.LU R8, [R1+0x144c] ;  /* 0x00144c0001087983 */ /* 0x000ee20000300800 */
[----:B------:R-:W-:-:S03]  /*5a750*/  SHF.R.S32.HI R2, RZ, 0x6, R2 ;  /* 0x00000006ff027819 */ /* 0x000fc60000011402 */
[----:B------:R-:W3:Y:S04]  /*5a760*/  LDL.LU R9, [R1+0x1470] ;  /* 0x0014700001097983 */ /* 0x000ee80000300800 */
[----:B------:R-:W3:Y:S04]  /*5a770*/  LDL.LU R6, [R1+0x1444] ;  /* 0x0014440001067983 */ /* 0x000ee80000300800 */
[----:B------:R-:W3:Y:S04]  /*5a780*/  LDL.LU R7, [R1+0x1468] ;  /* 0x0014680001077983 */ /* 0x000ee80000300800 */
[----:B------:R-:W3:Y:S01]  /*5a790*/  LDL.LU R4, [R1+0x143c] ;  /* 0x00143c0001047983 */ /* 0x000ee20000300800 */
[----:B------:R-:W-:-:S03]  /*5a7a0*/  ISETP.NE.U32.AND P0, PT, R56, R2, PT ;  /* 0x000000023800720c */ /* 0x000fc60003f05070 */
[----:B------:R-:W3:Y:S04]  /*5a7b0*/  LDL.LU R5, [R1+0x1460] ;  /* 0x0014600001057983 */ /* 0x000ee80000300800 */
[----:B------:R-:W3:Y:S04]  /*5a7c0*/  LDL.LU R2, [R1+0x1434] ;  /* 0x0014340001027983 */ /* 0x000ee80000300800 */
[----:B------:R-:W3:Y:S04]  /*5a7d0*/  LDL.LU R3, [R1+0x1458] ;  /* 0x0014580001037983 */ /* 0x000ee80000300800 */
[----:B-1----:R-:W3:Y:S04]  /*5a7e0*/  LDL.LU R34, [R1+0x142c] ;  /* 0x00142c0001227983 */ /* 0x002ee80000300800 */
[----:B------:R-:W3:Y:S04]  /*5a7f0*/  LDL.LU R54, [R1+0x1450] ;  /* 0x0014500001367983 */ /* 0x000ee80000300800 */
[----:B------:R-:W3:Y:S04]  /*5a800*/  LDL.LU R55, [R1+0x1424] ;  /* 0x0014240001377983 */ /* 0x000ee80000300800 */
[----:B------:R-:W3:Y:S01]  /*5a810*/  LDL.LU R56, [R1+0x1448] ;  /* 0x0014480001387983 */ /* 0x000ee20000300800 */
[----:B--2---:R-:W-:-:S05]  /*5a820*/  IADD3.X R35, R35, UR9, RZ, P3, !PT ;  /* 0x0000000923237c10 */ /* 0x004fca0009ffe4ff */
[----:B------:R1:W-:Y:S04]  /*5a830*/  STL [R1+0xf94], R35 ;  /* 0x000f942301007387 */ /* 0x0003e80000100800 */
[----:B------:R-:W2:Y:S04]  /*5a840*/  LDL.LU R57, [R1+0x141c] ;  /* 0x00141c0001397983 */ /* 0x000ea80000300800 */
[----:B------:R-:W2:Y:S04]  /*5a850*/  LDL.LU R58, [R1+0x1440] ;  /* 0x00144000013a7983 */ /* 0x000ea80000300800 */
[----:B------:R-:W2:Y:S04]  /*5a860*/  LDL.LU R59, [R1+0x1414] ;  /* 0x00141400013b7983 */ /* 0x000ea80000300800 */
[----:B------:R-:W2:Y:S04]  /*5a870*/  LDL.LU R60, [R1+0x1438] ;  /* 0x00143800013c7983 */ /* 0x000ea80000300800 */
[----:B------:R-:W2:Y:S04]  /*5a880*/  LDL.LU R61, [R1+0x140c] ;  /* 0x00140c00013d7983 */ /* 0x000ea80000300800 */
[----:B------:R-:W2:Y:S04]  /*5a890*/  LDL.LU R32, [R1+0x1430] ;  /* 0x0014300001207983 */ /* 0x000ea80000300800 */
[----:B-1----:R-:W2:Y:S01]  /*5a8a0*/  LDL.LU R35, [R1+0x1404] ;  /* 0x0014040001237983 */ /* 0x002ea20000300800 */
[----:B----4-:R-:W-:-:S02]  /*5a8b0*/  IADD3.X R16, R16, UR9, RZ, P4, !PT ;  /* 0x0000000910107c10 */ /* 0x010fc4000a7fe4ff */
[----:B---3--:R-:W-:Y:S02]  /*5a8c0*/  IADD3 R19, P3, R19, UR35, RZ ;  /* 0x0000002313137c10 */ /* 0x008fe4000ff7e0ff */
[----:B------:R-:W-:-:S05]  /*5a8d0*/  IADD3 R33, P4, R33, UR35, RZ ;  /* 0x0000002321217c10 */ /* 0x000fca000ff9e0ff */
[----:B------:R1:W-:Y:S04]  /*5a8e0*/  STL [R1+0x146c], R33 ;  /* 0x00146c2101007387 */ /* 0x0003e80000100800 */
[----:B------:R-:W-:Y:S04]  /*5a8f0*/  STL [R1+0x1474], R19 ;  /* 0x0014741301007387 */ /* 0x000fe80000100800 */
[----:B-1----:R-:W3:Y:S01]  /*5a900*/  LDL.LU R33, [R1+0x1428] ;  /* 0x0014280001217983 */ /* 0x002ee20000300800 */
[----:B------:R-:W-:Y:S02]  /*5a910*/  IADD3.X R17, R17, UR9, RZ, P5, !PT ;  /* 0x0000000911117c10 */ /* 0x000fe4000affe4ff */
[----:B------:R-:W-:-:S02]  /*5a920*/  IADD3 R14, P5, R14, UR35, RZ ;  /* 0x000000230e0e7c10 */ /* 0x000fc4000ffbe0ff */
[----:B------:R-:W-:Y:S02]  /*5a930*/  IADD3.X R15, R15, UR9, RZ, P6, !PT ;  /* 0x000000090f0f7c10 */ /* 0x000fe4000b7fe4ff */
[----:B------:R-:W-:Y:S01]  /*5a940*/  IADD3 R12, P6, R12, UR35, RZ ;  /* 0x000000230c0c7c10 */ /* 0x000fe2000ffde0ff */
[----:B------:R-:W-:Y:S01]  /*5a950*/  STL [R1+0x1498], R16 ;  /* 0x0014981001007387 */ /* 0x000fe20000100800 */
[----:B------:R-:W-:-:S03]  /*5a960*/  IADD3.X R13, R13, UR9, RZ, P1, !PT ;  /* 0x000000090d0d7c10 */ /* 0x000fc60008ffe4ff */
[----:B------:R-:W-:Y:S01]  /*5a970*/  STL [R1+0x1490], R17 ;  /* 0x0014901101007387 */ /* 0x000fe20000100800 */
[----:B------:R-:W-:-:S03]  /*5a980*/  IADD3 R10, P1, R10, UR35, RZ ;  /* 0x000000230a0a7c10 */ /* 0x000fc6000ff3e0ff */
        /* <DEDUP_REMOVED lines=13> */
[----:B------:R-:W-:Y:S02]  /*5aa60*/  IADD3.X R5, R5, UR9, RZ, P5, !PT ;  /* 0x0000000905057c10 */ /* 0x000fe4000affe4ff */
[----:B------:R-:W-:Y:S01]  /*5aa70*/  IADD3.X R3, R3, UR9, RZ, P6, !PT ;  /* 0x0000000903037c10 */ /* 0x000fe2000b7fe4ff */
[----:B------:R-:W-:Y:S01]  /*5aa80*/  STL [R1+0x1470], R9 ;  /* 0x0014700901007387 */ /* 0x000fe20000100800 */
[----:B------:R-:W-:-:S03]  /*5aa90*/  IADD3 R34, P6, R34, UR35, RZ ;  /* 0x0000002322227c10 */ /* 0x000fc6000ffde0ff */
[----:B------:R-:W-:Y:S01]  /*5aaa0*/  STL [R1+0x1444], R6 ;  /* 0x0014440601007387 */ /* 0x000fe20000100800 */
[----:B------:R-:W-:-:S03]  /*5aab0*/  IADD3 R2, P5, R2, UR35, RZ ;  /* 0x0000002302027c10 */ /* 0x000fc6000ffbe0ff */
[----:B------:R-:W-:Y:S04]  /*5aac0*/  STL [R1+0x1468], R7 ;  /* 0x0014680701007387 */ /* 0x000fe80000100800 */
[----:B------:R-:W-:Y:S04]  /*5aad0*/  STL [R1+0x143c], R4 ;  /* 0x00143c0401007387 */ /* 0x000fe80000100800 */
[----:B------:R-:W-:Y:S04]  /*5aae0*/  STL [R1+0x1460], R5 ;  /* 0x0014600501007387 */ /* 0x000fe80000100800 */
[----:B------:R1:W-:Y:S04]  /*5aaf0*/  STL [R1+0x142c], R34 ;  /* 0x00142c2201007387 */ /* 0x0003e80000100800 */
[----:B------:R-:W-:Y:S01]  /*5ab00*/  STL [R1+0x1434], R2 ;  /* 0x0014340201007387 */ /* 0x000fe20000100800 */
[----:B------:R-:W-:-:S02]  /*5ab10*/  IADD3.X R54, R54, UR9, RZ, P1, !PT ;  /* 0x0000000936367c10 */ /* 0x000fc40008ffe4ff */
[----:B------:R-:W-:Y:S02]  /*5ab20*/  IADD3 R55, P1, R55, UR35, RZ ;  /* 0x0000002337377c10 */ /* 0x000fe4000ff3e0ff */
[----:B------:R-:W-:Y:S01]  /*5ab30*/  IADD3.X R56, R56, UR9, RZ, P2, !PT ;  /* 0x0000000938387c10 */ /* 0x000fe200097fe4ff */
[----:B-1----:R-:W4:Y:S04]  /*5ab40*/  LDL.LU R34, [R1+0x13fc] ;  /* 0x0013fc0001227983 */ /* 0x002f280000300800 */
[----:B------:R-:W-:Y:S04]  /*5ab50*/  STL [R1+0x1458], R3 ;  /* 0x0014580301007387 */ /* 0x000fe80000100800 */
[----:B------:R-:W-:Y:S04]  /*5ab60*/  STL [R1+0x1450], R54 ;  /* 0x0014503601007387 */ /* 0x000fe80000100800 */
[----:B------:R-:W-:Y:S04]  /*5ab70*/  STL [R1+0x1424], R55 ;  /* 0x0014243701007387 */ /* 0x000fe80000100800 */
[----:B------:R-:W-:Y:S01]  /*5ab80*/  STL [R1+0x1448], R56 ;  /* 0x0014483801007387 */ /* 0x000fe20000100800 */
[----:B--2---:R-:W-:-:S02]  /*5ab90*/  IADD3 R57, P2, R57, UR35, RZ ;  /* 0x0000002339397c10 */ /* 0x004fc4000ff5e0ff */
[----:B------:R-:W-:Y:S02]  /*5aba0*/  IADD3.X R58, R58, UR9, RZ, P3, !PT ;  /* 0x000000093a3a7c10 */ /* 0x000fe40009ffe4ff */
[----:B------:R-:W-:Y:S02]  /*5abb0*/  IADD3 R59, P3, R59, UR35, RZ ;  /* 0x000000233b3b7c10 */ /* 0x000fe4000ff7e0ff */
[----:B------:R-:W-:Y:S02]  /*5abc0*/  IADD3.X R60, R60, UR9, RZ, P4, !PT ;  /* 0x000000093c3c7c10 */ /* 0x000fe4000a7fe4ff */
[----:B------:R-:W-:Y:S01]  /*5abd0*/  IADD3 R61, P4, R61, UR35, RZ ;  /* 0x000000233d3d7c10 */ /* 0x000fe2000ff9e0ff */
[----:B------:R-:W-:Y:S04]  /*5abe0*/  STL [R1+0x141c], R57 ;  /* 0x00141c3901007387 */ /* 0x000fe80000100800 */
[----:B------:R-:W-:Y:S01]  /*5abf0*/  STL [R1+0x1440], R58 ;  /* 0x0014403a01007387 */ /* 0x000fe20000100800 */
[----:B------:R-:W-:-:S03]  /*5ac00*/  IADD3.X R32, R32, UR9, RZ, P5, !PT ;  /* 0x0000000920207c10 */ /* 0x000fc6000affe4ff */
[----:B------:R-:W-:Y:S01]  /*5ac10*/  STL [R1+0x1414], R59 ;  /* 0x0014143b01007387 */ /* 0x000fe20000100800 */
[----:B------:R-:W-:-:S03]  /*5ac20*/  IADD3 R35, P5, R35, UR35, RZ ;  /* 0x0000002323237c10 */ /* 0x000fc6000ffbe0ff */
[----:B------:R-:W-:Y:S04]  /*5ac30*/  STL [R1+0x1438], R60 ;  /* 0x0014383c01007387 */ /* 0x000fe80000100800 */
[----:B------:R-:W2:Y:S04]  /*5ac40*/  LDL.LU R19, [R1+0x1420] ;  /* 0x0014200001137983 */ /* 0x000ea80000300800 */
[----:B------:R-:W-:Y:S04]  /*5ac50*/  STL [R1+0x140c], R61 ;  /* 0x00140c3d01007387 */ /* 0x000fe80000100800 */
[----:B------:R-:W2:Y:S04]  /*5ac60*/  LDL.LU R16, [R1+0x13f4] ;  /* 0x0013f40001107983 */ /* 0x000ea80000300800 */
[----:B------:R-:W-:Y:S04]  /*5ac70*/  STL [R1+0x1430], R32 ;  /* 0x0014302001007387 */ /* 0x000fe80000100800 */
[----:B------:R1:W-:Y:S04]  /*5ac80*/  STL [R1+0x1404], R35 ;  /* 0x0014042301007387 */ /* 0x0003e80000100800 */
[----:B-1----:R-:W2:Y:S04]  /*5ac90*/  LDL.LU R35, [R1+0x1418] ;  /* 0x0014180001237983 */ /* 0x002ea80000300800 */
[----:B------:R-:W2:Y:S04]  /*5aca0*/  LDL.LU R17, [R1+0x13ec] ;  /* 0x0013ec0001117983 */ /* 0x000ea80000300800 */
[----:B------:R-:W2:Y:S04]  /*5acb0*/  LDL.LU R14, [R1+0x1410] ;  /* 0x00141000010e7983 */ /* 0x000ea80000300800 */
[----:B------:R-:W2:Y:S01]  /*5acc0*/  LDL.LU R15, [R1+0x13e4] ;  /* 0x0013e400010f7983 */ /* 0x000ea20000300800 */
[----:B---3--:R-:W-:-:S05]  /*5acd0*/  IADD3.X R33, R33, UR9, RZ, P6, !PT ;  /* 0x0000000921217c10 */ /* 0x008fca000b7fe4ff */
[----:B------:R1:W-:Y:S04]  /*5ace0*/  STL [R1+0x1428], R33 ;  /* 0x0014282101007387 */ /* 0x0003e80000100800 */
        /* <DEDUP_REMOVED lines=12> */
[----:B-1----:R-:W3:Y:S04]  /*5adb0*/  LDL.LU R33, [R1+0x13d8] ;  /* 0x0013d80001217983 */ /* 0x002ee80000300800 */
[----:B------:R-:W3:Y:S04]  /*5adc0*/  LDL.LU R54, [R1+0x13ac] ;  /* 0x0013ac0001367983 */ /* 0x000ee80000300800 */
[----:B------:R-:W3:Y:S04]  /*5add0*/  LDL.LU R55, [R1+0x13d0] ;  /* 0x0013d00001377983 */ /* 0x000ee80000300800 */
[----:B------:R-:W3:Y:S01]  /*5ade0*/  LDL.LU R56, [R1+0x13a4] ;  /* 0x0013a40001387983 */ /* 0x000ee20000300800 */
[----:B----4-:R-:W-:-:S05]  /*5adf0*/  IADD3 R34, P6, R34, UR35, RZ ;  /* 0x0000002322227c10 */ /* 0x010fca000ffde0ff */
[----:B------:R1:W-:Y:S04]  /*5ae00*/  STL [R1+0x13fc], R34 ;  /* 0x0013fc2201007387 */ /* 0x0003e80000100800 */
[----:B------:R-:W4:Y:S04]  /*5ae10*/  LDL.LU R57, [R1+0x13c8] ;  /* 0x0013c80001397983 */ /* 0x000f280000300800 */
[----:B------:R-:W4:Y:S04]  /*5ae20*/  LDL.LU R58, [R1+0x139c] ;  /* 0x00139c00013a7983 */ /* 0x000f280000300800 */
[----:B------:R-:W4:Y:S04]  /*5ae30*/  LDL.LU R59, [R1+0x13c0] ;  /* 0x0013c000013b7983 */ /* 0x000f280000300800 */
[----:B------:R-:W4:Y:S04]  /*5ae40*/  LDL.LU R60, [R1+0x1394] ;  /* 0x00139400013c7983 */ /* 0x000f280000300800 */
[----:B------:R-:W4:Y:S04]  /*5ae50*/  LDL.LU R61, [R1+0x13b8] ;  /* 0x0013b800013d7983 */ /* 0x000f280000300800 */
[----:B------:R-:W4:Y:S04]  /*5ae60*/  LDL.LU R32, [R1+0x138c] ;  /* 0x00138c0001207983 */ /* 0x000f280000300800 */
[----:B-1----:R-:W4:Y:S01]  /*5ae70*/  LDL.LU R34, [R1+0x13b0] ;  /* 0x0013b00001227983 */ /* 0x002f220000300800 */
[----:B--2---:R-:W-:-:S02]  /*5ae80*/  IADD3.X R19, R19, UR9, RZ, P1, !PT ;  /* 0x0000000913137c10 */ /* 0x004fc40008ffe4ff */
[----:B------:R-:W-:-:S05]  /*5ae90*/  IADD3.X R35, R35, UR9, RZ, P2, !PT ;  /* 0x0000000923237c10 */ /* 0x000fca00097fe4ff */
[----:B------:R1:W-:Y:S04]  /*5aea0*/  STL [R1+0x1418], R35 ;  /* 0x0014182301007387 */ /* 0x0003e80000100800 */
[----:B------:R-:W-:Y:S04]  /*5aeb0*/  STL [R1+0x1420], R19 ;  /* 0x0014201301007387 */ /* 0x000fe80000100800 */
[----:B-1----:R-:W2:Y:S01]  /*5aec0*/  LDL.LU R35, [R1+0x1384] ;  /* 0x0013840001237983 */ /* 0x002ea20000300800 */
[----:B------:R-:W-:Y:S02]  /*5aed0*/  IADD3 R16, P1, R16, UR35, RZ ;  /* 0x0000002310107c10 */ /* 0x000fe4000ff3e0ff */
[----:B------:R-:W-:-:S02]  /*5aee0*/  IADD3 R17, P2, R17, UR35, RZ ;  /* 0x0000002311117c10 */ /* 0x000fc4000ff5e0ff */
[----:B------:R-:W-:Y:S02]  /*5aef0*/  IADD3.X R14, R14, UR9, RZ, P3, !PT ;  /* 0x000000090e0e7c10 */ /* 0x000fe40009ffe4ff */
[----:B------:R-:W-:Y:S02]  /*5af00*/  IADD3 R15, P3, R15, UR35, RZ ;  /* 0x000000230f0f7c10 */ /* 0x000fe4000ff7e0ff */
[----:B---3--:R-:W-:Y:S01]  /*5af10*/  IADD3.X R12, R12, UR9, RZ, P4, !PT ;  /* 0x000000090c0c7c10 */ /* 0x008fe2000a7fe4ff */
        /* <DEDUP_REMOVED lines=21> */
[----:B------:R-:W-:-:S03]  /*5b070*/  IADD3.X R2, R2, UR9, RZ, P3, !PT ;  /* 0x0000000902027c10 */ /* 0x000fc60009ffe4ff */
[----:B------:R-:W-:Y:S04]  /*5b080*/  STL [R1+0x13c4], R7 ;  /* 0x0013c40701007387 */ /* 0x000fe80000100800 */
[----:B------:R-:W-:Y:S04]  /*5b090*/  STL [R1+0x13e8], R4 ;  /* 0x0013e80401007387 */ /* 0x000fe80000100800 */
[----:B------:R-:W-:Y:S04]  /*5b0a0*/  STL [R1+0x13bc], R5 ;  /* 0x0013bc0501007387 */ /* 0x000fe80000100800 */
[----:B------:R1:W-:Y:S04]  /*5b0b0*/  STL [R1+0x13d8], R33 ;  /* 0x0013d82101007387 */ /* 0x0003e80000100800 */
[----:B------:R-:W-:Y:S04]  /*5b0c0*/  STL [R1+0x13e0], R2 ;  /* 0x0013e00201007387 */ /* 0x000fe80000100800 */
[----:B-1----:R-:W3:Y:S01]  /*5b0d0*/  LDL.LU R33, [R1+0x13a8] ;  /* 0x0013a80001217983 */ /* 0x002ee20000300800 */
[----:B------:R-:W-:-:S02]  /*5b0e0*/  IADD3 R3, P3, R3, UR35, RZ ;  /* 0x0000002303037c10 */ /* 0x000fc4000ff7e0ff */
[----:B------:R-:W-:Y:S02]  /*5b0f0*/  IADD3 R54, P4, R54, UR35, RZ ;  /* 0x0000002336367c10 */ /* 0x000fe4000ff9e0ff */
[----:B------:R-:W-:Y:S02]  /*5b100*/  IADD3.X R55, R55, UR9, RZ, P5, !PT ;  /* 0x0000000937377c10 */ /* 0x000fe4000affe4ff */
[----:B------:R-:W-:Y:S02]  /*5b110*/  IADD3 R56, P5, R56, UR35, RZ ;  /* 0x0000002338387c10 */ /* 0x000fe4000ffbe0ff */
[----:B----4-:R-:W-:Y:S01]  /*5b120*/  IADD3.X R57, R57, UR9, RZ, P6, !PT ;  /* 0x0000000939397c10 */ /* 0x010fe2000b7fe4ff */
[----:B------:R-:W-:Y:S01]  /*5b130*/  STL [R1+0x13b4], R3 ;  /* 0x0013b40301007387 */ /* 0x000fe20000100800 */
[----:B------:R-:W-:-:S03]  /*5b140*/  IADD3 R58, P6, R58, UR35, RZ ;  /* 0x000000233a3a7c10 */ /* 0x000fc6000ffde0ff */
[----:B------:R-:W-:Y:S01]  /*5b150*/  STL [R1+0x13ac], R54 ;  /* 0x0013ac3601007387 */ /* 0x000fe20000100800 */
[----:B------:R-:W-:-:S03]  /*5b160*/  IADD3.X R59, R59, UR9, RZ, P1, !PT ;  /* 0x000000093b3b7c10 */ /* 0x000fc60008ffe4ff */
[----:B------:R-:W-:Y:S01]  /*5b170*/  STL [R1+0x13d0], R55 ;  /* 0x0013d03701007387 */ /* 0x000fe20000100800 */
[----:B------:R-:W-:-:S03]  /*5b180*/  IADD3 R60, P1, R60, UR35, RZ ;  /* 0x000000233c3c7c10 */ /* 0x000fc6000ff3e0ff */
[----:B------:R-:W-:Y:S04]  /*5b190*/  STL [R1+0x13a4], R56 ;  /* 0x0013a43801007387 */ /* 0x000fe80000100800 */
[----:B------:R-:W-:Y:S01]  /*5b1a0*/  STL [R1+0x13c8], R57 ;  /* 0x0013c83901007387 */ /* 0x000fe20000100800 */
[----:B------:R-:W-:-:S03]  /*5b1b0*/  IADD3.X R61, R61, UR9, RZ, P2, !PT ;  /* 0x000000093d3d7c10 */ /* 0x000fc600097fe4ff */
[----:B------:R-:W-:Y:S01]  /*5b1c0*/  STL [R1+0x139c], R58 ;  /* 0x00139c3a01007387 */ /* 0x000fe20000100800 */
[----:B------:R-:W-:-:S03]  /*5b1d0*/  IADD3 R32, P2, R32, UR35, RZ ;  /* 0x0000002320207c10 */ /* 0x000fc6000ff5e0ff */
[----:B------:R-:W-:Y:S01]  /*5b1e0*/  STL [R1+0x13c0], R59 ;  /* 0x0013c03b01007387 */ /* 0x000fe20000100800 */
[----:B------:R-:W-:-:S03]  /*5b1f0*/  IADD3.X R34, R34, UR9, RZ, P3, !PT ;  /* 0x0000000922227c10 */ /* 0x000fc60009ffe4ff */
[----:B------:R-:W-:Y:S04]  /*5b200*/  STL [R1+0x1394], R60 ;  /* 0x0013943c01007387 */ /* 0x000fe80000100800 */
[----:B------:R-:W4:Y:S04]  /*5b210*/  LDL.LU R19, [R1+0x137c] ;  /* 0x00137c0001137983 */ /* 0x000f280000300800 */
[----:B------:R-:W-:Y:S04]  /*5b220*/  STL [R1+0x13b8], R61 ;  /* 0x0013b83d01007387 */ /* 0x000fe80000100800 */
[----:B------:R-:W4:Y:S04]  /*5b230*/  LDL.LU R16, [R1+0x13a0] ;  /* 0x0013a00001107983 */ /* 0x000f280000300800 */
[----:B------:R-:W-:Y:S04]  /*5b240*/  STL [R1+0x138c], R32 ;  /* 0x00138c2001007387 */ /* 0x000fe80000100800 */
[----:B------:R1:W-:Y:S04]  /*5b250*/  STL [R1+0x13b0], R34 ;  /* 0x0013b02201007387 */ /* 0x0003e80000100800 */
[----:B-1----:R-:W4:Y:S04]  /*5b260*/  LDL.LU R34, [R1+0x1374] ;  /* 0x0013740001227983 */ /* 0x002f280000300800 */
[----:B------:R-:W4:Y:S04]  /*5b270*/  LDL.LU R17, [R1+0x1398] ;  /* 0x0013980001117983 */ /* 0x000f280000300800 */
[----:B------:R-:W4:Y:S04]  /*5b280*/  LDL.LU R14, [R1+0x136c] ;  /* 0x00136c00010e7983 */ /* 0x000f280000300800 */
[----:B------:R-:W4:Y:S01]  /*5b290*/  LDL.LU R15, [R1+0x1390] ;  /* 0x00139000010f7983 */ /* 0x000f220000300800 */
[----:B--2---:R-:W-:-:S05]  /*5b2a0*/  IADD3 R35, P3, R35, UR35, RZ ;  /* 0x0000002323237c10 */ /* 0x004fca000ff7e0ff */
        /* <DEDUP_REMOVED lines=25> */
[----:B-1----:R-:W3:Y:S01]  /*5b440*/  LDL.LU R33, [R1+0x130c] ;  /* 0x00130c0001217983 */ /* 0x002ee20000300800 */
[----:B----4-:R-:W-:-:S02]  /*5b450*/  IADD3 R19, P4, R19, UR35, RZ ;  /* 0x0000002313137c10 */ /* 0x010fc4000ff9e0ff */
[----:B------:R-:W-:Y:S02]  /*5b460*/  IADD3.X R16, R16, UR9, RZ, P5, !PT ;  /* 0x0000000910107c10 */ /* 0x000fe4000affe4ff */
[----:B------:R-:W-:Y:S02]  /*5b470*/  IADD3 R34, P5, R34, UR35, RZ ;  /* 0x0000002322227c10 */ /* 0x000fe4000ffbe0ff */
[----:B------:R-:W-:-:S03]  /*5b480*/  IADD3.X R17, R17, UR9, RZ, P6, !PT ;  /* 0x0000000911117c10 */ /* 0x000fc6000b7fe4ff */
[----:B------:R1:W-:Y:S04]  /*5b490*/  STL [R1+0x1374], R34 ;  /* 0x0013742201007387 */ /* 0x0003e80000100800 */
[----:B------:R-:W-:Y:S01]  /*5b4a0*/  STL [R1+0x137c], R19 ;  /* 0x00137c1301007387 */ /* 0x000fe20000100800 */
        /* <DEDUP_REMOVED lines=31> */
[----:B------:R-:W-:Y:S04]  /*5b6a0*/  STL [R1+0x133c], R2 ;  /* 0x00133c0201007387 */ /* 0x000fe80000100800 */
[----:B-1----:R-:W2:Y:S01]  /*5b6b0*/  LDL.LU R35, [R1+0x1304] ;  /* 0x0013040001237983 */ /* 0x002ea20000300800 */
[----:B------:R-:W-:-:S02]  /*5b6c0*/  IADD3.X R54, R54, UR9, RZ, P2, !PT ;  /* 0x0000000936367c10 */ /* 0x000fc400097fe4ff */
[----:B------:R-:W-:Y:S02]  /*5b6d0*/  IADD3 R55, P2, R55, UR35, RZ ;  /* 0x0000002337377c10 */ /* 0x000fe4000ff5e0ff */
[----:B------:R-:W-:Y:S01]  /*5b6e0*/  IADD3.X R56, R56, UR9, RZ, P3, !PT ;  /* 0x0000000938387c10 */ /* 0x000fe20009ffe4ff */
[----:B------:R-:W-:Y:S04]  /*5b6f0*/  STL [R1+0x1360], R3 ;  /* 0x0013600301007387 */ /* 0x000fe80000100800 */
[----:B------:R-:W-:Y:S01]  /*5b700*/  STL [R1+0x1358], R54 ;  /* 0x0013583601007387 */ /* 0x000fe20000100800 */
[----:B---3--:R-:W-:Y:S02]  /*5b710*/  IADD3 R57, P3, R57, UR35, RZ ;  /* 0x0000002339397c10 */ /* 0x008fe4000ff7e0ff */
[----:B------:R-:W-:-:S02]  /*5b720*/  IADD3.X R58, R58, UR9, RZ, P4, !PT ;  /* 0x000000093a3a7c10 */ /* 0x000fc4000a7fe4ff */
[----:B------:R-:W-:Y:S01]  /*5b730*/  IADD3 R59, P4, R59, UR35, RZ ;  /* 0x000000233b3b7c10 */ /* 0x000fe2000ff9e0ff */
[----:B------:R-:W-:Y:S01]  /*5b740*/  STL [R1+0x132c], R55 ;  /* 0x00132c3701007387 */ /* 0x000fe20000100800 */
[----:B------:R-:W-:-:S03]  /*5b750*/  IADD3.X R60, R60, UR9, RZ, P5, !PT ;  /* 0x000000093c3c7c10 */ /* 0x000fc6000affe4ff */
[----:B------:R-:W-:Y:S04]  /*5b760*/  STL [R1+0x1350], R56 ;  /* 0x0013503801007387 */ /* 0x000fe80000100800 */
[----:B------:R-:W-:Y:S01]  /*5b770*/  STL [R1+0x1324], R57 ;  /* 0x0013243901007387 */ /* 0x000fe20000100800 */
[----:B------:R-:W-:-:S03]  /*5b780*/  IADD3 R61, P5, R61, UR35, RZ ;  /* 0x000000233d3d7c10 */ /* 0x000fc6000ffbe0ff */
[----:B------:R-:W-:Y:S01]  /*5b790*/  STL [R1+0x1348], R58 ;  /* 0x0013483a01007387 */ /* 0x000fe20000100800 */
[----:B------:R-:W-:-:S03]  /*5b7a0*/  IADD3.X R32, R32, UR9, RZ, P6, !PT ;  /* 0x0000000920207c10 */ /* 0x000fc6000b7fe4ff */
[----:B------:R-:W-:Y:S01]  /*5b7b0*/  STL [R1+0x131c], R59 ;  /* 0x00131c3b01007387 */ /* 0x000fe20000100800 */
[----:B------:R-:W-:-:S03]  /*5b7c0*/  IADD3 R33, P6, R33, UR35, RZ ;  /* 0x0000002321217c10 */ /* 0x000fc6000ffde0ff */
[----:B------:R-:W-:Y:S04]  /*5b7d0*/  STL [R1+0x1340], R60 ;  /* 0x0013403c01007387 */ /* 0x000fe80000100800 */
[----:B------:R-:W3:Y:S04]  /*5b7e0*/  LDL.LU R19, [R1+0x1328] ;  /* 0x0013280001137983 */ /* 0x000ee80000300800 */
[----:B------:R-:W-:Y:S04]  /*5b7f0*/  STL [R1+0x1314], R61 ;  /* 0x0013143d01007387 */ /* 0x000fe80000100800 */
[----:B------:R-:W3:Y:S04]  /*5b800*/  LDL.LU R16, [R1+0x12fc] ;  /* 0x0012fc0001107983 */ /* 0x000ee80000300800 */
[----:B------:R-:W-:Y:S04]  /*5b810*/  STL [R1+0x1338], R32 ;  /* 0x0013382001007387 */ /* 0x000fe80000100800 */
[----:B------:R1:W-:Y:S04]  /*5b820*/  STL [R1+0x130c], R33 ;  /* 0x00130c2101007387 */ /* 0x0003e80000100800 */
[----:B-1----:R-:W3:Y:S04]  /*5b830*/  LDL.LU R33, [R1+0x1320] ;  /* 0x0013200001217983 */ /* 0x002ee80000300800 */
[----:B------:R-:W3:Y:S04]  /*5b840*/  LDL.LU R17, [R1+0x12f4] ;  /* 0x0012f40001117983 */ /* 0x000ee80000300800 */
[----:B------:R-:W3:Y:S04]  /*5b850*/  LDL.LU R14, [R1+0x1318] ;  /* 0x00131800010e7983 */ /* 0x000ee80000300800 */
[----:B------:R-:W3:Y:S01]  /*5b860*/  LDL.LU R15, [R1+0x12ec] ;  /* 0x0012ec00010f7983 */ /* 0x000ee20000300800 */
[----:B----4-:R-:W-:-:S05]  /*5b870*/  IADD3.X R34, R34, UR9, RZ, P1, !PT ;  /* 0x0000000922227c10 */ /* 0x010fca0008ffe4ff */
[----:B------:R1:W-:Y:S04]  /*5b880*/  STL [R1+0x1330], R34 ;  /* 0x0013302201007387 */ /* 0x0003e80000100800 */
        /* <DEDUP_REMOVED lines=25> */
[----:B---3--:R-:W-:-:S02]  /*5ba20*/  IADD3.X R19, R19, UR9, RZ, P2, !PT ;  /* 0x0000000913137c10 */ /* 0x008fc400097fe4ff */
[----:B------:R-:W-:-:S05]  /*5ba30*/  IADD3.X R33, R33, UR9, RZ, P3, !PT ;  /* 0x0000000921217c10 */ /* 0x000fca0009ffe4ff */
[----:B------:R1:W-:Y:S04]  /*5ba40*/  STL [R1+0x1320], R33 ;  /* 0x0013202101007387 */ /* 0x0003e80000100800 */
[----:B------:R-:W-:Y:S04]  /*5ba50*/  STL [R1+0x1328], R19 ;  /* 0x0013281301007387 */ /* 0x000fe80000100800 */
[----:B-1----:R-:W3:Y:S01]  /*5ba60*/  LDL.LU R33, [R1+0x128c] ;  /* 0x00128c0001217983 */ /* 0x002ee20000300800 */
[----:B------:R-:W-:Y:S02]  /*5ba70*/  IADD3 R16, P2, R16, UR35, RZ ;  /* 0x0000002310107c10 */ /* 0x000fe4000ff5e0ff */
[----:B------:R-:W-:-:S02]  /*5ba80*/  IADD3 R17, P3, R17, UR35, RZ ;  /* 0x0000002311117c10 */ /* 0x000fc4000ff7e0ff */
[----:B------:R-:W-:Y:S02]  /*5ba90*/  IADD3.X R14, R14, UR9, RZ, P4, !PT ;  /* 0x000000090e0e7c10 */ /* 0x000fe4000a7fe4ff */
[----:B------:R-:W-:Y:S01]  /*5baa0*/  IADD3 R15, P4, R15, UR35, RZ ;  /* 0x000000230f0f7c10 */ /* 0x000fe2000ff9e0ff */
[----:B------:R-:W-:Y:S01]  /*5bab0*/  STL [R1+0x12fc], R16 ;  /* 0x0012fc1001007387 */ /* 0x000fe20000100800 */
[----:B----4-:R-:W-:Y:S02]  /*5bac0*/  IADD3.X R12, R12, UR9, RZ, P5, !PT ;  /* 0x000000090c0c7c10 */ /* 0x010fe4000affe4ff */
        /* <DEDUP_REMOVED lines=24> */
[----:B------:R1:W-:Y:S01]  /*5bc50*/  STL [R1+0x12e0], R34 ;  /* 0x0012e02201007387 */ /* 0x0003e20000100800 */
[----:B------:R-:W-:-:S03]  /*5bc60*/  IADD3 R3, P4, R3, UR35, RZ ;  /* 0x0000002303037c10 */ /* 0x000fc6000ff9e0ff */
[----:B------:R-:W-:Y:S01]  /*5bc70*/  STL [R1+0x12e8], R2 ;  /* 0x0012e80201007387 */ /* 0x000fe20000100800 */
[----:B------:R-:W-:Y:S02]  /*5bc80*/  IADD3 R54, P5, R54, UR35, RZ ;  /* 0x0000002336367c10 */ /* 0x000fe4000ffbe0ff */
[----:B------:R-:W-:Y:S02]  /*5bc90*/  IADD3.X R55, R55, UR9, RZ, P6, !PT ;  /* 0x0000000937377c10 */ /* 0x000fe4000b7fe4ff */
[----:B------:R-:W-:Y:S01]  /*5bca0*/  IADD3 R56, P6, R56, UR35, RZ ;  /* 0x0000002338387c10 */ /* 0x000fe2000ffde0ff */
[----:B-1----:R-:W4:Y:S04]  /*5bcb0*/  LDL.LU R34, [R1+0x12b0] ;  /* 0x0012b00001227983 */ /* 0x002f280000300800 */
[----:B------:R-:W-:Y:S04]  /*5bcc0*/  STL [R1+0x12bc], R3 ;  /* 0x0012bc0301007387 */ /* 0x000fe80000100800 */
[----:B------:R-:W-:Y:S04]  /*5bcd0*/  STL [R1+0x12b4], R54 ;  /* 0x0012b43601007387 */ /* 0x000fe80000100800 */
[----:B------:R-:W-:Y:S04]  /*5bce0*/  STL [R1+0x12d8], R55 ;  /* 0x0012d83701007387 */ /* 0x000fe80000100800 */
[----:B------:R-:W-:Y:S01]  /*5bcf0*/  STL [R1+0x12ac], R56 ;  /* 0x0012ac3801007387 */ /* 0x000fe20000100800 */
[----:B--2---:R-:W-:-:S02]  /*5bd00*/  IADD3.X R57, R57, UR9, RZ, P1, !PT ;  /* 0x0000000939397c10 */ /* 0x004fc40008ffe4ff */
[----:B------:R-:W-:Y:S02]  /*5bd10*/  IADD3 R58, P1, R58, UR35, RZ ;  /* 0x000000233a3a7c10 */ /* 0x000fe4000ff3e0ff */
[----:B------:R-:W-:Y:S02]  /*5bd20*/  IADD3.X R59, R59, UR9, RZ, P2, !PT ;  /* 0x000000093b3b7c10 */ /* 0x000fe400097fe4ff */
[----:B------:R-:W-:Y:S02]  /*5bd30*/  IADD3 R60, P2, R60, UR35, RZ ;  /* 0x000000233c3c7c10 */ /* 0x000fe4000ff5e0ff */
[----:B------:R-:W-:Y:S01]  /*5bd40*/  IADD3.X R61, R61, UR9, RZ, P3, !PT ;  /* 0x000000093d3d7c10 */ /* 0x000fe20009ffe4ff */
[----:B------:R-:W-:Y:S04]  /*5bd50*/  STL [R1+0x12d0], R57 ;  /* 0x0012d03901007387 */ /* 0x000fe80000100800 */
[----:B------:R-:W-:Y:S01]  /*5bd60*/  STL [R1+0x12a4], R58 ;  /* 0x0012a43a01007387 */ /* 0x000fe20000100800 */
[----:B------:R-:W-:-:S03]  /*5bd70*/  IADD3 R32, P3, R32, UR35, RZ ;  /* 0x0000002320207c10 */ /* 0x000fc6000ff7e0ff */
[----:B------:R-:W-:Y:S01]  /*5bd80*/  STL [R1+0x12c8], R59 ;  /* 0x0012c83b01007387 */ /* 0x000fe20000100800 */
[----:B------:R-:W-:-:S03]  /*5bd90*/  IADD3.X R35, R35, UR9, RZ, P4, !PT ;  /* 0x0000000923237c10 */ /* 0x000fc6000a7fe4ff */
        /* <DEDUP_REMOVED lines=10> */
[----:B---3--:R-:W-:-:S05]  /*5be40*/  IADD3 R33, P4, R33, UR35, RZ ;  /* 0x0000002321217c10 */ /* 0x008fca000ff9e0ff */
        /* <DEDUP_REMOVED lines=26> */
[----:B--2---:R-:W-:-:S02]  /*5bff0*/  IADD3 R19, P5, R19, UR35, RZ ;  /* 0x0000002313137c10 */ /* 0x004fc4000ffbe0ff */
[----:B------:R-:W-:Y:S02]  /*5c000*/  IADD3.X R16, R16, UR9, RZ, P6, !PT ;  /* 0x0000000910107c10 */ /* 0x000fe4000b7fe4ff */
[----:B------:R-:W-:-:S05]  /*5c010*/  IADD3 R35, P6, R35, UR35, RZ ;  /* 0x0000002323237c10 */ /* 0x000fca000ffde0ff */
[----:B------:R1:W-:Y:S04]  /*5c020*/  STL [R1+0x127c], R35 ;  /* 0x00127c2301007387 */ /* 0x0003e80000100800 */
[----:B------:R-:W-:Y:S04]  /*5c030*/  STL [R1+0x1284], R19 ;  /* 0x0012841301007387 */ /* 0x000fe80000100800 */
[----:B-1----:R-:W2:Y:S01]  /*5c040*/  LDL.LU R35, [R1+0x1238] ;  /* 0x0012380001237983 */ /* 0x002ea20000300800 */
[----:B------:R-:W-:Y:S02]  /*5c050*/  IADD3.X R17, R17, UR9, RZ, P1, !PT ;  /* 0x0000000911117c10 */ /* 0x000fe40008ffe4ff */
[----:B------:R-:W-:-:S02]  /*5c060*/  IADD3 R14, P1, R14, UR35, RZ ;  /* 0x000000230e0e7c10 */ /* 0x000fc4000ff3e0ff */
[----:B------:R-:W-:Y:S01]  /*5c070*/  IADD3.X R15, R15, UR9, RZ, P2, !PT ;  /* 0x000000090f0f7c10 */ /* 0x000fe200097fe4ff */
[----:B------:R-:W-:Y:S04]  /*5c080*/  STL [R1+0x12a8], R16 ;  /* 0x0012a81001007387 */ /* 0x000fe80000100800 */
[----:B------:R-:W-:Y:S04]  /*5c090*/  STL [R1+0x12a0], R17 ;  /* 0x0012a01101007387 */ /* 0x000fe80000100800 */
[----:B------:R-:W-:Y:S01]  /*5c0a0*/  STL [R1+0x1274], R14 ;  /* 0x0012740e01007387 */ /* 0x000fe20000100800 */
[----:B---3--:R-:W-:-:S02]  /*5c0b0*/  IADD3 R12, P2, R12, UR35, RZ ;  /* 0x000000230c0c7c10 */ /* 0x008fc4000ff5e0ff */
[----:B------:R-:W-:Y:S02]  /*5c0c0*/  IADD3.X R13, R13, UR9, RZ, P3, !PT ;  /* 0x000000090d0d7c10 */ /* 0x000fe40009ffe4ff */
[----:B------:R-:W-:Y:S02]  /*5c0d0*/  IADD3 R10, P3, R10, UR35, RZ ;  /* 0x000000230a0a7c10 */ /* 0x000fe4000ff7e0ff */
[----:B------:R-:W-:Y:S01]  /*5c0e0*/  IADD3.X R11, R11, UR9, RZ, P4, !PT ;  /* 0x000000090b0b7c10 */ /* 0x000fe2000a7fe4ff */
        /* <DEDUP_REMOVED lines=22> */
[----:B-1----:R-:W3:Y:S01]  /*5c250*/  LDL.LU R33, [R1+0x120c] ;  /* 0x00120c0001217983 */ /* 0x002ee20000300800 */
[----:B------:R-:W-:-:S02]  /*5c260*/  IADD3.X R54, R54, UR9, RZ, P3, !PT ;  /* 0x0000000936367c10 */ /* 0x000fc40009ffe4ff */
[----:B------:R-:W-:Y:S02]  /*5c270*/  IADD3 R55, P3, R55, UR35, RZ ;  /* 0x0000002337377c10 */ /* 0x000fe4000ff7e0ff */
[----:B------:R-:W-:Y:S01]  /*5c280*/  IADD3.X R56, R56, UR9, RZ, P4, !PT ;  /* 0x0000000938387c10 */ /* 0x000fe2000a7fe4ff */
[----:B------:R-:W-:Y:S04]  /*5c290*/  STL [R1+0x1268], R3 ;  /* 0x0012680301007387 */ /* 0x000fe80000100800 */
[----:B------:R-:W-:Y:S01]  /*5c2a0*/  STL [R1+0x1260], R54 ;  /* 0x0012603601007387 */ /* 0x000fe20000100800 */
[----:B----4-:R-:W-:Y:S02]  /*5c2b0*/  IADD3 R57, P4, R57, UR35, RZ ;  /* 0x0000002339397c10 */ /* 0x010fe4000ff9e0ff */
        /* <DEDUP_REMOVED lines=48> */
[----:B----4-:R-:W-:-:S02]  /*5c5c0*/  IADD3.X R19, R19, UR9, RZ, P3, !PT ;  /* 0x0000000913137c10 */ /* 0x010fc40009ffe4ff */
[----:B------:R-:W-:Y:S02]  /*5c5d0*/  IADD3 R16, P3, R16, UR35, RZ ;  /* 0x0000002310107c10 */ /* 0x000fe4000ff7e0ff */
[----:B------:R-:W-:Y:S02]  /*5c5e0*/  IADD3.X R34, R34, UR9, RZ, P4, !PT ;  /* 0x0000000922227c10 */ /* 0x000fe4000a7fe4ff */
[----:B------:R-:W-:-:S03]  /*5c5f0*/  IADD3 R17, P4, R17, UR35, RZ ;  /* 0x0000002311117c10 */ /* 0x000fc6000ff9e0ff */
[----:B------:R1:W-:Y:S04]  /*5c600*/  STL [R1+0x1228], R34 ;  /* 0x0012282201007387 */ /* 0x0003e80000100800 */
[----:B------:R-:W-:Y:S01]  /*5c610*/  STL [R1+0x1230], R19 ;  /* 0x0012301301007387 */ /* 0x000fe20000100800 */
        /* <DEDUP_REMOVED lines=31> */
[----:B-1----:R-:W2:Y:S01]  /*5c810*/  LDL.LU R35, [R1+0x11b8] ;  /* 0x0011b80001237983 */ /* 0x002ea20000300800 */
[----:B------:R-:W-:-:S02]  /*5c820*/  IADD3 R3, P5, R3, UR35, RZ ;  /* 0x0000002303037c10 */ /* 0x000fc4000ffbe0ff */
[----:B------:R-:W-:Y:S02]  /*5c830*/  IADD3 R54, P6, R54, UR35, RZ ;  /* 0x0000002336367c10 */ /* 0x000fe4000ffde0ff */
[----:B------:R-:W-:Y:S02]  /*5c840*/  IADD3.X R55, R55, UR9, RZ, P1, !PT ;  /* 0x0000000937377c10 */ /* 0x000fe40008ffe4ff */
[----:B------:R-:W-:Y:S01]  /*5c850*/  IADD3 R56, P1, R56, UR35, RZ ;  /* 0x0000002338387c10 */ /* 0x000fe2000ff3e0ff */
[----:B------:R-:W-:Y:S04]  /*5c860*/  STL [R1+0x11c4], R3 ;  /* 0x0011c40301007387 */ /* 0x000fe80000100800 */
[----:B------:R-:W-:Y:S04]  /*5c870*/  STL [R1+0x11bc], R54 ;  /* 0x0011bc3601007387 */ /* 0x000fe80000100800 */
[----:B------:R-:W-:Y:S01]  /*5c880*/  STL [R1+0x11e0], R55 ;  /* 0x0011e03701007387 */ /* 0x000fe20000100800 */
[----:B---3--:R-:W-:-:S02]  /*5c890*/  IADD3.X R57, R57, UR9, RZ, P2, !PT ;  /* 0x0000000939397c10 */ /* 0x008fc400097fe4ff */
        /* <DEDUP_REMOVED lines=47> */
[----:B---3--:R-:W-:-:S02]  /*5cb90*/  IADD3 R19, P6, R19, UR35, RZ ;  /* 0x0000002313137c10 */ /* 0x008fc4000ffde0ff */
[----:B------:R-:W-:Y:S02]  /*5cba0*/  IADD3.X R16, R16, UR9, RZ, P1, !PT ;  /* 0x0000000910107c10 */ /* 0x000fe40008ffe4ff */
[----:B------:R-:W-:-:S05]  /*5cbb0*/  IADD3 R33, P1, R33, UR35, RZ ;  /* 0x0000002321217c10 */ /* 0x000fca000ff3e0ff */
[----:B------:R1:W-:Y:S04]  /*5cbc0*/  STL [R1+0x1184], R33 ;  /* 0x0011842101007387 */ /* 0x0003e80000100800 */
[----:B------:R-:W-:Y:S04]  /*5cbd0*/  STL [R1+0x118c], R19 ;  /* 0x00118c1301007387 */ /* 0x000fe80000100800 */
[----:B-1----:R-:W3:Y:S01]  /*5cbe0*/  LDL.LU R33, [R1+0x1140] ;  /* 0x0011400001217983 */ /* 0x002ee20000300800 */
[----:B------:R-:W-:Y:S02]  /*5cbf0*/  IADD3.X R17, R17, UR9, RZ, P2, !PT ;  /* 0x0000000911117c10 */ /* 0x000fe400097fe4ff */
[----:B------:R-:W-:-:S02]  /*5cc00*/  IADD3 R14, P2, R14, UR35, RZ ;  /* 0x000000230e0e7c10 */ /* 0x000fc4000ff5e0ff */
[----:B------:R-:W-:Y:S01]  /*5cc10*/  IADD3.X R15, R15, UR9, RZ, P3, !PT ;  /* 0x000000090f0f7c10 */ /* 0x000fe20009ffe4ff */
[----:B------:R-:W-:Y:S04]  /*5cc20*/  STL [R1+0x11b0], R16 ;  /* 0x0011b01001007387 */ /* 0x000fe80000100800 */
[----:B------:R-:W-:Y:S04]  /*5cc30*/  STL [R1+0x11a8], R17 ;  /* 0x0011a81101007387 */ /* 0x000fe80000100800 */
[----:B------:R-:W-:Y:S01]  /*5cc40*/  STL [R1+0x117c], R14 ;  /* 0x00117c0e01007387 */ /* 0x000fe20000100800 */
[----:B----4-:R-:W-:-:S02]  /*5cc50*/  IADD3 R12, P3, R12, UR35, RZ ;  /* 0x000000230c0c7c10 */ /* 0x010fc4000ff7e0ff */
        /* <DEDUP_REMOVED lines=71> */
[----:B----4-:R-:W-:-:S05]  /*5d0d0*/  IADD3 R34, P3, R34, UR35, RZ ;  /* 0x0000002322227c10 */ /* 0x010fca000ff7e0ff */
[----:B------:R4:W-:Y:S04]  /*5d0e0*/  STL [R1+0x1114], R34 ;  /* 0x0011142201007387 */ /* 0x0009e80000100800 */
[----:B------:R-:W3:Y:S04]  /*5d0f0*/  LDL.LU R58, [R1+0x10e0] ;  /* 0x0010e000013a7983 */ /* 0x000ee80000300800 */
[----:B------:R-:W3:Y:S04]  /*5d100*/  LDL.LU R59, [R1+0x10b4] ;  /* 0x0010b400013b7983 */ /* 0x000ee80000300800 */
[----:B------:R-:W3:Y:S04]  /*5d110*/  LDL.LU R60, [R1+0x10d8] ;  /* 0x0010d800013c7983 */ /* 0x000ee80000300800 */
[----:B------:R-:W3:Y:S04]  /*5d120*/  LDL.LU R61, [R1+0x21d4] ;  /* 0x0021d400013d7983 */ /* 0x000ee80000300800 */
[----:B------:R-:W3:Y:S04]  /*5d130*/  LDL.LU R32, [R1+0x10d0] ;  /* 0x0010d00001207983 */ /* 0x000ee80000300800 */
[----:B-1----:R-:W3:Y:S04]  /*5d140*/  LDL.LU R33, [R1+0x21cc] ;  /* 0x0021cc0001217983 */ /* 0x002ee80000300800 */
[----:B----4-:R-:W4:Y:S01]  /*5d150*/  LDL.LU R34, [R1+0x10c8] ;  /* 0x0010c80001227983 */ /* 0x010f220000300800 */
        /* <DEDUP_REMOVED lines=8> */
[----:B------:R-:W-:Y:S01]  /*5d1e0*/  IADD3 R15, P6, R15, UR35, RZ ;  /* 0x000000230f0f7c10 */ /* 0x000fe2000ffde0ff */
[----:B------:R-:W-:Y:S04]  /*5d1f0*/  STL [R1+0x110c], R16 ;  /* 0x00110c1001007387 */ /* 0x000fe80000100800 */
[----:B------:R-:W-:Y:S04]  /*5d200*/  STL [R1+0x1104], R17 ;  /* 0x0011041101007387 */ /* 0x000fe80000100800 */
[----:B------:R-:W-:Y:S04]  /*5d210*/  STL [R1+0x1128], R14 ;  /* 0x0011280e01007387 */ /* 0x000fe80000100800 */
[----:B------:R-:W-:Y:S01]  /*5d220*/  STL [R1+0x10fc], R15 ;  /* 0x0010fc0f01007387 */ /* 0x000fe20000100800 */
[----:B---3--:R-:W-:-:S02]  /*5d230*/  IADD3.X R12, R12, UR9, RZ, P1, !PT ;  /* 0x000000090c0c7c10 */ /* 0x008fc40008ffe4ff */
        /* <DEDUP_REMOVED lines=16> */
[----:B------:R-:W-:Y:S04]  /*5d340*/  STL [R1+0x1108], R6 ;  /* 0x0011080601007387 */ /* 0x000fe80000100800 */
[----:B------:R-:W-:Y:S04]  /*5d350*/  STL [R1+0x10dc], R7 ;  /* 0x0010dc0701007387 */ /* 0x000fe80000100800 */
[----:B------:R-:W-:Y:S04]  /*5d360*/  STL [R1+0x1100], R4 ;  /* 0x0011000401007387 */ /* 0x000fe80000100800 */
[----:B------:R-:W-:Y:S04]  /*5d370*/  STL [R1+0x10d4], R5 ;  /* 0x0010d40501007387 */ /* 0x000fe80000100800 */
[----:B------:R1:W-:Y:S02]  /*5d380*/  STL [R1+0x10f0], R57 ;  /* 0x0010f03901007387 */ /* 0x0003e40000100800 */
[----:B-1----:R-:W1:Y:S01]  /*5d390*/  LDC R57, c[0x0][0x23c] ;  /* 0x00008f00ff397b82 */ /* 0x002e620000000800 */
[----:B------:R-:W-:-:S02]  /*5d3a0*/  IADD3.X R2, R2, UR9, RZ, P6, !PT ;  /* 0x0000000902027c10 */ /* 0x000fc4000b7fe4ff */
[----:B------:R-:W-:Y:S02]  /*5d3b0*/  IADD3 R3, P6, R3, UR35, RZ ;  /* 0x0000002303037c10 */ /* 0x000fe4000ffde0ff */
[----:B------:R-:W-:Y:S02]  /*5d3c0*/  IADD3 R54, P1, R54, UR35, RZ ;  /* 0x0000002336367c10 */ /* 0x000fe4000ff3e0ff */
[----:B------:R-:W-:Y:S01]  /*5d3d0*/  IADD3.X R55, R55, UR9, RZ, P2, !PT ;  /* 0x0000000937377c10 */ /* 0x000fe200097fe4ff */
[----:B------:R-:W-:Y:S04]  /*5d3e0*/  STL [R1+0x10f8], R2 ;  /* 0x0010f80201007387 */ /* 0x000fe80000100800 */
[----:B------:R1:W-:Y:S01]  /*5d3f0*/  STL [R1+0x10cc], R3 ;  /* 0x0010cc0301007387 */ /* 0x0003e20000100800 */
[----:B------:R-:W-:-:S03]  /*5d400*/  IADD3 R56, P2, R56, UR35, RZ ;  /* 0x0000002338387c10 */ /* 0x000fc6000ff5e0ff */
[----:B------:R3:W-:Y:S01]  /*5d410*/  STL [R1+0x10c4], R54 ;  /* 0x0010c43601007387 */ /* 0x0007e20000100800 */
[----:B------:R-:W-:Y:S02]  /*5d420*/  IADD3.X R58, R58, UR9, RZ, P3, !PT ;  /* 0x000000093a3a7c10 */ /* 0x000fe40009ffe4ff */
[----:B------:R-:W-:Y:S02]  /*5d430*/  IADD3 R59, P3, R59, UR35, RZ ;  /* 0x000000233b3b7c10 */ /* 0x000fe4000ff7e0ff */
[----:B------:R-:W-:Y:S01]  /*5d440*/  IADD3.X R60, R60, UR9, RZ, P4, !PT ;  /* 0x000000093c3c7c10 */ /* 0x000fe2000a7fe4ff */
[----:B------:R0:W-:Y:S04]  /*5d450*/  STL [R1+0x10e8], R55 ;  /* 0x0010e83701007387 */ /* 0x0001e80000100800 */
[----:B------:R0:W-:Y:S04]  /*5d460*/  STL [R1+0x10bc], R56 ;  /* 0x0010bc3801007387 */ /* 0x0001e80000100800 */
[----:B------:R0:W-:Y:S01]  /*5d470*/  STL [R1+0x10e0], R58 ;  /* 0x0010e03a01007387 */ /* 0x0001e20000100800 */
[----:B-1----:R-:W-:Y:S01]  /*5d480*/  IMAD.SHL.U32 R3, R57, 0x40, RZ ;  /* 0x0000004039037824 */ /* 0x002fe200078e00ff */
[----:B------:R-:W-:-:S02]  /*5d490*/  IADD3.X R32, R32, UR9, RZ, P5, !PT ;  /* 0x0000000920207c10 */ /* 0x000fc4000affe4ff */
[----:B------:R1:W-:Y:S02]  /*5d4a0*/  STL [R1+0x10b4], R59 ;  /* 0x0010b43b01007387 */ /* 0x0003e40000100800 */
[C---:B------:R-:W-:Y:S02]  /*5d4b0*/  IADD3 R61, P4, R3.reuse, R61, RZ ;  /* 0x0000003d033d7210 */ /* 0x040fe40007f9e0ff */
[----:B------:R-:W-:Y:S01]  /*5d4c0*/  IADD3 R33, P5, R3, R33, RZ ;  /* 0x0000002103217210 */ /* 0x000fe20007fbe0ff */
[----:B------:R1:W-:Y:S04]  /*5d4d0*/  STL [R1+0x10d8], R60 ;  /* 0x0010d83c01007387 */ /* 0x0003e80000100800 */
[----:B------:R1:W-:Y:S04]  /*5d4e0*/  STL [R1+0x21d4], R61 ;  /* 0x0021d43d01007387 */ /* 0x0003e80000100800 */
[----:B------:R-:W3:Y:S04]  /*5d4f0*/  LDL.LU R21, [R1+0x10c0] ;  /* 0x0010c00001157983 */ /* 0x000ee80000300800 */
[----:B------:R1:W-:Y:S04]  /*5d500*/  STL [R1+0x10d0], R32 ;  /* 0x0010d02001007387 */ /* 0x0003e80000100800 */
[----:B------:R-:W3:Y:S04]  /*5d510*/  LDL.LU R18, [R1+0x14c0] ;  /* 0x0014c00001127983 */ /* 0x000ee80000300800 */
[----:B------:R1:W-:Y:S04]  /*5d520*/  STL [R1+0x21cc], R33 ;  /* 0x0021cc2101007387 */ /* 0x0003e80000100800 */
[----:B------:R-:W3:Y:S01]  /*5d530*/  LDL.LU R2, [R1+0x10b8] ;  /* 0x0010b80001027983 */ /* 0x000ee20000300800 */
[----:B----4-:R-:W-:-:S05]  /*5d540*/  IADD3.X R34, R34, UR9, RZ, P6, !PT ;  /* 0x0000000922227c10 */ /* 0x010fca000b7fe4ff */
[----:B------:R4:W-:Y:S04]  /*5d550*/  STL [R1+0x10c8], R34 ;  /* 0x0010c82201007387 */ /* 0x0009e80000100800 */
[----:B------:R-:W4:Y:S04]  /*5d560*/  LDL.LU R19, [R1+0x21c4] ;  /* 0x0021c40001137983 */ /* 0x000f280000300800 */
[----:B------:R-:W4:Y:S04]  /*5d570*/  LDL.LU R16, [R1+0x10b0] ;  /* 0x0010b00001107983 */ /* 0x000f280000300800 */
[----:B------:R-:W4:Y:S01]  /*5d580*/  LDL.LU R17, [R1+0x21c0] ;  /* 0x0021c00001117983 */ /* 0x000f220000300800 */
[----:B--2---:R-:W-:-:S05]  /*5d590*/  IADD3 R35, P6, R3, R35, RZ ;  /* 0x0000002303237210 */ /* 0x004fca0007fde0ff */
        /* <DEDUP_REMOVED lines=13> */
[----:B---3--:R-:W3:Y:S04]  /*5d670*/  LDL.LU R54, [R1+0x14ac] ;  /* 0x0014ac0001367983 */ /* 0x008ee80000300800 */
[----:B0-----:R-:W3:Y:S04]  /*5d680*/  LDL.LU R55, [R1+0x219c] ;  /* 0x00219c0001377983 */ /* 0x001ee80000300800 */
[----:B------:R-:W3:Y:S04]  /*5d690*/  LDL.LU R56, [R1+0x14a8] ;  /* 0x0014a80001387983 */ /* 0x000ee80000300800 */
[----:B------:R-:W3:Y:S04]  /*5d6a0*/  LDL.LU R57, [R1+0x2194] ;  /* 0x0021940001397983 */ /* 0x000ee80000300800 */
[----:B------:R-:W3:Y:S04]  /*5d6b0*/  LDL.LU R58, [R1+0x14a4] ;  /* 0x0014a400013a7983 */ /* 0x000ee80000300800 */
[----:B-1----:R-:W3:Y:S04]  /*5d6c0*/  LDL.LU R59, [R1+0x218c] ;  /* 0x00218c00013b7983 */ /* 0x002ee80000300800 */
[----:B------:R-:W3:Y:S04]  /*5d6d0*/  LDL.LU R60, [R1+0x14bc] ;  /* 0x0014bc00013c7983 */ /* 0x000ee80000300800 */
[----:B------:R-:W3:Y:S04]  /*5d6e0*/  LDL.LU R61, [R1+0x2184] ;  /* 0x00218400013d7983 */ /* 0x000ee80000300800 */
[----:B------:R-:W3:Y:S04]  /*5d6f0*/  LDL.LU R32, [R1+0x21a8] ;  /* 0x0021a80001207983 */ /* 0x000ee80000300800 */
[----:B------:R-:W3:Y:S04]  /*5d700*/  LDL.LU R33, [R1+0x217c] ;  /* 0x00217c0001217983 */ /* 0x000ee80000300800 */
[----:B----4-:R-:W4:Y:S04]  /*5d710*/  LDL.LU R34, [R1+0x21a0] ;  /* 0x0021a00001227983 */ /* 0x010f280000300800 */
[----:B--2---:R-:W2:Y:S01]  /*5d720*/  LDL.LU R35, [R1+0x2174] ;  /* 0x0021740001237983 */ /* 0x004ea20000300800 */
[----:B------:R-:W-:-:S02]  /*5d730*/  IADD3.X R2, R2, UR9, RZ, P2, !PT ;  /* 0x0000000902027c10 */ /* 0x000fc400097fe4ff */
[----:B------:R-:W-:Y:S02]  /*5d740*/  IADD3.X R21, R21, UR9, RZ, P1, !PT ;  /* 0x0000000915157c10 */ /* 0x000fe40008ffe4ff */
[C---:B------:R-:W-:Y:S01]  /*5d750*/  IADD3 R18, P1, R3.reuse, R18, RZ ;  /* 0x0000001203127210 */ /* 0x040fe20007f3e0ff */
[----:B------:R0:W-:Y:S01]  /*5d760*/  STL [R1+0x10b8], R2 ;  /* 0x0010b80201007387 */ /* 0x0001e20000100800 */
[C---:B------:R-:W-:Y:S02]  /*5d770*/  IADD3 R19, P2, R3.reuse, R19, RZ ;  /* 0x0000001303137210 */ /* 0x040fe40007f5e0ff */
[----:B------:R-:W-:Y:S02]  /*5d780*/  IADD3.X R16, R16, UR9, RZ, P3, !PT ;  /* 0x0000000910107c10 */ /* 0x000fe40009ffe4ff */
[----:B------:R-:W-:Y:S01]  /*5d790*/  IADD3 R17, P3, R3, R17, RZ ;  /* 0x0000001103117210 */ /* 0x000fe20007f7e0ff */
[----:B------:R1:W-:Y:S01]  /*5d7a0*/  STL [R1+0x10c0], R21 ;  /* 0x0010c01501007387 */ /* 0x0003e20000100800 */
[----:B0-----:R-:W-:-:S03]  /*5d7b0*/  SHF.R.S32.HI R2, RZ, 0x1f, R3 ;  /* 0x0000001fff027819 */ /* 0x001fc60000011403 */
[----:B------:R0:W-:Y:S04]  /*5d7c0*/  STL [R1+0x14c0], R18 ;  /* 0x0014c01201007387 */ /* 0x0001e80000100800 */
[----:B------:R0:W-:Y:S04]  /*5d7d0*/  STL [R1+0x21c4], R19 ;  /* 0x0021c41301007387 */ /* 0x0001e80000100800 */
[----:B------:R0:W-:Y:S04]  /*5d7e0*/  STL [R1+0x10b0], R16 ;  /* 0x0010b01001007387 */ /* 0x0001e80000100800 */
[----:B------:R0:W-:Y:S01]  /*5d7f0*/  STL [R1+0x21c0], R17 ;  /* 0x0021c01101007387 */ /* 0x0001e20000100800 */
[C---:B------:R-:W-:Y:S01]  /*5d800*/  IMAD.X R14, R2.reuse, 0x1, R14, P4 ;  /* 0x00000001020e7824 */ /* 0x040fe200020e060e */
[C---:B------:R-:W-:Y:S01]  /*5d810*/  IADD3 R15, P4, R3.reuse, R15, RZ ;  /* 0x0000000f030f7210 */ /* 0x040fe20007f9e0ff */
[C---:B------:R-:W-:Y:S01]  /*5d820*/  IMAD.X R12, R2.reuse, 0x1, R12, P5 ;  /* 0x00000001020c7824 */ /* 0x040fe200028e060c */
[C---:B------:R-:W-:Y:S01]  /*5d830*/  IADD3 R13, P5, R3.reuse, R13, RZ ;  /* 0x0000000d030d7210 */ /* 0x040fe20007fbe0ff */
[----:B------:R-:W-:Y:S01]  /*5d840*/  IMAD.X R10, R2, 0x1, R10, P6 ;  /* 0x00000001020a7824 */ /* 0x000fe200030e060a */
[----:B------:R0:W-:Y:S01]  /*5d850*/  STL [R1+0x21d0], R14 ;  /* 0x0021d00e01007387 */ /* 0x0001e20000100800 */
[----:B------:R-:W-:-:S03]  /*5d860*/  IADD3 R11, P6, R3, R11, RZ ;  /* 0x0000000b030b7210 */ /* 0x000fc60007fde0ff */
[----:B------:R0:W-:Y:S01]  /*5d870*/  STL [R1+0x21bc], R15 ;  /* 0x0021bc0f01007387 */ /* 0x0001e20000100800 */
[----:B------:R-:W-:-:S03]  /*5d880*/  IMAD.X R8, R2, 0x1, R8, P1 ;  /* 0x0000000102087824 */ /* 0x000fc600008e0608 */
        /* <DEDUP_REMOVED lines=11> */
[----:B---3--:R-:W-:-:S03]  /*5d940*/  IMAD.X R54, R2, 0x1, R54, P4 ;  /* 0x0000000102367824 */ /* 0x008fc600020e0636 */
        /* <DEDUP_REMOVED lines=16> */
[----:B------:R3:W-:Y:S04]  /*5da50*/  STL [R1+0x14a4], R58 ;  /* 0x0014a43a01007387 */ /* 0x0007e80000100800 */
[----:B------:R3:W-:Y:S01]  /*5da60*/  STL [R1+0x218c], R59 ;  /* 0x00218c3b01007387 */ /* 0x0007e20000100800 */
[----:B------:R-:W-:-:S03]  /*5da70*/  IADD3 R33, P2, R3, R33, RZ ;  /* 0x0000002103217210 */ /* 0x000fc60007f5e0ff */
[----:B------:R3:W-:Y:S01]  /*5da80*/  STL [R1+0x14bc], R60 ;  /* 0x0014bc3c01007387 */ /* 0x0007e20000100800 */
[----:B----4-:R-:W-:-:S03]  /*5da90*/  IMAD.X R34, R2, 0x1, R34, P3 ;  /* 0x0000000102227824 */ /* 0x010fc600018e0622 */
[----:B------:R4:W-:Y:S04]  /*5daa0*/  STL [R1+0x2184], R61 ;  /* 0x0021843d01007387 */ /* 0x0009e80000100800 */
[----:B------:R4:W-:Y:S01]  /*5dab0*/  STL [R1+0x21a8], R32 ;  /* 0x0021a82001007387 */ /* 0x0009e20000100800 */
[----:B--2---:R-:W-:-:S03]  /*5dac0*/  IADD3 R35, P3, R3, R35, RZ ;  /* 0x0000002303237210 */ /* 0x004fc60007f7e0ff */
[----:B------:R-:W2:Y:S04]  /*5dad0*/  LDL.LU R23, [R1+0x2198] ;  /* 0x0021980001177983 */ /* 0x000ea80000300800 */
[----:B------:R4:W-:Y:S04]  /*5dae0*/  STL [R1+0x217c], R33 ;  /* 0x00217c2101007387 */ /* 0x0009e80000100800 */
[----:B------:R-:W2:Y:S04]  /*5daf0*/  LDL.LU R20, [R1+0x216c] ;  /* 0x00216c0001147983 */ /* 0x000ea80000300800 */
[----:B------:R4:W-:Y:S04]  /*5db00*/  STL [R1+0x21a0], R34 ;  /* 0x0021a02201007387 */ /* 0x0009e80000100800 */
[----:B-1----:R-:W2:Y:S04]  /*5db10*/  LDL.LU R21, [R1+0x2190] ;  /* 0x0021900001157983 */ /* 0x002ea80000300800 */
[----:B------:R1:W-:Y:S04]  /*5db20*/  STL [R1+0x2174], R35 ;  /* 0x0021742301007387 */ /* 0x0003e80000100800 */
        /* <DEDUP_REMOVED lines=27> */
[----:B-1----:R-:W4:Y:S01]  /*5dce0*/  LDL.LU R35, [R1+0x2120] ;  /* 0x0021200001237983 */ /* 0x002f220000300800 */
[C---:B--2---:R-:W-:Y:S01]  /*5dcf0*/  IMAD.X R23, R2.reuse, 0x1, R23, P4 ;  /* 0x0000000102177824 */ /* 0x044fe200020e0617 */
        /* <DEDUP_REMOVED lines=25> */
[----:B---3--:R-:W-:-:S03]  /*5de90*/  IADD3 R6, P5, R3, R6, RZ ;  /* 0x0000000603067210 */ /* 0x008fc60007fbe0ff */
        /* <DEDUP_REMOVED lines=21> */
[----:B----4-:R-:W-:-:S03]  /*5dff0*/  IMAD.X R61, R2, 0x1, R61, P5 ;  /* 0x00000001023d7824 */ /* 0x010fc600028e063d */
[----:B------:R4:W-:Y:S01]  /*5e000*/  STL [R1+0x2140], R57 ;  /* 0x0021403901007387 */ /* 0x0009e20000100800 */
[----:B------:R-:W-:-:S03]  /*5e010*/  IADD3 R32, P5, R3, R32, RZ ;  /* 0x0000002003207210 */ /* 0x000fc60007fbe0ff */
[----:B------:R4:W-:Y:S04]  /*5e020*/  STL [R1+0x2114], R58 ;  /* 0x0021143a01007387 */ /* 0x0009e80000100800 */
[----:B------:R4:W-:Y:S01]  /*5e030*/  STL [R1+0x2138], R59 ;  /* 0x0021383b01007387 */ /* 0x0009e20000100800 */
[----:B------:R-:W-:-:S03]  /*5e040*/  IMAD.X R33, R2, 0x1, R33, P6 ;  /* 0x0000000102217824 */ /* 0x000fc600030e0621 */
[----:B------:R4:W-:Y:S01]  /*5e050*/  STL [R1+0x210c], R60 ;  /* 0x00210c3c01007387 */ /* 0x0009e20000100800 */
[----:B------:R-:W-:-:S03]  /*5e060*/  IADD3 R34, P6, R3, R34, RZ ;  /* 0x0000002203227210 */ /* 0x000fc60007fde0ff */
[----:B------:R4:W-:Y:S04]  /*5e070*/  STL [R1+0x2130], R61 ;  /* 0x0021303d01007387 */ /* 0x0009e80000100800 */
[----:B------:R4:W-:Y:S01]  /*5e080*/  STL [R1+0x2104], R32 ;  /* 0x0021042001007387 */ /* 0x0009e20000100800 */
[----:B------:R-:W-:-:S03]  /*5e090*/  IMAD.X R35, R2, 0x1, R35, P1 ;  /* 0x0000000102237824 */ /* 0x000fc600008e0623 */
[----:B0-----:R-:W4:Y:S04]  /*5e0a0*/  LDL.LU R23, [R1+0x20f4] ;  /* 0x0020f40001177983 */ /* 0x001f280000300800 */
[----:B------:R0:W-:Y:S04]  /*5e0b0*/  STL [R1+0x2128], R33 ;  /* 0x0021282101007387 */ /* 0x0001e80000100800 */
[----:B-1----:R-:W4:Y:S04]  /*5e0c0*/  LDL.LU R20, [R1+0x2118] ;  /* 0x0021180001147983 */ /* 0x002f280000300800 */
[----:B------:R1:W-:Y:S04]  /*5e0d0*/  STL [R1+0x20fc], R34 ;  /* 0x0020fc2201007387 */ /* 0x0003e80000100800 */
[----:B--2---:R-:W2:Y:S04]  /*5e0e0*/  LDL.LU R21, [R1+0x20ec] ;  /* 0x0020ec0001157983 */ /* 0x004ea80000300800 */
        /* <DEDUP_REMOVED lines=26> */
[----:B0-----:R-:W4:Y:S04]  /*5e290*/  LDL.LU R33, [R1+0x2084] ;  /* 0x0020840001217983 */ /* 0x001f280000300800 */
[----:B-1----:R-:W4:Y:S04]  /*5e2a0*/  LDL.LU R34, [R1+0x20a8] ;  /* 0x0020a80001227983 */ /* 0x002f280000300800 */
[----:B------:R-:W4:Y:S01]  /*5e2b0*/  LDL.LU R35, [R1+0x207c] ;  /* 0x00207c0001237983 */ /* 0x000f220000300800 */
[C---:B------:R-:W-:Y:S01]  /*5e2c0*/  IADD3 R23, P1, R3.reuse, R23, RZ ;  /* 0x0000001703177210 */ /* 0x040fe20007f3e0ff */
[C---:B------:R-:W-:Y:S01]  /*5e2d0*/  IMAD.X R20, R2.reuse, 0x1, R20, P2 ;  /* 0x0000000102147824 */ /* 0x040fe200010e0614 */
[C---:B--2---:R-:W-:Y:S01]  /*5e2e0*/  IADD3 R21, P2, R3.reuse, R21, RZ ;  /* 0x0000001503157210 */ /* 0x044fe20007f5e0ff */
[C---:B------:R-:W-:Y:S01]  /*5e2f0*/  IMAD.X R18, R2.reuse, 0x1, R18, P3 ;  /* 0x0000000102127824 */ /* 0x040fe200018e0612 */
[----:B------:R-:W-:Y:S01]  /*5e300*/  IADD3 R19, P3, R3, R19, RZ ;  /* 0x0000001303137210 */ /* 0x000fe20007f7e0ff */
        /* <DEDUP_REMOVED lines=35> */
[----:B----4-:R-:W-:-:S03]  /*5e540*/  IADD3 R57, P6, R3, R57, RZ ;  /* 0x0000003903397210 */ /* 0x010fc60007fde0ff */
        /* <DEDUP_REMOVED lines=14> */
[----:B------:R-:W-:-:S03]  /*5e630*/  IMAD.X R34, R2, 0x1, R34, P4 ;  /* 0x0000000102227824 */ /* 0x000fc600020e0622 */
[----:B------:R4:W-:Y:S04]  /*5e640*/  STL [R1+0x208c], R61 ;  /* 0x00208c3d01007387 */ /* 0x0009e80000100800 */
[----:B------:R4:W-:Y:S01]  /*5e650*/  STL [R1+0x20b0], R32 ;  /* 0x0020b02001007387 */ /* 0x0009e20000100800 */
[----:B------:R-:W-:-:S03]  /*5e660*/  IADD3 R35, P4, R3, R35, RZ ;  /* 0x0000002303237210 */ /* 0x000fc60007f9e0ff */
        /* <DEDUP_REMOVED lines=34> */
[C---:B------:R-:W-:Y:S01]  /*5e890*/  IMAD.X R23, R2.reuse, 0x1, R23, P5 ;  /* 0x0000000102177824 */ /* 0x040fe200028e0617 */
[C---:B------:R-:W-:Y:S01]  /*5e8a0*/  IADD3 R20, P5, R3.reuse, R20, RZ ;  /* 0x0000001403147210 */ /* 0x040fe20007fbe0ff */
[C---:B--2---:R-:W-:Y:S01]  /*5e8b0*/  IMAD.X R21, R2.reuse, 0x1, R21, P6 ;  /* 0x0000000102157824 */ /* 0x044fe200030e0615 */
[C---:B------:R-:W-:Y:S01]  /*5e8c0*/  IADD3 R18, P6, R3.reuse, R18, RZ ;  /* 0x0000001203127210 */ /* 0x040fe20007fde0ff */
[----:B------:R-:W-:Y:S01]  /*5e8d0*/  IMAD.X R19, R2, 0x1, R19, P1 ;  /* 0x0000000102137824 */ /* 0x000fe200008e0613 */
        /* <DEDUP_REMOVED lines=91> */
[C---:B---3--:R-:W-:Y:S01]  /*5ee90*/  IMAD.X R18, R2.reuse, 0x1, R18, P4 ;  /* 0x0000000102127824 */ /* 0x048fe200020e0612 */
        /* <DEDUP_REMOVED lines=92> */
[C---:B---3--:R-:W-:Y:S01]  /*5f460*/  IADD3 R18, P1, R3.reuse, R18, RZ ;  /* 0x0000001203127210 */ /* 0x048fe20007f3e0ff */
        /* <DEDUP_REMOVED lines=186> */
[----:B----4-:R-:W-:Y:S01]  /*60010*/  IMAD.X R19, R2, 0x1, R19, P3 ;  /* 0x0000000102137824 */ /* 0x010fe200018e0613 */
        /* <DEDUP_REMOVED lines=92> */
[----:B----4-:R-:W-:Y:S01]  /*605e0*/  IADD3 R19, P6, R3, R19, RZ ;  /* 0x0000001303137210 */ /* 0x010fe20007fde0ff */
        /* <DEDUP_REMOVED lines=2232> */
[----:B------:R-:W-:Y:S01]  /*69170*/  STL [R1+0x2448], R23 ;  /* 0x0024481701007387 */ /* 0x000fe20000100800 */
[----:B------:R-:W-:-:S03]  /*69180*/  IMAD.X R16, R2, 0x1, R16, P1 ;  /* 0x0000000102107824 */ /* 0x000fc600008e0610 */
[----:B------:R-:W-:Y:S01]  /*69190*/  STL [R1+0x23f0], R20 ;  /* 0x0023f01401007387 */ /* 0x000fe20000100800 */
[----:B------:R-:W-:-:S03]  /*691a0*/  IADD3 R17, P1, R3, R17, RZ ;  /* 0x0000001103117210 */ /* 0x000fc60007f3e0ff */
        /* <DEDUP_REMOVED lines=43> */
[----:B------:R-:W-:-:S03]  /*69460*/  IMAD.X R35, R2, 0x1, R35, P3 ;  /* 0x0000000102237824 */ /* 0x000fc600018e0623 */
[----:B------:R-:W-:Y:S01]  /*69470*/  STL [R1+0x2490], R59 ;  /* 0x0024903b01007387 */ /* 0x000fe20000100800 */
[----:B------:R-:W-:-:S03]  /*69480*/  IMAD.X R33, R2, 0x1, R33, P1 ;  /* 0x0000000102217824 */ /* 0x000fc600008e0621 */
[----:B------:R-:W-:Y:S01]  /*69490*/  STL [R1+0x2450], R60 ;  /* 0x0024503c01007387 */ /* 0x000fe20000100800 */
[----:B------:R-:W-:-:S03]  /*694a0*/  IMAD.X R34, R2, 0x1, R34, P2 ;  /* 0x0000000102227824 */ /* 0x000fc600010e0622 */
[----:B------:R-:W-:Y:S04]  /*694b0*/  STL [R1+0x2498], R61 ;  /* 0x0024983d01007387 */ /* 0x000fe80000100800 */
[----:B------:R-:W-:Y:S04]  /*694c0*/  STL [R1+0x244c], R32 ;  /* 0x00244c2001007387 */ /* 0x000fe80000100800 */
[----:B------:R-:W-:Y:S04]  /*694d0*/  STL [R1+0x2470], R35 ;  /* 0x0024702301007387 */ /* 0x000fe80000100800 */
[----:B------:R-:W-:Y:S04]  /*694e0*/  STL [R1+0x2460], R33 ;  /* 0x0024602101007387 */ /* 0x000fe80000100800 */
[----:B------:R0:W-:Y:S04]  /*694f0*/  STL [R1+0x245c], R34 ;  /* 0x00245c2201007387 */ /* 0x0001e80000100800 */
[----:B0-----:R-:W2:Y:S04]  /*69500*/  LDL.LU R34, [R1+0x246c] ;  /* 0x00246c0001227983 */ /* 0x001ea80000300800 */
[----:B------:R-:W3:Y:S01]  /*69510*/  LDL.LU R35, [R1+0x247c] ;  /* 0x00247c0001237983 */ /* 0x000ee20000300800 */
[----:B--2---:R-:W-:-:S02]  /*69520*/  IMAD.X R34, R2, 0x1, R34, P4 ;  /* 0x0000000102227824 */ /* 0x004fc400020e0622 */
[----:B---3--:R-:W-:-:S05]  /*69530*/  IMAD.X R35, R2, 0x1, R35, P5 ;  /* 0x0000000102237824 */ /* 0x008fca00028e0623 */
[----:B------:R0:W-:Y:S04]  /*69540*/  STL [R1+0x247c], R35 ;  /* 0x00247c2301007387 */ /* 0x0001e80000100800 */
[----:B------:R0:W-:Y:S01]  /*69550*/  STL [R1+0x246c], R34 ;  /* 0x00246c2201007387 */ /* 0x0001e20000100800 */
[----:B------:R-:W-:Y:S05]  /*69560*/  @P0 BRA `(.L_x_1) ;  /* 0xfffffbec001c0947 */ /* 0x000fea000383ffff */
.L_x_0:
[----:B------:R-:W2:Y:S01]  /*69570*/  LDL.LU R37, [R1+0x130] ;  /* 0x0001300001257983 */ /* 0x000ea20000300800 */
[----:B------:R-:W-:Y:S01]  /*69580*/  ULDC UR4, c[0x0][0x22c] ;  /* 0x00008b0000047ab9 */ /* 0x000fe20000000800 */
[----:B------:R-:W-:Y:S01]  /*69590*/  ULDC UR5, c[0x0][0x22c] ;  /* 0x00008b0000057ab9 */ /* 0x000fe20000000800 */
[----:B------:R-:W-:Y:S01]  /*695a0*/  ULDC UR6, c[0x0][0x248] ;  /* 0x0000920000067ab9 */ /* 0x000fe20000000800 */
[----:B------:R-:W2:Y:S01]  /*695b0*/  LDL.LU R36, [R1+0x134] ;  /* 0x0001340001247983 */ /* 0x000ea20000300800 */
[----:B------:R-:W-:Y:S01]  /*695c0*/  ULDC UR7, c[0x0][0x248] ;  /* 0x0000920000077ab9 */ /* 0x000fe20000000800 */
[----:B------:R-:W-:Y:S01]  /*695d0*/  ULDC UR8, c[0x0][0x248] ;  /* 0x0000920000087ab9 */ /* 0x000fe20000000800 */
[----:B------:R-:W-:Y:S01]  /*695e0*/  ULDC UR9, c[0x0][0x248] ;  /* 0x0000920000097ab9 */ /* 0x000fe20000000800 */
[----:B0-----:R-:W1:Y:S01]  /*695f0*/  LDL.LU R35, [R1+0x138] ;  /* 0x0001380001237983 */ /* 0x001e620000300800 */
[----:B------:R-:W-:Y:S01]  /*69600*/  ULDC UR10, c[0x0][0x248] ;  /* 0x00009200000a7ab9 */ /* 0x000fe20000000800 */
[----:B------:R-:W-:Y:S01]  /*69610*/  ULDC UR11, c[0x0][0x248] ;  /* 0x00009200000b7ab9 */ /* 0x000fe20000000800 */
[----:B------:R-:W-:Y:S01]  /*69620*/  ULDC UR12, c[0x0][0x248] ;  /* 0x00009200000c7ab9 */ /* 0x000fe20000000800 */
[----:B------:R-:W1:Y:S01]  /*69630*/  LDL.LU R34, [R1+0x13c] ;  /* 0x00013c0001227983 */ /* 0x000e620000300800 */
[----:B------:R-:W-:Y:S01]  /*69640*/  ULDC UR13, c[0x0][0x248] ;  /* 0x00009200000d7ab9 */ /* 0x000fe20000000800 */
[----:B------:R-:W-:Y:S01]  /*69650*/  ULDC UR14, c[0x0][0x248] ;  /* 0x00009200000e7ab9 */ /* 0x000fe20000000800 */
[----:B------:R-:W-:Y:S01]  /*69660*/  ULDC UR15, c[0x0][0x248] ;  /* 0x00009200000f7ab9 */ /* 0x000fe20000000800 */
[----:B------:R-:W3:Y:S01]  /*69670*/  LDL.LU R33, [R1+0x340] ;  /* 0x0003400001217983 */ /* 0x000ee20000300800 */
[----:B------:R-:W-:Y:S01]  /*69680*/  ULDC UR16, c[0x0][0x248] ;  /* 0x0000920000107ab9 */ /* 0x000fe20000000800 */
[----:B------:R-:W-:Y:S01]  /*69690*/  ULDC UR17, c[0x0][0x248] ;  /* 0x0000920000117ab9 */ /* 0x000fe20000000800 */
[----:B------:R-:W-:Y:S01]  /*696a0*/  ULDC UR18, c[0x0][0x248] ;  /* 0x0000920000127ab9 */ /* 0x000fe20000000800 */
[----:B------:R-:W3:Y:S01]  /*696b0*/  LDL.LU R32, [R1+0x344] ;  /* 0x0003440001207983 */ /* 0x000ee20000300800 */
[----:B------:R-:W-:Y:S01]  /*696c0*/  ULDC UR45, c[0x0][0x248] ;  /* 0x00009200002d7ab9 */ /* 0x000fe20000000800 */
[----:B------:R-:W-:Y:S01]  /*696d0*/  ULDC UR46, c[0x0][0x248] ;  /* 0x00009200002e7ab9 */ /* 0x000fe20000000800 */
[----:B------:R-:W-:Y:S01]  /*696e0*/  ULDC UR51, c[0x0][0x248] ;  /* 0x0000920000337ab9 */ /* 0x000fe20000000800 */
[----:B------:R-:W4:Y:S01]  /*696f0*/  LDL.LU R31, [R1+0x348] ;  /* 0x00034800011f7983 */ /* 0x000f220000300800 */
        /* <DEDUP_REMOVED lines=48> */
[----:B------:R-:W-:-:S03]  /*69a00*/  ULDC UR60, c[0x0][0x248] ;  /* 0x00009200003c7ab9 */ /* 0x000fc60000000800 */
        /* <DEDUP_REMOVED lines=16> */
[----:B------:R-:W-:Y:S04]  /*69b10*/  STL.64 [R1+0x2630], R54 ;  /* 0x0026303601007387 */ /* 0x000fe80000100a00 */
[----:B------:R-:W-:Y:S04]  /*69b20*/  STL [R1+0x262c], R56 ;  /* 0x00262c3801007387 */ /* 0x000fe80000100800 */
[----:B------:R-:W-:Y:S04]  /*69b30*/  STL [R1+0x2628], R58 ;  /* 0x0026283a01007387 */ /* 0x000fe80000100800 */
[----:B------:R-:W-:Y:S04]  /*69b40*/  STL [R1+0x2624], R57 ;  /* 0x0026243901007387 */ /* 0x000fe80000100800 */
[----:B------:R-:W-:Y:S04]  /*69b50*/  STL [R1+0x2620], R53 ;  /* 0x0026203501007387 */ /* 0x000fe80000100800 */
[----:B------:R-:W-:Y:S04]  /*69b60*/  STL [R1+0x261c], R51 ;  /* 0x00261c3301007387 */ /* 0x000fe80000100800 */
[----:B------:R-:W-:Y:S04]  /*69b70*/  STL [R1+0x2618], R52 ;  /* 0x0026183401007387 */ /* 0x000fe80000100800 */
[----:B-----5:R-:W-:Y:S04]  /*69b80*/  STL [R1+0x2614], R0 ;  /* 0x0026140001007387 */ /* 0x020fe80000100800 */
[----:B------:R2:W-:Y:S04]  /*69b90*/  STL [R1+0x2610], R2 ;  /* 0x0026100201007387 */ /* 0x0005e80000100800 */
[----:B------:R3:W-:Y:S04]  /*69ba0*/  STL [R1+0x260c], R3 ;  /* 0x00260c0301007387 */ /* 0x0007e80000100800 */
[----:B------:R-:W-:Y:S04]  /*69bb0*/  STL [R1+0x2608], R48 ;  /* 0x0026083001007387 */ /* 0x000fe80000100800 */
[----:B------:R-:W-:Y:S04]  /*69bc0*/  STL [R1+0x2604], R49 ;  /* 0x0026043101007387 */ /* 0x000fe80000100800 */
[----:B------:R-:W-:Y:S01]  /*69bd0*/  STL [R1+0x25e0], R59 ;  /* 0x0025e03b01007387 */ /* 0x000fe20000100800 */
[----:B--2---:R-:W-:-:S05]  /*69be0*/  F2FP.SATFINITE.E5M2.F32.PACK_AB_MERGE_C R2, R36, R37, RZ ;  /* 0x000000252402723e */ /* 0x004fca00048060ff */
[----:B------:R4:W-:Y:S01]  /*69bf0*/  STL [R1+0x350], R2 ;  /* 0x0003500201007387 */ /* 0x0009e20000100800 */
[----:B-1----:R-:W-:-:S05]  /*69c00*/  F2FP.SATFINITE.E5M2.F32.PACK_AB_MERGE_C R0, R34, R35, RZ ;  /* 0x000000232200723e */ /* 0x002fca00048060ff */
[----:B------:R0:W-:Y:S01]  /*69c10*/  STL [R1+0x33c], R0 ;  /* 0x00033c0001007387 */ /* 0x0001e20000100800 */
[----:B---3--:R-:W-:-:S05]  /*69c20*/  F2FP.SATFINITE.E5M2.F32.PACK_AB_MERGE_C R3, R32, R33, RZ ;  /* 0x000000212003723e */ /* 0x008fca00048060ff */
[----:B------:R1:W-:Y:S01]  /*69c30*/  STL [R1+0x37c], R3 ;  /* 0x00037c0301007387 */ /* 0x0003e20000100800 */
[----:B----4-:R-:W-:-:S05]  /*69c40*/  F2FP.SATFINITE.E5M2.F32.PACK_AB_MERGE_C R2, R30, R31, RZ ;  /* 0x0000001f1e02723e */ /* 0x010fca00048060ff */
[----:B------:R2:W-:Y:S01]  /*69c50*/  STL [R1+0x378], R2 ;  /* 0x0003780201007387 */ /* 0x0005e20000100800 */
[----:B0-----:R-:W-:-:S05]  /*69c60*/  F2FP.SATFINITE.E5M2.F32.PACK_AB_MERGE_C R0, R28, R29, RZ ;  /* 0x0000001d1c00723e */ /* 0x001fca00048060ff */
[----:B------:R0:W-:Y:S01]  /*69c70*/  STL [R1+0x39c], R0 ;  /* 0x00039c0001007387 */ /* 0x0001e20000100800 */
[----:B-1----:R-:W-:-:S05]  /*69c80*/  F2FP.SATFINITE.E5M2.F32.PACK_AB_MERGE_C R3, R26, R27, RZ ;  /* 0x0000001b1a03723e */ /* 0x002fca00048060ff */
[----:B------:R1:W-:Y:S01]  /*69c90*/  STL [R1+0x398], R3 ;  /* 0x0003980301007387 */ /* 0x0003e20000100800 */
[----:B--2---:R-:W-:-:S05]  /*69ca0*/  F2FP.SATFINITE.E5M2.F32.PACK_AB_MERGE_C R2, R24, R25, RZ ;  /* 0x000000191802723e */ /* 0x004fca00048060ff */
        /* <DEDUP_REMOVED lines=16> */
[----:B------:R-:W-:Y:S01]  /*69db0*/  STL [R1+0x884], R3 ;  /* 0x0008840301007387 */ /* 0x000fe20000100800 */
[----:B--2---:R-:W-:-:S03]  /*69dc0*/  F2FP.SATFINITE.E5M2.F32.PACK_AB_MERGE_C R2, R6, R7, RZ ;  /* 0x000000070602723e */ /* 0x004fc600048060ff */
[----:B------:R-:W2:Y:S04]  /*69dd0*/  LDL.LU R59, [R1+0x19c] ;  /* 0x00019c00013b7983 */ /* 0x000ea80000300800 */
[----:B------:R-:W-:Y:S01]  /*69de0*/  STL [R1+0x888], R2 ;  /* 0x0008880201007387 */ /* 0x000fe20000100800 */
[----:B0-----:R-:W-:-:S03]  /*69df0*/  F2FP.SATFINITE.E5M2.F32.PACK_AB_MERGE_C R0, R4, R5, RZ ;  /* 0x000000050400723e */ /* 0x001fc600048060ff */
[----:B------:R-:W3:Y:S04]  /*69e00*/  LDL.LU R49, [R1+0x1b0] ;  /* 0x0001b00001317983 */ /* 0x000ee80000300800 */
[----:B------:R-:W-:Y:S04]  /*69e10*/  STL [R1+0x898], R0 ;  /* 0x0008980001007387 */ /* 0x000fe80000100800 */
[----:B---3--:R0:W-:Y:S04]  /*69e20*/  STL [R1+0x2810], R49 ;  /* 0x0028103101007387 */ /* 0x0081e80000100800 */
[----:B0-----:R-:W2:Y:S04]  /*69e30*/  LDL.LU R49, [R1+0x198] ;  /* 0x0001980001317983 */ /* 0x001ea80000300800 */
[----:B------:R-:W3:Y:S04]  /*69e40*/  LDL.LU R48, [R1+0x1b4] ;  /* 0x0001b40001307983 */ /* 0x000ee80000300800 */
[----:B------:R-:W4:Y:S04]  /*69e50*/  LDL.LU R3, [R1+0x1b8] ;  /* 0x0001b80001037983 */ /* 0x000f280000300800 */
        /* <DEDUP_REMOVED lines=57> */
[----:B--2---:R-:W-:-:S03]  /*6a1f0*/  F2FP.SATFINITE.E5M2.F32.PACK_AB_MERGE_C R59, R59, R49, RZ ;  /* 0x000000313b3b723e */ /* 0x004fc600048060ff */
[----:B------:R-:W2:Y:S04]  /*6a200*/  LDL.LU R49, [R1+0x2810] ;  /* 0x0028100001317983 */ /* 0x000ea80000300800 */
[----:B------:R-:W-:Y:S01]  /*6a210*/  STL [R1+0x89c], R59 ;  /* 0x00089c3b01007387 */ /* 0x000fe20000100800 */
[----:B----4-:R-:W-:Y:S02]  /*6a220*/  F2FP.SATFINITE.E5M2.F32.PACK_AB_MERGE_C R2, R2, R3, RZ ;  /* 0x000000030202723e */ /* 0x010fe400048060ff */
[----:B---3--:R-:W-:Y:S02]  /*6a230*/  F2FP.SATFINITE.E5M2.F32.PACK_AB_MERGE_C R0, R52, R0, RZ ;  /* 0x000000003400723e */ /* 0x008fe400048060ff */
[----:B------:R-:W-:Y:S02]  /*6a240*/  F2FP.SATFINITE.E5M2.F32.PACK_AB_MERGE_C R3, R53, R51, RZ ;  /* 0x000000333503723e */ /* 0x000fe400048060ff */
[----:B--2---:R-:W-:-:S05]  /*6a250*/  F2FP.SATFINITE.E5M2.F32.PACK_AB_MERGE_C R48, R48, R49, RZ ;  /* 0x000000313030723e */ /* 0x004fca00048060ff */
[----:B------:R-:W-:Y:S04]  /*6a260*/  STL [R1+0x890], R48 ;  /* 0x0008903001007387 */ /* 0x000fe80000100800 */
[----:B------:R0:W-:Y:S04]  /*6a270*/  STL [R1+0x894], R2 ;  /* 0x0008940201007387 */ /* 0x0001e80000100800 */
[----:B------:R1:W-:Y:S01]  /*6a280*/  STL [R1+0x880], R0 ;  /* 0x0008800001007387 */ /* 0x0003e20000100800 */
[----:B0-----:R-:W-:-:S03]  /*6a290*/  F2FP.SATFINITE.E5M2.F32.PACK_AB_MERGE_C R2, R58, R57, RZ ;  /* 0x000000393a02723e */ /* 0x001fc600048060ff */
[----:B------:R0:W-:Y:S01]  /*6a2a0*/  STL [R1+0x88c], R3 ;  /* 0x00088c0301007387 */ /* 0x0001e20000100800 */
[----:B-1----:R-:W-:-:S03]  /*6a2b0*/  F2FP.SATFINITE.E5M2.F32.PACK_AB_MERGE_C R0, R54, R56, RZ ;  /* 0x000000383600723e */ /* 0x002fc600048060ff */
        /* <DEDUP_REMOVED lines=48> */
[----:B------:R-:W2:Y:S04]  /*6a5c0*/  LDL.LU R49, [R1+0x970] ;  /* 0x0009700001317983 */ /* 0x000ea80000300800 */
[----:B------:R1:W-:Y:S04]  /*6a5d0*/  STL [R1+0x1f4], R2 ;  /* 0x0001f40201007387 */ /* 0x0003e80000100800 */
[----:B------:R-:W2:Y:S04]  /*6a5e0*/  LDL.LU R48, [R1+0x974] ;  /* 0x0009740001307983 */ /* 0x000ea80000300800 */
[----:B------:R3:W-:Y:S04]  /*6a5f0*/  STL [R1+0x1dc], R0 ;  /* 0x0001dc0001007387 */ /* 0x0007e80000100800 */
[----:B0-----:R-:W4:Y:S04]  /*6a600*/  LDL.LU R3, [R1+0x978] ;  /* 0x0009780001037983 */ /* 0x001f280000300800 */
[----:B-1----:R-:W4:Y:S04]  /*6a610*/  LDL.LU R2, [R1+0x97c] ;  /* 0x00097c0001027983 */ /* 0x002f280000300800 */
        /* <DEDUP_REMOVED lines=56> */
[----:B--2---:R-:W-:-:S05]  /*6a9a0*/  F2FP.SATFINITE.E5M2.F32.PACK_AB_MERGE_C R48, R48, R49, RZ ;  /* 0x000000313030723e */ /* 0x004fca00048060ff */
[----:B------:R-:W-:Y:S01]  /*6a9b0*/  STL [R1+0x1b0], R48 ;  /* 0x0001b03001007387 */ /* 0x000fe20000100800 */
[----:B----4-:R-:W-:-:S05]  /*6a9c0*/  F2FP.SATFINITE.E5M2.F32.PACK_AB_MERGE_C R2, R2, R3, RZ ;  /* 0x000000030202723e */ /* 0x010fca00048060ff */
[----:B------:R0:W-:Y:S01]  /*6a9d0*/  STL [R1+0x1d4], R2 ;  /* 0x0001d40201007387 */ /* 0x0001e20000100800 */
[----:B---3--:R-:W-:-:S05]  /*6a9e0*/  F2FP.SATFINITE.E5M2.F32.PACK_AB_MERGE_C R0, R52, R0, RZ ;  /* 0x000000003400723e */ /* 0x008fca00048060ff */
[----:B------:R1:W-:Y:S01]  /*6a9f0*/  STL [R1+0x158], R0 ;  /* 0x0001580001007387 */ /* 0x0003e20000100800 */
[----:B------:R-:W-:Y:S02]  /*6aa00*/  F2FP.SATFINITE.E5M2.F32.PACK_AB_MERGE_C R3, R53, R51, RZ ;  /* 0x000000333503723e */ /* 0x000fe400048060ff */
[----:B0-----:R-:W-:-:S03]  /*6aa10*/  F2FP.SATFINITE.E5M2.F32.PACK_AB_MERGE_C R2, R58, R57, RZ ;  /* 0x000000393a02723e */ /* 0x001fc600048060ff */
[----:B------:R0:W-:Y:S04]  /*6aa20*/  STL [R1+0x19c], R3 ;  /* 0x00019c0301007387 */ /* 0x0001e80000100800 */
[----:B------:R2:W-:Y:S01]  /*6aa30*/  STL [R1+0x154], R2 ;  /* 0x0001540201007387 */ /* 0x0005e20000100800 */
[----:B-1----:R-:W-:-:S05]  /*6aa40*/  F2FP.SATFINITE.E5M2.F32.PACK_AB_MERGE_C R0, R54, R56, RZ ;  /* 0x000000383600723e */ /* 0x002fca00048060ff */
[----:B------:R1:W-:Y:S01]  /*6aa50*/  STL [R1+0x13c], R0 ;  /* 0x00013c0001007387 */ /* 0x0003e20000100800 */
[----:B0-----:R-:W-:Y:S02]  /*6aa60*/  F2FP.SATFINITE.E5M2.F32.PACK_AB_MERGE_C R3, R50, R55, RZ ;  /* 0x000000373203723e */ /* 0x001fe400048060ff */
[----:B--2---:R-:W-:-:S03]  /*6aa70*/  F2FP.SATFINITE.E5M2.F32.PACK_AB_MERGE_C R2, R60, R61, RZ ;  /* 0x0000003d3c02723e */ /* 0x004fc600048060ff */
        /* <DEDUP_REMOVED lines=12> */
[----:B------:R-:W-:Y:S04]  /*6ab40*/  STL [R1+0xe4], R3 ;  /* 0x0000e40301007387 */ /* 0x000fe80000100800 */
[----:B------:R0:W-:Y:S01]  /*6ab50*/  STL [R1+0x8c], R2 ;  /* 0x00008c0201007387 */ /* 0x0001e20000100800 */
[----:B-1----:R-:W-:Y:S02]  /*6ab60*/  F2FP.SATFINITE.E5M2.F32.PACK_AB_MERGE_C R0, R34, R35, RZ ;  /* 0x000000232200723e */ /* 0x002fe400048060ff */
[----:B------:R-:W-:-:S05]  /*6ab70*/  F2FP.SATFINITE.E5M2.F32.PACK_AB_MERGE_C R41, R32, R33, RZ ;  /* 0x000000212029723e */ /* 0x000fca00048060ff */
[----:B------:R-:W-:Y:S01]  /*6ab80*/  STL [R1+0x279c], R41 ;  /* 0x00279c2901007387 */ /* 0x000fe20000100800 */
[----:B0-----:R-:W-:-:S03]  /*6ab90*/  F2FP.SATFINITE.E5M2.F32.PACK_AB_MERGE_C R2, R30, R31, RZ ;  /* 0x0000001f1e02723e */ /* 0x001fc600048060ff */
[----:B------:R0:W-:Y:S04]  /*6aba0*/  STL [R1+0xcc], R0 ;  /* 0x0000cc0001007387 */ /* 0x0001e80000100800 */
[----:B------:R1:W-:Y:S01]  /*6abb0*/  STL [R1+0x290], R2 ;  /* 0x0002900201007387 */ /* 0x0003e20000100800 */
[----:B0-----:R-:W-:Y:S02]  /*6abc0*/  F2FP.SATFINITE.E5M2.F32.PACK_AB_MERGE_C R0, R28, R29, RZ ;  /* 0x0000001d1c00723e */ /* 0x001fe400048060ff */
[----:B------:R-:W-:-:S03]  /*6abd0*/  F2FP.SATFINITE.E5M2.F32.PACK_AB_MERGE_C R3, R26, R27, RZ ;  /* 0x0000001b1a03723e */ /* 0x000fc600048060ff */
        /* <DEDUP_REMOVED lines=19> */
[----:B------:R-:W-:Y:S01]  /*6ad10*/  STL [R1+0x3f4], R3 ;  /* 0x0003f40301007387 */ /* 0x000fe20000100800 */
[----:B-1----:R-:W-:-:S03]  /*6ad20*/  F2FP.SATFINITE.E5M2.F32.PACK_AB_MERGE_C R2, R6, R7, RZ ;  /* 0x000000070602723e */ /* 0x002fc600048060ff */
[----:B------:R-:W2:Y:S04]  /*6ad30*/  LDL.LU R41, [R1+0x7b4] ;  /* 0x0007b40001297983 */ /* 0x000ea80000300800 */
[----:B------:R-:W-:Y:S04]  /*6ad40*/  STL [R1+0x7c0], R2 ;  /* 0x0007c00201007387 */ /* 0x000fe80000100800 */
[----:B------:R-:W3:Y:S01]  /*6ad50*/  LDL.LU R59, [R1+0x7b8] ;  /* 0x0007b800013b7983 */ /* 0x000ee20000300800 */
[----:B0-----:R-:W-:-:S05]  /*6ad60*/  F2FP.SATFINITE.E5M2.F32.PACK_AB_MERGE_C R0, R4, R5, RZ ;  /* 0x000000050400723e */ /* 0x001fca00048060ff */
        /* <DEDUP_REMOVED lines=64> */
[----:B------:R4:W-:Y:S02]  /*6b170*/  STL [R1+0x7b0], R41 ;  /* 0x0007b02901007387 */ /* 0x0009e40000100800 */
[----:B----4-:R-:W-:Y:S02]  /*6b180*/  F2FP.SATFINITE.E5M2.F32.PACK_AB_MERGE_C R41, R3, R48, RZ ;  /* 0x000000300329723e */ /* 0x010fe400048060ff */
[----:B---3--:R-:W-:Y:S02]  /*6b190*/  F2FP.SATFINITE.E5M2.F32.PACK_AB_MERGE_C R3, R0, R2, RZ ;  /* 0x000000020003723e */ /* 0x008fe400048060ff */
[----:B------:R-:W-:-:S02]  /*6b1a0*/  F2FP.SATFINITE.E5M2.F32.PACK_AB_MERGE_C R0, R51, R52, RZ ;  /* 0x000000343300723e */ /* 0x000fc400048060ff */
[----:B------:R-:W-:Y:S02]  /*6b1b0*/  F2FP.SATFINITE.E5M2.F32.PACK_AB_MERGE_C R2, R57, R53, RZ ;  /* 0x000000353902723e */ /* 0x000fe400048060ff */
[----:B--2---:R-:W-:-:S05]  /*6b1c0*/  F2FP.SATFINITE.E5M2.F32.PACK_AB_MERGE_C R49, R49, R59, RZ ;  /* 0x0000003b3131723e */ /* 0x004fca00048060ff */
[----:B------:R-:W-:Y:S04]  /*6b1d0*/  STL [R1+0x7b4], R49 ;  /* 0x0007b43101007387 */ /* 0x000fe80000100800 */
[----:B------:R-:W-:Y:S04]  /*6b1e0*/  STL [R1+0x7a0], R41 ;  /* 0x0007a02901007387 */ /* 0x000fe80000100800 */
[----:B------:R0:W-:Y:S04]  /*6b1f0*/  STL [R1+0x7a4], R3 ;  /* 0x0007a40301007387 */ /* 0x0001e80000100800 */
[----:B------:R1:W-:Y:S04]  /*6b200*/  STL [R1+0x790], R0 ;  /* 0x0007900001007387 */ /* 0x0003e80000100800 */
[----:B------:R2:W-:Y:S01]  /*6b210*/  STL [R1+0x794], R2 ;  /* 0x0007940201007387 */ /* 0x0005e20000100800 */
[----:B0-----:R-:W-:-:S02]  /*6b220*/  F2FP.SATFINITE.E5M2.F32.PACK_AB_MERGE_C R3, R56, R58, RZ ;  /* 0x0000003a3803723e */ /* 0x001fc400048060ff */
[----:B-1----:R-:W-:-:S03]  /*6b230*/  F2FP.SATFINITE.E5M2.F32.PACK_AB_MERGE_C R0, R55, R54, RZ ;  /* 0x000000363700723e */ /* 0x002fc600048060ff */
[----:B------:R0:W-:Y:S01]  /*6b240*/  STL [R1+0x780], R3 ;  /* 0x0007800301007387 */ /* 0x0001e20000100800 */
[----:B--2---:R-:W-:-:S03]  /*6b250*/  F2FP.SATFINITE.E5M2.F32.PACK_AB_MERGE_C R2, R61, R50, RZ ;  /* 0x000000323d02723e */ /* 0x004fc600048060ff */
[----:B------:R1:W-:Y:S04]  /*6b260*/  STL [R1+0x784], R0 ;  /* 0x0007840001007387 */ /* 0x0003e80000100800 */
[----:B------:R2:W-:Y:S01]  /*6b270*/  STL [R1+0x770], R2 ;  /* 0x0007700201007387 */ /* 0x0005e20000100800 */
[----:B0-----:R-:W-:Y:S02]  /*6b280*/  F2FP.SATFINITE.E5M2.F32.PACK_AB_MERGE_C R3, R47, R60, RZ ;  /* 0x0000003c2f03723e */ /* 0x001fe400048060ff */
[----:B-1----:R-:W-:-:S03]  /*6b290*/  F2FP.SATFINITE.E5M2.F32.PACK_AB_MERGE_C R0, R45, R46, RZ ;  /* 0x0000002e2d00723e */ /* 0x002fc600048060ff */
[----:B------:R0:W-:Y:S01]  /*6b2a0*/  STL [R1+0x458], R3 ;  /* 0x0004580301007387 */ /* 0x0001e20000100800 */
[----:B--2---:R-:W-:-:S03]  /*6b2b0*/  F2FP.SATFINITE.E5M2.F32.PACK_AB_MERGE_C R2, R43, R44, RZ ;  /* 0x0000002c2b02723e */ /* 0x004fc600048060ff */
[----:B------:R1:W-:Y:S04]  /*6b2c0*/  STL [R1+0x3f0], R0 ;  /* 0x0003f00001007387 */ /* 0x0003e80000100800 */
[----:B------:R2:W-:Y:S01]  /*6b2d0*/  STL [R1+0x760], R2 ;  /* 0x0007600201007387 */ /* 0x0005e20000100800 */
[----:B0-----:R-:W-:Y:S02]  /*6b2e0*/  F2FP.SATFINITE.E5M2.F32.PACK_AB_MERGE_C R3, R40, R42, RZ ;  /* 0x0000002a2803723e */ /* 0x001fe400048060ff */
[----:B-1----:R-:W-:Y:S02]  /*6b2f0*/  F2FP.SATFINITE.E5M2.F32.PACK_AB_MERGE_C R0, R38, R39, RZ ;  /* 0x000000272600723e */ /* 0x002fe400048060ff */
[----:B--2---:R-:W-:Y:S01]  /*6b300*/  F2FP.SATFINITE.E5M2.F32.PACK_AB_MERGE_C R2, R36, R37, RZ ;  /* 0x000000252402723e */ /* 0x004fe200048060ff */
[----:B------:R0:W-:Y:S04]  /*6b310*/  STL [R1+0x330], R3 ;  /* 0x0003300301007387 */ /* 0x0001e80000100800 */
[----:B------:R1:W-:Y:S04]  /*6b320*/  STL [R1+0x2fc], R2 ;  /* 0x0002fc0201007387 */ /* 0x0003e80000100800 */
[----:B------:R2:W-:Y:S01]  /*6b330*/  STL [R1+0x340], R0 ;  /* 0x0003400001007387 */ /* 0x0005e20000100800 */
[----:B0-----:R-:W-:-:S02]  /*6b340*/  F2FP.SATFINITE.E5M2.F32.PACK_AB_MERGE_C R3, R32, R33, RZ ;  /* 0x000000212003723e */ /* 0x001fc400048060ff */
[----:B-1----:R-:W-:Y:S02]  /*6b350*/  F2FP.SATFINITE.E5M2.F32.PACK_AB_MERGE_C R2, R30, R31, RZ ;  /* 0x0000001f1e02723e */ /* 0x002fe400048060ff */
[----:B--2---:R-:W-:-:S05]  /*6b360*/  F2FP.SATFINITE.E5M2.F32.PACK_AB_MERGE_C R0, R34, R35, RZ ;  /* 0x000000232200723e */ /* 0x004fca00048060ff */
        /* <DEDUP_REMOVED lines=25> */
[----:B------:R-:W-:Y:S04]  /*6b500*/  STL [R1+0x138], R3 ;  /* 0x0001380301007387 */ /* 0x000fe80000100800 */
[----:B------:R-:W2:Y:S01]  /*6b510*/  LDL.LU R50, [R1+0x6c8] ;  /* 0x0006c80001327983 */ /* 0x000ea20000300800 */
[----:B0-----:R-:W-:-:S03]  /*6b520*/  F2FP.SATFINITE.E5M2.F32.PACK_AB_MERGE_C R0, R4, R5, RZ ;  /* 0x000000050400723e */ /* 0x001fc600048060ff */
[----:B------:R-:W-:Y:S04]  /*6b530*/  STL [R1+0x15c], R2 ;  /* 0x00015c0201007387 */ /* 0x000fe80000100800 */
[----:B------:R-:W2:Y:S04]  /*6b540*/  LDL.LU R61, [R1+0x6cc] ;  /* 0x0006cc00013d7983 */ /* 0x000ea80000300800 */
[----:B------:R2:W-:Y:S04]  /*6b550*/  STL [R1+0x134], R0 ;  /* 0x0001340001007387 */ /* 0x0005e80000100800 */
        /* <DEDUP_REMOVED lines=44> */
[----:B--2---:R-:W-:-:S05]  /*6b820*/  F2FP.SATFINITE.E5M2.F32.PACK_AB_MERGE_C R0, R61, R50, RZ ;  /* 0x000000323d00723e */ /* 0x004fca00048060ff */
[----:B------:R0:W-:Y:S01]  /*6b830*/  STL [R1+0x1178], R0 ;  /* 0x0011780001007387 */ /* 0x0001e20000100800 */
[----:B---3--:R-:W-:Y:S02]  /*6b840*/  F2FP.SATFINITE.E5M2.F32.PACK_AB_MERGE_C R3, R47, R60, RZ ;  /* 0x0000003c2f03723e */ /* 0x008fe400048060ff */
[----:B----4-:R-:W-:-:S03]  /*6b850*/  F2FP.SATFINITE.E5M2.F32.PACK_AB_MERGE_C R2, R45, R46, RZ ;  /* 0x0000002e2d02723e */ /* 0x010fc600048060ff */
[----:B------:R1:W-:Y:S04]  /*6b860*/  STL [R1+0x114], R3 ;  /* 0x0001140301007387 */ /* 0x0003e80000100800 */
[----:B------:R2:W-:Y:S01]  /*6b870*/  STL [R1+0x110], R2 ;  /* 0x0001100201007387 */ /* 0x0005e20000100800 */
[----:B0-----:R-:W-:Y:S02]  /*6b880*/  F2FP.SATFINITE.E5M2.F32.PACK_AB_MERGE_C R0, R43, R44, RZ ;  /* 0x0000002c2b00723e */ /* 0x001fe400048060ff */
[----:B------:R-:W-:-:S05]  /*6b890*/  F2FP.SATFINITE.E5M2.F32.PACK_AB_MERGE_C R53, R40, R42, RZ ;  /* 0x0000002a2835723e */ /* 0x000fca00048060ff */
[----:B------:R-:W-:Y:S01]  /*6b8a0*/  STL [R1+0x27a0], R53 ;  /* 0x0027a03501007387 */ /* 0x000fe20000100800 */
[----:B-1----:R-:W-:-:S03]  /*6b8b0*/  F2FP.SATFINITE.E5M2.F32.PACK_AB_MERGE_C R3, R38, R39, RZ ;  /* 0x000000272603723e */ /* 0x002fc600048060ff */
[----:B------:R0:W-:Y:S01]  /*6b8c0*/  STL [R1+0xc4], R0 ;  /* 0x0000c40001007387 */ /* 0x0001e20000100800 */
[----:B--2---:R-:W-:-:S03]  /*6b8d0*/  F2FP.SATFINITE.E5M2.F32.PACK_AB_MERGE_C R2, R36, R37, RZ ;  /* 0x000000252402723e */ /* 0x004fc600048060ff */
[----:B------:R1:W-:Y:S04]  /*6b8e0*/  STL [R1+0xac], R3 ;  /* 0x0000ac0301007387 */ /* 0x0003e80000100800 */
[----:B------:R2:W-:Y:S01]  /*6b8f0*/  STL [R1+0xa0], R2 ;  /* 0x0000a00201007387 */ /* 0x0005e20000100800 */
[----:B0-----:R-:W-:-:S05]  /*6b900*/  F2FP.SATFINITE.E5M2.F32.PACK_AB_MERGE_C R0, R34, R35, RZ ;  /* 0x000000232200723e */ /* 0x001fca00048060ff */
[----:B------:R0:W-:Y:S01]  /*6b910*/  STL [R1+0x88], R0 ;  /* 0x0000880001007387 */ /* 0x0001e20000100800 */
[----:B-1----:R-:W-:Y:S02]  /*6b920*/  F2FP.SATFINITE.E5M2.F32.PACK_AB_MERGE_C R3, R32, R33, RZ ;  /* 0x000000212003723e */ /* 0x002fe400048060ff */
[----:B--2---:R-:W-:-:S03]  /*6b930*/  F2FP.SATFINITE.E5M2.F32.PACK_AB_MERGE_C R2, R30, R31, RZ ;  /* 0x0000001f1e02723e */ /* 0x004fc600048060ff */
[----:B------:R-:W-:Y:S04]  /*6b940*/  STL [R1+0x1170], R3 ;  /* 0x0011700301007387 */ /* 0x000fe80000100800 */
[----:B------:R-:W-:Y:S01]  /*6b950*/  STL [R1+0x74], R2 ;  /* 0x0000740201007387 */ /* 0x000fe20000100800 */
[----:B0-----:R-:W-:Y:S02]  /*6b960*/  F2FP.SATFINITE.E5M2.F32.PACK_AB_MERGE_C R0, R28, R29, RZ ;  /* 0x0000001d1c00723e */ /* 0x001fe400048060ff */
[----:B------:R-:W-:-:S05]  /*6b970*/  F2FP.SATFINITE.E5M2.F32.PACK_AB_MERGE_C R50, R26, R27, RZ ;  /* 0x0000001b1a32723e */ /* 0x000fca00048060ff */
[----:B------:R-:W-:Y:S01]  /*6b980*/  STL [R1+0x27a4], R50 ;  /* 0x0027a43201007387 */ /* 0x000fe20000100800 */
[----:B------:R-:W-:-:S03]  /*6b990*/  F2FP.SATFINITE.E5M2.F32.PACK_AB_MERGE_C R59, R24, R25, RZ ;  /* 0x00000019183b723e */ /* 0x000fc600048060ff */
[----:B------:R0:W-:Y:S01]  /*6b9a0*/  STL [R1+0x70], R0 ;  /* 0x0000700001007387 */ /* 0x0001e20000100800 */
[----:B------:R-:W-:-:S03]  /*6b9b0*/  F2FP.SATFINITE.E5M2.F32.PACK_AB_MERGE_C R55, R22, R23, RZ ;  /* 0x000000171637723e */ /* 0x000fc600048060ff */
[----:B------:R-:W-:Y:S04]  /*6b9c0*/  STL [R1+0x2764], R59 ;  /* 0x0027643b01007387 */ /* 0x000fe80000100800 */
[----:B------:R-:W-:Y:S01]  /*6b9d0*/  STL [R1+0x27a8], R55 ;  /* 0x0027a83701007387 */ /* 0x000fe20000100800 */
[----:B0-----:R-:W-:Y:S02]  /*6b9e0*/  F2FP.SATFINITE.E5M2.F32.PACK_AB_MERGE_C R0, R20, R21, RZ ;  /* 0x000000151400723e */ /* 0x001fe400048060ff */
[----:B------:R-:W-:-:S05]  /*6b9f0*/  F2FP.SATFINITE.E5M2.F32.PACK_AB_MERGE_C R3, R18, R19, RZ ;  /* 0x000000131203723e */ /* 0x000fca00048060ff */
[----:B------:R-:W-:Y:S04]  /*6ba00*/  STL [R1+0x27ac], R3 ;  /* 0x0027ac0301007387 */ /* 0x000fe80000100800 */
[----:B------:R0:W-:Y:S01]  /*6ba10*/  STL [R1+0x5c], R0 ;  /* 0x00005c0001007387 */ /* 0x0001e20000100800 */
[----:B------:R-:W-:Y:S02]  /*6ba20*/  F2FP.SATFINITE.E5M2.F32.PACK_AB_MERGE_C R2, R14, R15, RZ ;  /* 0x0000000f0e02723e */ /* 0x000fe400048060ff */
[----:B0-----:R-:W-:-:S05]  /*6ba30*/  F2FP.SATFINITE.E5M2.F32.PACK_AB_MERGE_C R0, R16, R17, RZ ;  /* 0x000000111000723e */ /* 0x001fca00048060ff */
[----:B------:R0:W-:Y:S04]  /*6ba40*/  STL [R1+0x27b0], R0 ;  /* 0x0027b00001007387 */ /* 0x0001e80000100800 */
[----:B------:R1:W-:Y:S01]  /*6ba50*/  STL [R1+0x27b4], R2 ;  /* 0x0027b40201007387 */ /* 0x0003e20000100800 */
[----:B0-----:R-:W-:Y:S02]  /*6ba60*/  F2FP.SATFINITE.E5M2.F32.PACK_AB_MERGE_C R0, R10, R11, RZ ;  /* 0x0000000b0a00723e */ /* 0x001fe400048060ff */
[----:B-1----:R-:W-:Y:S02]  /*6ba70*/  F2FP.SATFINITE.E5M2.F32.PACK_AB_MERGE_C R2, R12, R13, RZ ;  /* 0x0000000d0c02723e */ /* 0x002fe400048060ff */
[----:B------:R-:W-:-:S03]  /*6ba80*/  F2FP.SATFINITE.E5M2.F32.PACK_AB_MERGE_C R59, R8, R9, RZ ;  /* 0x00000009083b723e */ /* 0x000fc600048060ff */
[----:B------:R0:W-:Y:S04]  /*6ba90*/  STL [R1+0x12b4], R2 ;  /* 0x0012b40201007387 */ /* 0x0001e80000100800 */
[----:B------:R1:W-:Y:S01]  /*6baa0*/  STL [R1+0x2768], R59 ;  /* 0x0027683b01007387 */ /* 0x0003e20000100800 */
[----:B0-----:R-:W-:-:S03]  /*6bab0*/  F2FP.SATFINITE.E5M2.F32.PACK_AB_MERGE_C R2, R6, R7, RZ ;  /* 0x000000070602723e */ /* 0x001fc600048060ff */
[----:B------:R-:W-:Y:S04]  /*6bac0*/  STL [R1+0x17c], R0 ;  /* 0x00017c0001007387 */ /* 0x000fe80000100800 */
[----:B-1----:R-:W2:Y:S04]  /*6bad0*/  LDL.LU R59, [R1+0x624] ;  /* 0x00062400013b7983 */ /* 0x002ea80000300800 */
[----:B------:R0:W-:Y:S04]  /*6bae0*/  STL [R1+0x1f0], R2 ;  /* 0x0001f00201007387 */ /* 0x0001e80000100800 */
[----:B0-----:R-:W3:Y:S01]  /*6baf0*/  LDL.LU R2, [R1+0x628] ;  /* 0x0006280001027983 */ /* 0x001ee20000300800 */
[----:B------:R-:W-:-:S05]  /*6bb00*/  F2FP.SATFINITE.E5M2.F32.PACK_AB_MERGE_C R0, R4, R5, RZ ;  /* 0x000000050400723e */ /* 0x000fca00048060ff */
[----:B------:R-:W-:Y:S04]  /*6bb10*/  STL [R1+0x1d8], R0 ;  /* 0x0001d80001007387 */ /* 0x000fe80000100800 */
[----:B---3--:R0:W-:Y:S04]  /*6bb20*/  STL [R1+0x2808], R2 ;  /* 0x0028080201007387 */ /* 0x0081e80000100800 */
[----:B0-----:R-:W2:Y:S04]  /*6bb30*/  LDL.LU R2, [R1+0x620] ;  /* 0x0006200001027983 */ /* 0x001ea80000300800 */
        /* <DEDUP_REMOVED lines=59> */
[----:B--2---:R-:W-:-:S03]  /*6bef0*/  F2FP.SATFINITE.E5M2.F32.PACK_AB_MERGE_C R59, R59, R2, RZ ;  /* 0x000000023b3b723e */ /* 0x004fc600048060ff */
[----:B------:R-:W3:Y:S04]  /*6bf00*/  LDL.LU R2, [R1+0x2808] ;  /* 0x0028080001027983 */ /* 0x000ee80000300800 */
[----:B------:R3:W-:Y:S02]  /*6bf10*/  STL [R1+0x220], R59 ;  /* 0x0002203b01007387 */ /* 0x0007e40000100800 */
[----:B---3--:R-:W-:Y:S02]  /*6bf20*/  F2FP.SATFINITE.E5M2.F32.PACK_AB_MERGE_C R59, R0, R2, RZ ;  /* 0x00000002003b723e */ /* 0x008fe400048060ff */
[----:B----4-:R-:W-:Y:S02]  /*6bf30*/  F2FP.SATFINITE.E5M2.F32.PACK_AB_MERGE_C R2, R55, R3, RZ ;  /* 0x000000033702723e */ /* 0x010fe400048060ff */
[----:B------:R-:W-:Y:S01]  /*6bf40*/  F2FP.SATFINITE.E5M2.F32.PACK_AB_MERGE_C R0, R53, R50, RZ ;  /* 0x000000323500723e */ /* 0x000fe200048060ff */
[----:B------:R-:W-:Y:S01]  /*6bf50*/  STL [R1+0x1fc], R59 ;  /* 0x0001fc3b01007387 */ /* 0x000fe20000100800 */
[----:B------:R-:W-:-:S03]  /*6bf60*/  F2FP.SATFINITE.E5M2.F32.PACK_AB_MERGE_C R3, R49, R41, RZ ;  /* 0x000000293103723e */ /* 0x000fc600048060ff */
        /* <DEDUP_REMOVED lines=51> */
[----:B------:R-:W-:Y:S01]  /*6c2a0*/  STL [R1+0xb0], R3 ;  /* 0x0000b00301007387 */ /* 0x000fe20000100800 */
[----:B-1----:R-:W-:-:S03]  /*6c2b0*/  F2FP.SATFINITE.E5M2.F32.PACK_AB_MERGE_C R0, R4, R5, RZ ;  /* 0x000000050400723e */ /* 0x002fc600048060ff */
[----:B------:R-:W2:Y:S04]  /*6c2c0*/  LDL.LU R46, [R1+0x538] ;  /* 0x00053800012e7983 */ /* 0x000ea80000300800 */
        /* <DEDUP_REMOVED lines=43> */
[----:B--2---:R-:W-:-:S02]  /*6c580*/  F2FP.SATFINITE.E5M2.F32.PACK_AB_MERGE_C R0, R45, R46, RZ ;  /* 0x0000002e2d00723e */ /* 0x004fc400048060ff */
[----:B---3--:R-:W-:-:S05]  /*6c590*/  F2FP.SATFINITE.E5M2.F32.PACK_AB_MERGE_C R58, R43, R44, RZ ;  /* 0x0000002c2b3a723e */ /* 0x008fca00048060ff */
[----:B------:R4:W-:Y:S04]  /*6c5a0*/  STL [R1+0x276c], R58 ;  /* 0x00276c3a01007387 */ /* 0x0009e80000100800 */
[----:B------:R0:W-:Y:S01]  /*6c5b0*/  STL [R1+0x84], R0 ;  /* 0x0000840001007387 */ /* 0x0001e20000100800 */
[----:B----4-:R-:W-:Y:S02]  /*6c5c0*/  F2FP.SATFINITE.E5M2.F32.PACK_AB_MERGE_C R58, R38, R39, RZ ;  /* 0x00000027263a723e */ /* 0x010fe400048060ff */
[----:B0-----:R-:W-:-:S03]  /*6c5d0*/  F2FP.SATFINITE.E5M2.F32.PACK_AB_MERGE_C R0, R40, R42, RZ ;  /* 0x0000002a2800723e */ /* 0x001fc600048060ff */
[----:B------:R-:W-:Y:S01]  /*6c5e0*/  STL [R1+0x2770], R58 ;  /* 0x0027703a01007387 */ /* 0x000fe20000100800 */
[----:B------:R-:W-:-:S03]  /*6c5f0*/  F2FP.SATFINITE.E5M2.F32.PACK_AB_MERGE_C R59, R36, R37, RZ ;  /* 0x00000025243b723e */ /* 0x000fc600048060ff */
[----:B------:R0:W-:Y:S04]  /*6c600*/  STL [R1+0x7c], R0 ;  /* 0x00007c0001007387 */ /* 0x0001e80000100800 */
[----:B------:R1:W-:Y:S01]  /*6c610*/  STL [R1+0x2774], R59 ;  /* 0x0027743b01007387 */ /* 0x0003e20000100800 */
[----:B0-----:R-:W-:Y:S02]  /*6c620*/  F2FP.SATFINITE.E5M2.F32.PACK_AB_MERGE_C R0, R34, R35, RZ ;  /* 0x000000232200723e */ /* 0x001fe400048060ff */
[----:B------:R-:W-:-:S05]  /*6c630*/  F2FP.SATFINITE.E5M2.F32.PACK_AB_MERGE_C R58, R32, R33, RZ ;  /* 0x00000021203a723e */ /* 0x000fca00048060ff */
[----:B------:R-:W-:Y:S04]  /*6c640*/  STL [R1+0x2778], R58 ;  /* 0x0027783a01007387 */ /* 0x000fe80000100800 */
[----:B------:R0:W-:Y:S01]  /*6c650*/  STL [R1+0x68], R0 ;  /* 0x0000680001007387 */ /* 0x0001e20000100800 */
[----:B-1----:R-:W-:Y:S02]  /*6c660*/  F2FP.SATFINITE.E5M2.F32.PACK_AB_MERGE_C R59, R28, R29, RZ ;  /* 0x0000001d1c3b723e */ /* 0x002fe400048060ff */
[----:B0-----:R-:W-:-:S03]  /*6c670*/  F2FP.SATFINITE.E5M2.F32.PACK_AB_MERGE_C R0, R30, R31, RZ ;  /* 0x0000001f1e00723e */ /* 0x001fc600048060ff */
[----:B------:R-:W-:Y:S04]  /*6c680*/  STL [R1+0x277c], R59 ;  /* 0x00277c3b01007387 */ /* 0x000fe80000100800 */
[----:B------:R0:W-:Y:S01]  /*6c690*/  STL [R1+0x60], R0 ;  /* 0x0000600001007387 */ /* 0x0001e20000100800 */
[----:B------:R-:W-:Y:S02]  /*6c6a0*/  F2FP.SATFINITE.E5M2.F32.PACK_AB_MERGE_C R58, R24, R25, RZ ;  /* 0x00000019183a723e */ /* 0x000fe400048060ff */
[----:B0-----:R-:W-:-:S03]  /*6c6b0*/  F2FP.SATFINITE.E5M2.F32.PACK_AB_MERGE_C R0, R26, R27, RZ ;  /* 0x0000001b1a00723e */ /* 0x001fc600048060ff */
[----:B------:R0:W-:Y:S04]  /*6c6c0*/  STL [R1+0x2780], R58 ;  /* 0x0027803a01007387 */ /* 0x0001e80000100800 */
[----:B------:R1:W-:Y:S01]  /*6c6d0*/  STL [R1+0x54], R0 ;  /* 0x0000540001007387 */ /* 0x0003e20000100800 */
[----:B0-----:R-:W-:Y:S02]  /*6c6e0*/  F2FP.SATFINITE.E5M2.F32.PACK_AB_MERGE_C R58, R20, R21, RZ ;  /* 0x00000015143a723e */ /* 0x001fe400048060ff */
[----:B-1----:R-:W-:-:S03]  /*6c6f0*/  F2FP.SATFINITE.E5M2.F32.PACK_AB_MERGE_C R0, R22, R23, RZ ;  /* 0x000000171600723e */ /* 0x002fc600048060ff */
[----:B------:R-:W-:Y:S04]  /*6c700*/  STL [R1+0x2784], R58 ;  /* 0x0027843a01007387 */ /* 0x000fe80000100800 */
[----:B------:R0:W-:Y:S01]  /*6c710*/  STL [R1+0x4c], R0 ;  /* 0x00004c0001007387 */ /* 0x0001e20000100800 */
[----:B------:R-:W-:Y:S02]  /*6c720*/  F2FP.SATFINITE.E5M2.F32.PACK_AB_MERGE_C R59, R16, R17, RZ ;  /* 0x00000011103b723e */ /* 0x000fe400048060ff */
[----:B0-----:R-:W-:-:S03]  /*6c730*/  F2FP.SATFINITE.E5M2.F32.PACK_AB_MERGE_C R0, R18, R19, RZ ;  /* 0x000000131200723e */ /* 0x001fc600048060ff */
        /* <DEDUP_REMOVED lines=9> */
[----:B------:R0:W-:Y:S04]  /*6c7d0*/  STL [R1+0x20], R0 ;  /* 0x0000200001007387 */ /* 0x0001e80000100800 */
[----:B------:R-:W2:Y:S01]  /*6c7e0*/  LDL.LU R35, [R1+0x480] ;  /* 0x0004800001237983 */ /* 0x000ea20000300800 */
[----:B0-----:R-:W-:-:S05]  /*6c7f0*/  F2FP.SATFINITE.E5M2.F32.PACK_AB_MERGE_C R0, R6, R7, RZ ;  /* 0x000000070600723e */ /* 0x001fca00048060ff */
[----:B------:R2:W-:Y:S04]  /*6c800*/  STL [R1+0x18], R0 ;  /* 0x0000180001007387 */ /* 0x0005e80000100800 */
[----:B------:R-:W2:Y:S04]  /*6c810*/  LDL.LU R34, [R1+0x484] ;  /* 0x0004840001227983 */ /* 0x000ea80000300800 */
        /* <DEDUP_REMOVED lines=28> */
[----:B------:R-:W-:-:S03]  /*6c9e0*/  F2FP.SATFINITE.E5M2.F32.PACK_AB_MERGE_C R58, R4, R5, RZ ;  /* 0x00000005043a723e */ /* 0x000fc600048060ff */
[----:B------:R-:W4:Y:S04]  /*6c9f0*/  LDL.LU R5, [R1+0x3e8] ;  /* 0x0003e80001057983 */ /* 0x000f280000300800 */
[----:B------:R-:W4:Y:S04]  /*6ca00*/  LDL.LU R4, [R1+0x3ec] ;  /* 0x0003ec0001047983 */ /* 0x000f280000300800 */
[----:B------:R0:W-:Y:S01]  /*6ca10*/  STL [R1+0x2794], R58 ;  /* 0x0027943a01007387 */ /* 0x0001e20000100800 */
[----:B--2---:R-:W-:Y:S02]  /*6ca20*/  F2FP.SATFINITE.E5M2.F32.PACK_AB_MERGE_C R0, R34, R35, RZ ;  /* 0x000000232200723e */ /* 0x004fe400048060ff */
[----:B---3--:R-:W-:-:S05]  /*6ca30*/  F2FP.SATFINITE.E5M2.F32.PACK_AB_MERGE_C R54, R32, R33, RZ ;  /* 0x000000212036723e */ /* 0x008fca00048060ff */
[----:B------:R-:W-:Y:S01]  /*6ca40*/  STL [R1+0x27b8], R54 ;  /* 0x0027b83601007387 */ /* 0x000fe20000100800 */
[----:B----4-:R-:W-:-:S03]  /*6ca50*/  F2FP.SATFINITE.E5M2.F32.PACK_AB_MERGE_C R47, R30, R31, RZ ;  /* 0x0000001f1e2f723e */ /* 0x010fc600048060ff */
[----:B------:R-:W-:Y:S01]  /*6ca60*/  STL [R1+0x10], R0 ;  /* 0x0000100001007387 */ /* 0x000fe20000100800 */
[----:B------:R-:W-:-:S03]  /*6ca70*/  F2FP.SATFINITE.E5M2.F32.PACK_AB_MERGE_C R52, R28, R29, RZ ;  /* 0x0000001d1c34723e */ /* 0x000fc600048060ff */
[----:B------:R-:W-:Y:S01]  /*6ca80*/  STL [R1+0x27bc], R47 ;  /* 0x0027bc2f01007387 */ /* 0x000fe20000100800 */
[----:B------:R-:W-:-:S03]  /*6ca90*/  F2FP.SATFINITE.E5M2.F32.PACK_AB_MERGE_C R59, R26, R27, RZ ;  /* 0x0000001b1a3b723e */ /* 0x000fc600048060ff */
[----:B------:R-:W-:Y:S01]  /*6caa0*/  STL [R1+0x27c0], R52 ;  /* 0x0027c03401007387 */ /* 0x000fe20000100800 */
[----:B------:R-:W-:-:S03]  /*6cab0*/  F2FP.SATFINITE.E5M2.F32.PACK_AB_MERGE_C R45, R24, R25, RZ ;  /* 0x00000019182d723e */ /* 0x000fc600048060ff */
[----:B------:R-:W-:Y:S01]  /*6cac0*/  STL [R1+0x27c4], R59 ;  /* 0x0027c43b01007387 */ /* 0x000fe20000100800 */
[----:B0-----:R-:W-:-:S03]  /*6cad0*/  F2FP.SATFINITE.E5M2.F32.PACK_AB_MERGE_C R58, R22, R23, RZ ;  /* 0x00000017163a723e */ /* 0x001fc600048060ff */
[----:B------:R-:W-:Y:S01]  /*6cae0*/  STL [R1+0x27c8], R45 ;  /* 0x0027c82d01007387 */ /* 0x000fe20000100800 */
[----:B------:R-:W-:-:S03]  /*6caf0*/  F2FP.SATFINITE.E5M2.F32.PACK_AB_MERGE_C R36, R20, R21, RZ ;  /* 0x000000151424723e */ /* 0x000fc600048060ff */
        /* <DEDUP_REMOVED lines=8> */
[----:B------:R0:W-:Y:S01]  /*6cb80*/  STL [R1+0x27dc], R46 ;  /* 0x0027dc2e01007387 */ /* 0x0001e20000100800 */
[----:B------:R-:W-:-:S03]  /*6cb90*/  F2FP.SATFINITE.E5M2.F32.PACK_AB_MERGE_C R32, R10, R11, RZ ;  /* 0x0000000b0a20723e */ /* 0x000fc600048060ff */
[----:B------:R-:W-:Y:S01]  /*6cba0*/  STL [R1+0x27e0], R34 ;  /* 0x0027e02201007387 */ /* 0x000fe20000100800 */
[----:B------:R-:W-:-:S03]  /*6cbb0*/  F2FP.SATFINITE.E5M2.F32.PACK_AB_MERGE_C R28, R8, R9, RZ ;  /* 0x00000009081c723e */ /* 0x000fc600048060ff */
[----:B------:R-:W-:Y:S01]  /*6cbc0*/  STL [R1+0x27e4], R32 ;  /* 0x0027e42001007387 */ /* 0x000fe20000100800 */
[----:B------:R-:W-:-:S03]  /*6cbd0*/  F2FP.SATFINITE.E5M2.F32.PACK_AB_MERGE_C R26, R6, R7, RZ ;  /* 0x00000007061a723e */ /* 0x000fc600048060ff */
[----:B------:R-:W-:Y:S04]  /*6cbe0*/  STL [R1+0x27e8], R28 ;  /* 0x0027e81c01007387 */ /* 0x000fe80000100800 */
[----:B------:R1:W-:Y:S04]  /*6cbf0*/  STL [R1+0x27ec], R26 ;  /* 0x0027ec1a01007387 */ /* 0x0003e80000100800 */
[----:B0-----:R-:W2:Y:S04]  /*6cc00*/  LDL.LU R46, [R1+0x3c0] ;  /* 0x0003c000012e7983 */ /* 0x001ea80000300800 */
[----:B------:R-:W2:Y:S04]  /*6cc10*/  LDL.LU R33, [R1+0x3c4] ;  /* 0x0003c40001217983 */ /* 0x000ea80000300800 */
[----:B------:R-:W3:Y:S04]  /*6cc20*/  LDL.LU R60, [R1+0x3c8] ;  /* 0x0003c800013c7983 */ /* 0x000ee80000300800 */
[----:B------:R-:W3:Y:S04]  /*6cc30*/  LDL.LU R30, [R1+0x3cc] ;  /* 0x0003cc00011e7983 */ /* 0x000ee80000300800 */
[----:B------:R-:W1:Y:S04]  /*6cc40*/  LDL.LU R61, [R1+0x3a0] ;  /* 0x0003a000013d7983 */ /* 0x000e680000300800 */
[----:B------:R-:W1:Y:S04]  /*6cc50*/  LDL.LU R36, [R1+0x3a4] ;  /* 0x0003a40001247983 */ /* 0x000e680000300800 */
        /* <DEDUP_REMOVED lines=49> */
[----:B------:R-:W4:Y:S04]  /*6cf70*/  LDL.LU R5, [R1+0x218] ;  /* 0x0002180001057983 */ /* 0x000f280000300800 */
[----:B------:R-:W4:Y:S04]  /*6cf80*/  LDL.LU R4, [R1+0x21c] ;  /* 0x00021c0001047983 */ /* 0x000f280000300800 */
[----:B------:R4:W-:Y:S01]  /*6cf90*/  STL [R1+0x27f0], R25 ;  /* 0x0027f01901007387 */ /* 0x0009e20000100800 */
[----:B--2---:R-:W-:-:S02]  /*6cfa0*/  F2FP.SATFINITE.E5M2.F32.PACK_AB_MERGE_C R33, R33, R46, RZ ;  /* 0x0000002e2121723e */ /* 0x004fc400048060ff */
[----:B---3--:R-:W-:-:S03]  /*6cfb0*/  F2FP.SATFINITE.E5M2.F32.PACK_AB_MERGE_C R30, R30, R60, RZ ;  /* 0x0000003c1e1e723e */ /* 0x008fc600048060ff */
[----:B------:R-:W-:Y:S01]  /*6cfc0*/  STL [R1+0x27f4], R33 ;  /* 0x0027f42101007387 */ /* 0x000fe20000100800 */
[----:B-1----:R-:W-:-:S03]  /*6cfd0*/  F2FP.SATFINITE.E5M2.F32.PACK_AB_MERGE_C R26, R36, R61, RZ ;  /* 0x0000003d241a723e */ /* 0x002fc600048060ff */
[----:B------:R-:W-:Y:S01]  /*6cfe0*/  STL [R1+0x27f8], R30 ;  /* 0x0027f81e01007387 */ /* 0x000fe20000100800 */
[----:B----4-:R-:W-:-:S03]  /*6cff0*/  F2FP.SATFINITE.E5M2.F32.PACK_AB_MERGE_C R25, R45, R58, RZ ;  /* 0x0000003a2d19723e */ /* 0x010fc600048060ff */
[----:B------:R0:W-:Y:S04]  /*6d000*/  STL [R1+0x98], R26 ;  /* 0x0000981a01007387 */ /* 0x0001e80000100800 */
[----:B------:R1:W-:Y:S01]  /*6d010*/  STL [R1+0x9c], R25 ;  /* 0x00009c1901007387 */ /* 0x0003e20000100800 */
[----:B------:R-:W-:Y:S02]  /*6d020*/  F2FP.SATFINITE.E5M2.F32.PACK_AB_MERGE_C R28, R52, R59, RZ ;  /* 0x0000003b341c723e */ /* 0x000fe400048060ff */
[----:B0-----:R-:W-:-:S03]  /*6d030*/  F2FP.SATFINITE.E5M2.F32.PACK_AB_MERGE_C R26, R54, R47, RZ ;  /* 0x0000002f361a723e */ /* 0x001fc600048060ff */
[----:B------:R-:W-:Y:S01]  /*6d040*/  STL [R1+0x1f8], R28 ;  /* 0x0001f81c01007387 */ /* 0x000fe20000100800 */
[----:B-1----:R-:W-:-:S03]  /*6d050*/  F2FP.SATFINITE.E5M2.F32.PACK_AB_MERGE_C R25, R0, R2, RZ ;  /* 0x000000020019723e */ /* 0x002fc600048060ff */
[----:B------:R-:W-:Y:S01]  /*6d060*/  STL [R1+0x170], R26 ;  /* 0x0001701a01007387 */ /* 0x000fe20000100800 */
[----:B------:R-:W-:-:S03]  /*6d070*/  F2FP.SATFINITE.E5M2.F32.PACK_AB_MERGE_C R2, R55, R3, RZ ;  /* 0x000000033702723e */ /* 0x000fc600048060ff */
[----:B------:R-:W-:Y:S04]  /*6d080*/  STL [R1+0x29c], R25 ;  /* 0x00029c1901007387 */ /* 0x000fe80000100800 */
[----:B------:R0:W-:Y:S01]  /*6d090*/  STL [R1+0x318], R2 ;  /* 0x0003180201007387 */ /* 0x0001e20000100800 */
[----:B------:R-:W-:-:S05]  /*6d0a0*/  F2FP.SATFINITE.E5M2.F32.PACK_AB_MERGE_C R0, R53, R50, RZ ;  /* 0x000000323500723e */ /* 0x000fca00048060ff */
        /* <DEDUP_REMOVED lines=16> */
[----:B------:R-:W-:Y:S01]  /*6d1b0*/  STL [R1+0xa8], R2 ;  /* 0x0000a80201007387 */ /* 0x000fe20000100800 */
[----:B-1----:R-:W-:Y:S02]  /*6d1c0*/  F2FP.SATFINITE.E5M2.F32.PACK_AB_MERGE_C R0, R24, R27, RZ ;  /* 0x0000001b1800723e */ /* 0x002fe400048060ff */
[----:B------:R-:W-:-:S05]  /*6d1d0*/  F2FP.SATFINITE.E5M2.F32.PACK_AB_MERGE_C R22, R22, R23, RZ ;  /* 0x000000171616723e */ /* 0x000fca00048060ff */
[----:B------:R-:W-:Y:S01]  /*6d1e0*/  STL [R1+0x27fc], R22 ;  /* 0x0027fc1601007387 */ /* 0x000fe20000100800 */
[----:B------:R-:W-:-:S03]  /*6d1f0*/  F2FP.SATFINITE.E5M2.F32.PACK_AB_MERGE_C R24, R20, R21, RZ ;  /* 0x000000151418723e */ /* 0x000fc600048060ff */
[----:B------:R0:W-:Y:S01]  /*6d200*/  STL [R1+0x2c0], R0 ;  /* 0x0002c00001007387 */ /* 0x0001e20000100800 */
[----:B------:R-:W-:-:S03]  /*6d210*/  F2FP.SATFINITE.E5M2.F32.PACK_AB_MERGE_C R20, R18, R19, RZ ;  /* 0x000000131214723e */ /* 0x000fc600048060ff */
[----:B------:R-:W-:Y:S01]  /*6d220*/  STL [R1+0x2800], R24 ;  /* 0x0028001801007387 */ /* 0x000fe20000100800 */
[----:B0-----:R-:W-:-:S03]  /*6d230*/  F2FP.SATFINITE.E5M2.F32.PACK_AB_MERGE_C R0, R16, R17, RZ ;  /* 0x000000111000723e */ /* 0x001fc600048060ff */
[----:B------:R-:W-:Y:S04]  /*6d240*/  STL [R1+0x2804], R20 ;  /* 0x0028041401007387 */ /* 0x000fe80000100800 */
[----:B------:R0:W-:Y:S01]  /*6d250*/  STL [R1+0x280], R0 ;  /* 0x0002800001007387 */ /* 0x0001e20000100800 */
[----:B------:R-:W-:Y:S02]  /*6d260*/  F2FP.SATFINITE.E5M2.F32.PACK_AB_MERGE_C R18, R14, R15, RZ ;  /* 0x0000000f0e12723e */ /* 0x000fe400048060ff */
[----:B------:R-:W-:Y:S02]  /*6d270*/  F2FP.SATFINITE.E5M2.F32.PACK_AB_MERGE_C R16, R10, R11, RZ ;  /* 0x0000000b0a10723e */ /* 0x000fe400048060ff */
[----:B0-----:R-:W-:-:S05]  /*6d280*/  F2FP.SATFINITE.E5M2.F32.PACK_AB_MERGE_C R0, R8, R9, RZ ;  /* 0x000000090800723e */ /* 0x001fca00048060ff */
[----:B------:R0:W-:Y:S04]  /*6d290*/  STL [R1+0x264], R0 ;  /* 0x0002640001007387 */ /* 0x0001e80000100800 */
[----:B------:R-:W2:Y:S04]  /*6d2a0*/  LDL.LU R20, [R1+0x1e0] ;  /* 0x0001e00001147983 */ /* 0x000ea80000300800 */
[----:B------:R-:W2:Y:S04]  /*6d2b0*/  LDL.LU R10, [R1+0x1e4] ;  /* 0x0001e400010a7983 */ /* 0x000ea80000300800 */
[----:B------:R-:W3:Y:S04]  /*6d2c0*/  LDL.LU R24, [R1+0x1e8] ;  /* 0x0001e80001187983 */ /* 0x000ee80000300800 */
[----:B------:R-:W3:Y:S04]  /*6d2d0*/  LDL.LU R22, [R1+0x1ec] ;  /* 0x0001ec0001167983 */ /* 0x000ee80000300800 */
[----:B------:R-:W4:Y:S01]  /*6d2e0*/  LDL.LU R30, [R1+0x1c0] ;  /* 0x0001c000011e7983 */ /* 0x000f220000300800 */
[----:B------:R-:W-:-:S03]  /*6d2f0*/  F2FP.SATFINITE.E5M2.F32.PACK_AB_MERGE_C R14, R6, R7, RZ ;  /* 0x00000007060e723e */ /* 0x000fc600048060ff */
[----:B------:R-:W4:Y:S04]  /*6d300*/  LDL.LU R9, [R1+0x1c4] ;  /* 0x0001c40001097983 */ /* 0x000f280000300800 */
[----:B------:R-:W4:Y:S04]  /*6d310*/  LDL.LU R33, [R1+0x1c8] ;  /* 0x0001c80001217983 */ /* 0x000f280000300800 */
[----:B------:R-:W4:Y:S01]  /*6d320*/  LDL.LU R8, [R1+0x1cc] ;  /* 0x0001cc0001087983 */ /* 0x000f220000300800 */
[----:B------:R-:W-:-:S03]  /*6d330*/  F2FP.SATFINITE.E5M2.F32.PACK_AB_MERGE_C R17, R12, R13, RZ ;  /* 0x0000000d0c11723e */ /* 0x000fc600048060ff */
[----:B------:R-:W4:Y:S01]  /*6d340*/  LDL.LU R25, [R1+0x1a0] ;  /* 0x0001a00001197983 */ /* 0x000f220000300800 */
[----:B------:R-:W-:-:S03]  /*6d350*/  F2FP.SATFINITE.E5M2.F32.PACK_AB_MERGE_C R12, R4, R5, RZ ;  /* 0x00000005040c723e */ /* 0x000fc600048060ff */
        /* <DEDUP_REMOVED lines=48> */
[----:B------:R-:W2:Y:S01]  /*6d660*/  LDL.LU R20, [R1+0x2804] ;  /* 0x0028040001147983 */ /* 0x000ea20000300800 */
[----:B---3--:R-:W-:-:S03]  /*6d670*/  F2FP.SATFINITE.E5M2.F32.PACK_AB_MERGE_C R22, R22, R24, RZ ;  /* 0x000000181616723e */ /* 0x008fc600048060ff */
[----:B------:R-:W3:Y:S04]  /*6d680*/  LDL.LU R24, [R1+0x2800] ;  /* 0x0028000001187983 */ /* 0x000ee80000300800 */
[----:B------:R0:W-:Y:S01]  /*6d690*/  STL [R1+0x260], R22 ;  /* 0x0002601601007387 */ /* 0x0001e20000100800 */
[----:B----4-:R-:W-:-:S03]  /*6d6a0*/  F2FP.SATFINITE.E5M2.F32.PACK_AB_MERGE_C R9, R9, R30, RZ ;  /* 0x0000001e0909723e */ /* 0x010fc600048060ff */
[----:B0-----:R-:W4:Y:S01]  /*6d6b0*/  LDL.LU R22, [R1+0x27fc] ;  /* 0x0027fc0001167983 */ /* 0x001f220000300800 */
[----:B------:R-:W-:-:S03]  /*6d6c0*/  F2FP.SATFINITE.E5M2.F32.PACK_AB_MERGE_C R8, R8, R33, RZ ;  /* 0x000000210808723e */ /* 0x000fc600048060ff */
[----:B------:R-:W3:Y:S04]  /*6d6d0*/  LDL.LU R30, [R1+0x27f8] ;  /* 0x0027f800011e7983 */ /* 0x000ee80000300800 */
[----:B------:R-:W4:Y:S01]  /*6d6e0*/  LDL.LU R33, [R1+0x27f4] ;  /* 0x0027f40001217983 */ /* 0x000f220000300800 */
[----:B------:R-:W-:-:S03]  /*6d6f0*/  F2FP.SATFINITE.E5M2.F32.PACK_AB_MERGE_C R6, R6, R25, RZ ;  /* 0x000000190606723e */ /* 0x000fc600048060ff */
[----:B------:R-:W2:Y:S01]  /*6d700*/  LDL.LU R25, [R1+0x27f0] ;  /* 0x0027f00001197983 */ /* 0x000ea20000300800 */
[----:B------:R-:W-:-:S03]  /*6d710*/  F2FP.SATFINITE.E5M2.F32.PACK_AB_MERGE_C R49, R49, R26, RZ ;  /* 0x0000001a3131723e */ /* 0x000fc600048060ff */
[----:B------:R-:W3:Y:S01]  /*6d720*/  LDL.LU R26, [R1+0x27ec] ;  /* 0x0027ec00011a7983 */ /* 0x000ee20000300800 */
[----:B------:R-:W-:-:S03]  /*6d730*/  F2FP.SATFINITE.E5M2.F32.PACK_AB_MERGE_C R4, R4, R28, RZ ;  /* 0x0000001c0404723e */ /* 0x000fc600048060ff */
        /* <DEDUP_REMOVED lines=12> */
[----:B------:R-:W2:Y:S01]  /*6d800*/  LDL.LU R61, [R1+0x27d4] ;  /* 0x0027d400013d7983 */ /* 0x000ea20000300800 */
[----:B------:R-:W-:-:S03]  /*6d810*/  F2FP.SATFINITE.E5M2.F32.PACK_AB_MERGE_C R58, R58, R36, RZ ;  /* 0x000000243a3a723e */ /* 0x000fc600048060ff */
[----:B------:R-:W3:Y:S04]  /*6d820*/  LDL.LU R36, [R1+0x27d0] ;  /* 0x0027d00001247983 */ /* 0x000ee80000300800 */
[----:B------:R0:W-:Y:S01]  /*6d830*/  STL [R1+0x1160], R58 ;  /* 0x0011603a01007387 */ /* 0x0001e20000100800 */
[----:B------:R-:W-:-:S03]  /*6d840*/  F2FP.SATFINITE.E5M2.F32.PACK_AB_MERGE_C R19, R19, R45, RZ ;  /* 0x0000002d1313723e */ /* 0x000fc600048060ff */
[----:B0-----:R-:W2:Y:S01]  /*6d850*/  LDL.LU R58, [R1+0x27cc] ;  /* 0x0027cc00013a7983 */ /* 0x001ea20000300800 */
[----:B------:R-:W-:-:S03]  /*6d860*/  F2FP.SATFINITE.E5M2.F32.PACK_AB_MERGE_C R21, R21, R59, RZ ;  /* 0x0000003b1515723e */ /* 0x000fc600048060ff */
[----:B------:R-:W2:Y:S04]  /*6d870*/  LDL.LU R45, [R1+0x27c8] ;  /* 0x0027c800012d7983 */ /* 0x000ea80000300800 */
[----:B------:R-:W2:Y:S01]  /*6d880*/  LDL.LU R59, [R1+0x27c4] ;  /* 0x0027c400013b7983 */ /* 0x000ea20000300800 */
[----:B------:R-:W-:-:S03]  /*6d890*/  F2FP.SATFINITE.E5M2.F32.PACK_AB_MERGE_C R23, R23, R52, RZ ;  /* 0x000000341717723e */ /* 0x000fc600048060ff */
        /* <DEDUP_REMOVED lines=18> */
[----:B------:R-:W2:Y:S04]  /*6d9c0*/  LDL.LU R41, [R1+0x279c] ;  /* 0x00279c0001297983 */ /* 0x000ea80000300800 */
[----:B------:R4:W-:Y:S01]  /*6d9d0*/  STL [R1+0x1230], R40 ;  /* 0x0012302801007387 */ /* 0x0009e20000100800 */
[----:B------:R-:W-:-:S05]  /*6d9e0*/  F2FP.SATFINITE.E5M2.F32.PACK_AB_MERGE_C R42, R42, R43, RZ ;  /* 0x0000002b2a2a723e */ /* 0x000fca00048060ff */
[----:B------:R0:W-:Y:S01]  /*6d9f0*/  STL [R1+0x1228], R42 ;  /* 0x0012282a01007387 */ /* 0x0001e20000100800 */
[C---:B----4-:R-:W-:Y:S02]  /*6da00*/  VIADD R40, R51.reuse, 0x58 ;  /* 0x0000005833287836 */ /* 0x050fe40000000000 */
[C---:B0-----:R-:W-:Y:S02]  /*6da10*/  VIADD R42, R51.reuse, 0x57 ;  /* 0x00000057332a7836 */ /* 0x041fe40000000000 */
[----:B------:R-:W-:Y:S01]  /*6da20*/  VIADD R43, R51, 0x56 ;  /* 0x00000056332b7836 */ /* 0x000fe20000000000 */
[----:B------:R-:W-:Y:S01]  /*6da30*/  ISETP.GE.AND P2, PT, R40, UR4, PT ;  /* 0x0000000428007c0c */ /* 0x000fe2000bf46270 */
[----:B------:R-:W-:Y:S01]  /*6da40*/  ULDC UR4, c[0x0][0x22c] ;  /* 0x00008b0000047ab9 */ /* 0x000fe20000000800 */
[----:B------:R-:W-:Y:S01]  /*6da50*/  ISETP.GE.AND P1, PT, R42, UR5, PT ;  /* 0x000000052a007c0c */ /* 0x000fe2000bf26270 */
[----:B------:R-:W-:Y:S01]  /*6da60*/  ULDC UR5, c[0x0][0x248] ;  /* 0x0000920000057ab9 */ /* 0x000fe20000000800 */
[----:B------:R-:W4:Y:S01]  /*6da70*/  LDL.LU R42, [R1+0x8c] ;  /* 0x00008c00012a7983 */ /* 0x000f220000300800 */
[----:B------:R-:W-:Y:S01]  /*6da80*/  ISETP.GE.AND P0, PT, R43, UR4, PT ;  /* 0x000000042b007c0c */ /* 0x000fe2000bf06270 */
[----:B------:R-:W-:-:S02]  /*6da90*/  ULDC UR4, c[0x0][0x248] ;  /* 0x0000920000047ab9 */ /* 0x000fc40000000800 */
[----:B------:R-:W4:Y:S01]  /*6daa0*/  LDL.LU R43, [R1+0x94] ;  /* 0x00009400012b7983 */ /* 0x000f220000300800 */
[----:B------:R-:W-:-:S04]  /*6dab0*/  F2FP.SATFINITE.E5M2.F32.PACK_AB_MERGE_C R39, R39, R44, RZ ;  /* 0x0000002c2727723e */ /* 0x000fc800048060ff */
[----:B------:R-:W-:Y:S02]  /*6dac0*/  LOP3.LUT R39, R39, 0xffff, RZ, 0xc0, !PT ;  /* 0x0000ffff27277812 */ /* 0x000fe400078ec0ff */
[----:B---3--:R-:W-:Y:S02]  /*6dad0*/  LOP3.LUT R36, R36, 0xffff, RZ, 0xc0, !PT ;  /* 0x0000ffff24247812 */ /* 0x008fe400078ec0ff */
[----:B------:R-:W-:Y:S02]  /*6dae0*/  LOP3.LUT R38, R38, 0xffff, RZ, 0xc0, !PT ;  /* 0x0000ffff26267812 */ /* 0x000fe400078ec0ff */
[----:B--2---:R-:W-:Y:S02]  /*6daf0*/  LOP3.LUT R40, R41, 0xffff, RZ, 0xc0, !PT ;  /* 0x0000ffff29287812 */ /* 0x004fe400078ec0ff */
[----:B------:R-:W-:Y:S02]  /*6db00*/  SHF.R.U32.HI R41, RZ, 0x8, R36 ;  /* 0x00000008ff297819 */ /* 0x000fe40000011624 */
[----:B------:R-:W-:-:S02]  /*6db10*/  SHF.R.U32.HI R44, RZ, 0x8, R40 ;  /* 0x00000008ff2c7819 */ /* 0x000fc40000011628 */
[----:B------:R-:W-:Y:S02]  /*6db20*/  PRMT R40, R40, 0x3340, R36 ;  /* 0x0000334028287816 */ /* 0x000fe40000000024 */
[----:B------:R-:W-:Y:S02]  /*6db30*/  LOP3.LUT R44, R44, 0xffff, RZ, 0xc0, !PT ;  /* 0x0000ffff2c2c7812 */ /* 0x000fe400078ec0ff */
[----:B------:R-:W-:Y:S01]  /*6db40*/  LOP3.LUT R41, R41, 0xffff, RZ, 0xc0, !PT ;  /* 0x0000ffff29297812 */ /* 0x000fe200078ec0ff */
[----:B------:R-:W-:Y:S03]  /*6db50*/  STL [R1+0x1558], R40 ;  /* 0x0015582801007387 */ /* 0x000fe60000100800 */
[----:B------:R-:W-:Y:S02]  /*6db60*/  PRMT R36, R44, 0x3340, R41 ;  /* 0x000033402c247816 */ /* 0x000fe40000000029 */
[----:B------:R-:W-:-:S03]  /*6db70*/  LOP3.LUT R44, R45, 0xffff, RZ, 0xc0, !PT ;  /* 0x0000ffff2d2c7812 */ /* 0x000fc600078ec0ff */
[----:B------:R0:W-:Y:S02]  /*6db80*/  STL [R1+0x14a4], R36 ;  /* 0x0014a42401007387 */ /* 0x0001e40000100800 */
[----:B0-----:R-:W-:Y:S02]  /*6db90*/  LOP3.LUT R36, R3, 0xffff, RZ, 0xc0, !PT ;  /* 0x0000ffff03247812 */ /* 0x001fe400078ec0ff */
[----:B----4-:R-:W-:Y:S02]  /*6dba0*/  LOP3.LUT R40, R43, 0xffff, RZ, 0xc0, !PT ;  /* 0x0000ffff2b287812 */ /* 0x010fe400078ec0ff */
[----:B------:R-:W-:Y:S02]  /*6dbb0*/  LOP3.LUT R43, R2, 0xffff, RZ, 0xc0, !PT ;  /* 0x0000ffff022b7812 */ /* 0x000fe400078ec0ff */
[----:B------:R-:W-:Y:S02]  /*6dbc0*/  LOP3.LUT R41, R42, 0xffff, RZ, 0xc0, !PT ;  /* 0x0000ffff2a297812 */ /* 0x000fe400078ec0ff */
[----:B------:R-:W-:-:S02]  /*6dbd0*/  PRMT R2, R43, 0x3340, R39 ;  /* 0x000033402b027816 */ /* 0x000fc40000000027 */
[----:B------:R-:W-:Y:S02]  /*6dbe0*/  LOP3.LUT R42, R47, 0xffff, RZ, 0xc0, !PT ;  /* 0x0000ffff2f2a7812 */ /* 0x000fe400078ec0ff */
[----:B------:R-:W2:Y:S04]  /*6dbf0*/  LDL.LU R47, [R1+0xb8] ;  /* 0x0000b800012f7983 */ /* 0x000ea80000300800 */
[----:B------:R0:W-:Y:S01]  /*6dc00*/  STL [R1+0x1554], R2 ;  /* 0x0015540201007387 */ /* 0x0001e20000100800 */
[----:B------:R-:W-:Y:S02]  /*6dc10*/  SHF.R.U32.HI R45, RZ, 0x8, R43 ;  /* 0x00000008ff2d7819 */ /* 0x000fe4000001162b */
[----:B0-----:R-:W-:Y:S02]  /*6dc20*/  PRMT R2, R41, 0x3340, R44 ;  /* 0x0000334029027816 */ /* 0x001fe4000000002c */
[----:B------:R-:W-:-:S03]  /*6dc30*/  SHF.R.U32.HI R43, RZ, 0x8, R39 ;  /* 0x00000008ff2b7819 */ /* 0x000fc60000011627 */
[----:B------:R0:W-:Y:S01]  /*6dc40*/  STL [R1+0x1550], R2 ;  /* 0x0015500201007387 */ /* 0x0001e20000100800 */
[----:B------:R-:W-:Y:S02]  /*6dc50*/  SHF.R.U32.HI R39, RZ, 0x8, R41 ;  /* 0x00000008ff277819 */ /* 0x000fe40000011629 */
[----:B------:R-:W-:Y:S02]  /*6dc60*/  SHF.R.U32.HI R41, RZ, 0x8, R36 ;  /* 0x00000008ff297819 */ /* 0x000fe40000011624 */
[----:B------:R-:W-:Y:S02]  /*6dc70*/  PRMT R3, R40, 0x3340, R42 ;  /* 0x0000334028037816 */ /* 0x000fe4000000002a */
[----:B0-----:R-:W-:Y:S02]  /*6dc80*/  PRMT R2, R36, 0x3340, R38 ;  /* 0x0000334024027816 */ /* 0x001fe40000000026 */
[----:B------:R-:W-:-:S03]  /*6dc90*/  SHF.R.U32.HI R36, RZ, 0x8, R40 ;  /* 0x00000008ff247819 */ /* 0x000fc60000011628 */
[----:B------:R0:W-:Y:S04]  /*6dca0*/  STL [R1+0x154c], R2 ;  /* 0x00154c0201007387 */ /* 0x0001e80000100800 */
[----:B------:R-:W3:Y:S01]  /*6dcb0*/  LDL.LU R40, [R1+0xbc] ;  /* 0x0000bc0001287983 */ /* 0x000ee20000300800 */
[----:B------:R-:W-:Y:S02]  /*6dcc0*/  SHF.R.U32.HI R44, RZ, 0x8, R44 ;  /* 0x00000008ff2c7819 */ /* 0x000fe4000001162c */
[----:B------:R-:W-:Y:S02]  /*6dcd0*/  LOP3.LUT R45, R45, 0xffff, RZ, 0xc0, !PT ;  /* 0x0000ffff2d2d7812 */ /* 0x000fe400078ec0ff */
[----:B------:R-:W-:Y:S02]  /*6dce0*/  LOP3.LUT R43, R43, 0xffff, RZ, 0xc0, !PT ;  /* 0x0000ffff2b2b7812 */ /* 0x000fe400078ec0ff */
[----:B------:R-:W-:-:S02]  /*6dcf0*/  SHF.R.U32.HI R42, RZ, 0x8, R42 ;  /* 0x00000008ff2a7819 */ /* 0x000fc4000001162a */
[----:B------:R-:W-:Y:S02]  /*6dd00*/  SHF.R.U32.HI R38, RZ, 0x8, R38 ;  /* 0x00000008ff267819 */ /* 0x000fe40000011626 */
[----:B------:R-:W-:Y:S02]  /*6dd10*/  LOP3.LUT R39, R39, 0xffff, RZ, 0xc0, !PT ;  /* 0x0000ffff27277812 */ /* 0x000fe400078ec0ff */
[----:B------:R-:W-:Y:S02]  /*6dd20*/  LOP3.LUT R44, R44, 0xffff, RZ, 0xc0, !PT ;  /* 0x0000ffff2c2c7812 */ /* 0x000fe400078ec0ff */
[----:B0-----:R-:W-:Y:S02]  /*6dd30*/  PRMT R2, R45, 0x3340, R43 ;  /* 0x000033402d027816 */ /* 0x001fe4000000002b */
[----:B------:R-:W-:Y:S02]  /*6dd40*/  LOP3.LUT R36, R36, 0xffff, RZ, 0xc0, !PT ;  /* 0x0000ffff24247812 */ /* 0x000fe400078ec0ff */
[----:B------:R-:W-:-:S02]  /*6dd50*/  LOP3.LUT R42, R42, 0xffff, RZ, 0xc0, !PT ;  /* 0x0000ffff2a2a7812 */ /* 0x000fc400078ec0ff */
[----:B------:R-:W-:Y:S02]  /*6dd60*/  LOP3.LUT R41, R41, 0xffff, RZ, 0xc0, !PT ;  /* 0x0000ffff29297812 */ /* 0x000fe400078ec0ff */
[----:B------:R-:W-:Y:S01]  /*6dd70*/  LOP3.LUT R38, R38, 0xffff, RZ, 0xc0, !PT ;  /* 0x0000ffff26267812 */ /* 0x000fe200078ec0ff */
[----:B------:R0:W-:Y:S01]  /*6dd80*/  STL [R1+0x149c], R2 ;  /* 0x00149c0201007387 */ /* 0x0001e20000100800 */
[----:B------:R-:W-:Y:S02]  /*6dd90*/  PRMT R39, R39, 0x3340, R44 ;  /* 0x0000334027277816 */ /* 0x000fe4000000002c */
[----:B------:R-:W-:-:S03]  /*6dda0*/  PRMT R38, R41, 0x3340, R38 ;  /* 0x0000334029267816 */ /* 0x000fc60000000026 */
[----:B------:R1:W-:Y:S01]  /*6ddb0*/  STL [R1+0x148c], R39 ;  /* 0x00148c2701007387 */ /* 0x0003e20000100800 */
[----:B0-----:R-:W-:Y:S02]  /*6ddc0*/  PRMT R2, R36, 0x3340, R42 ;  /* 0x0000334024027816 */ /* 0x001fe4000000002a */
[----:B------:R-:W-:-:S03]  /*6ddd0*/  LOP3.LUT R35, R35, 0xffff, RZ, 0xc0, !PT ;  /* 0x0000ffff23237812 */ /* 0x000fc600078ec0ff */
[----:B------:R0:W-:Y:S01]  /*6dde0*/  STL.64 [R1+0x2638], R2 ;  /* 0x0026380201007387 */ /* 0x0001e20000100a00 */
[----:B-1----:R-:W-:-:S03]  /*6ddf0*/  LOP3.LUT R39, R52, 0xffff, RZ, 0xc0, !PT ;  /* 0x0000ffff34277812 */ /* 0x002fc600078ec0ff */
[----:B------:R1:W-:Y:S01]  /*6de00*/  STL [R1+0x1488], R38 ;  /* 0x0014882601007387 */ /* 0x0003e20000100800 */
[----:B------:R-:W-:Y:S02]  /*6de10*/  LOP3.LUT R41, R50, 0xffff, RZ, 0xc0, !PT ;  /* 0x0000ffff32297812 */ /* 0x000fe400078ec0ff */
[----:B------:R-:W-:Y:S01]  /*6de20*/  LOP3.LUT R31, R31, 0xffff, RZ, 0xc0, !PT ;  /* 0x0000ffff1f1f7812 */ /* 0x000fe200078ec0ff */
[----:B------:R-:W4:Y:S04]  /*6de30*/  LDL.LU R50, [R1+0x2798] ;  /* 0x0027980001327983 */ /* 0x000f280000300800 */
[----:B0-----:R-:W4:Y:S01]  /*6de40*/  LDL.LU R2, [R1+0x10] ;  /* 0x0000100001027983 */ /* 0x001f220000300800 */
[----:B-1----:R-:W-:Y:S02]  /*6de50*/  LOP3.LUT R38, R55, 0xffff, RZ, 0xc0, !PT ;  /* 0x0000ffff37267812 */ /* 0x002fe400078ec0ff */
[----:B------:R-:W-:-:S02]  /*6de60*/  PRMT R3, R41, 0x3340, R31 ;  /* 0x0000334029037816 */ /* 0x000fc4000000001f */
[----:B--2---:R-:W-:Y:S01]  /*6de70*/  LOP3.LUT R42, R47, 0xffff, RZ, 0xc0, !PT ;  /* 0x0000ffff2f2a7812 */ /* 0x004fe200078ec0ff */
[----:B------:R-:W-:-:S03]  /*6de80*/  IMAD.MOV.U32 R47, RZ, RZ, R0 ;  /* 0x000000ffff2f7224 */ /* 0x000fc600078e0000 */
[--C-:B------:R-:W-:Y:S02]  /*6de90*/  PRMT R0, R42, 0x3340, R39.reuse ;  /* 0x000033402a007816 */ /* 0x100fe40000000027 */
[----:B------:R-:W-:Y:S02]  /*6dea0*/  SHF.R.U32.HI R43, RZ, 0x8, R42 ;  /* 0x00000008ff2b7819 */ /* 0x000fe4000001162a */
[----:B------:R-:W-:Y:S02]  /*6deb0*/  SHF.R.U32.HI R42, RZ, 0x8, R39 ;  /* 0x00000008ff2a7819 */ /* 0x000fe40000011627 */
[----:B------:R-:W-:Y:S01]  /*6dec0*/  SHF.R.U32.HI R39, RZ, 0x8, R38 ;  /* 0x00000008ff277819 */ /* 0x000fe20000011626 */
[----:B------:R0:W-:Y:S04]  /*6ded0*/  STL [R1+0x26f8], R0 ;  /* 0x0026f80001007387 */ /* 0x0001e80000100800 */
[----:B0-----:R-:W2:Y:S01]  /*6dee0*/  LDL.LU R0, [R1+0x5c] ;  /* 0x00005c0001007983 */ /* 0x001ea20000300800 */
[----:B---3--:R-:W-:-:S02]  /*6def0*/  LOP3.LUT R36, R40, 0xffff, RZ, 0xc0, !PT ;  /* 0x0000ffff28247812 */ /* 0x008fc400078ec0ff */
[----:B------:R-:W-:Y:S02]  /*6df00*/  LOP3.LUT R40, R54, 0xffff, RZ, 0xc0, !PT ;  /* 0x0000ffff36287812 */ /* 0x000fe400078ec0ff */
[--C-:B------:R-:W-:Y:S02]  /*6df10*/  PRMT R54, R38, 0x3340, R35.reuse ;  /* 0x0000334026367816 */ /* 0x100fe40000000023 */
[----:B------:R-:W-:Y:S02]  /*6df20*/  SHF.R.U32.HI R38, RZ, 0x8, R35 ;  /* 0x00000008ff267819 */ /* 0x000fe40000011623 */
[----:B------:R-:W-:Y:S02]  /*6df30*/  SHF.R.U32.HI R35, RZ, 0x8, R36 ;  /* 0x00000008ff237819 */ /* 0x000fe40000011624 */
[----:B------:R-:W-:Y:S02]  /*6df40*/  PRMT R44, R36, 0x3340, R40 ;  /* 0x00003340242c7816 */ /* 0x000fe40000000028 */
[----:B------:R-:W-:-:S02]  /*6df50*/  SHF.R.U32.HI R36, RZ, 0x8, R41 ;  /* 0x00000008ff247819 */ /* 0x000fc40000011629 */
[----:B------:R-:W3:Y:S04]  /*6df60*/  LDL.LU R41, [R1+0xcc] ;  /* 0x0000cc0001297983 */ /* 0x000ee80000300800 */
[----:B------:R0:W-:Y:S04]  /*6df70*/  STL [R1+0x2708], R3 ;  /* 0x0027080301007387 */ /* 0x0001e80000100800 */
[----:B0-----:R-:W2:Y:S01]  /*6df80*/  LDL.LU R3, [R1+0xe4] ;  /* 0x0000e40001037983 */ /* 0x001ea20000300800 */
[----:B------:R-:W-:Y:S02]  /*6df90*/  LOP3.LUT R42, R42, 0xffff, RZ, 0xc0, !PT ;  /* 0x0000ffff2a2a7812 */ /* 0x000fe400078ec0ff */
[----:B------:R-:W-:-:S04]  /*6dfa0*/  LOP3.LUT R43, R43, 0xffff, RZ, 0xc0, !PT ;  /* 0x0000ffff2b2b7812 */ /* 0x000fc800078ec0ff */
[----:B------:R-:W-:Y:S02]  /*6dfb0*/  PRMT R55, R43, 0x3340, R42 ;  /* 0x000033402b377816 */ /* 0x000fe4000000002a */
[----:B------:R-:W2:Y:S01]  /*6dfc0*/  LDL.LU R42, [R1+0xec] ;  /* 0x0000ec00012a7983 */ /* 0x000ea20000300800 */
[----:B------:R-:W-:Y:S02]  /*6dfd0*/  SHF.R.U32.HI R40, RZ, 0x8, R40 ;  /* 0x00000008ff287819 */ /* 0x000fe40000011628 */
[----:B------:R-:W-:Y:S02]  /*6dfe0*/  LOP3.LUT R39, R39, 0xffff, RZ, 0xc0, !PT ;  /* 0x0000ffff27277812 */ /* 0x000fe400078ec0ff */
[----:B------:R-:W-:Y:S02]  /*6dff0*/  LOP3.LUT R38, R38, 0xffff, RZ, 0xc0, !PT ;  /* 0x0000ffff26267812 */ /* 0x000fe400078ec0ff */
[----:B------:R-:W-:Y:S02]  /*6e000*/  LOP3.LUT R35, R35, 0xffff, RZ, 0xc0, !PT ;  /* 0x0000ffff23237812 */ /* 0x000fe400078ec0ff */
[----:B------:R-:W-:Y:S01]  /*6e010*/  LOP3.LUT R40, R40, 0xffff, RZ, 0xc0, !PT ;  /* 0x0000ffff28287812 */ /* 0x000fe200078ec0ff */
[----:B------:R-:W-:Y:S01]  /*6e020*/  IMAD.MOV.U32 R45, RZ, RZ, R51 ;  /* 0x000000ffff2d7224 */ /* 0x000fe200078e0033 */
[----:B------:R-:W-:-:S02]  /*6e030*/  SHF.R.U32.HI R31, RZ, 0x8, R31 ;  /* 0x00000008ff1f7819 */ /* 0x000fc4000001161f */
[----:B------:R-:W-:Y:S02]  /*6e040*/  PRMT R52, R39, 0x3340, R38 ;  /* 0x0000334027347816 */ /* 0x000fe40000000026 */
[----:B------:R-:W-:Y:S01]  /*6e050*/  PRMT R51, R35, 0x3340, R40 ;  /* 0x0000334023337816 */ /* 0x000fe20000000028 */
[----:B------:R-:W-:Y:S01]  /*6e060*/  STL.64 [R1+0x2640], R54 ;  /* 0x0026403601007387 */ /* 0x000fe20000100a00 */
[----:B------:R-:W-:Y:S02]  /*6e070*/  LOP3.LUT R36, R36, 0xffff, RZ, 0xc0, !PT ;  /* 0x0000ffff24247812 */ /* 0x000fe400078ec0ff */
[----:B------:R-:W-:Y:S01]  /*6e080*/  LOP3.LUT R31, R31, 0xffff, RZ, 0xc0, !PT ;  /* 0x0000ffff1f1f7812 */ /* 0x000fe200078ec0ff */
[----:B------:R-:W-:Y:S04]  /*6e090*/  STL.64 [R1+0x2648], R52 ;  /* 0x0026483401007387 */ /* 0x000fe80000100a00 */
[----:B----4-:R0:W-:Y:S01]  /*6e0a0*/  STL.64 [R1+0x2650], R50 ;  /* 0x0026503201007387 */ /* 0x0101e20000100a00 */
[----:B------:R-:W-:-:S02]  /*6e0b0*/  LOP3.LUT R40, R58, 0xffff, RZ, 0xc0, !PT ;  /* 0x0000ffff3a287812 */ /* 0x000fc400078ec0ff */
[----:B0-----:R-:W-:-:S05]  /*6e0c0*/  PRMT R51, R36, 0x3340, R31 ;  /* 0x0000334024337816 */ /* 0x001fca000000001f */
[----:B------:R-:W-:Y:S04]  /*6e0d0*/  STL [R1+0x270c], R51 ;  /* 0x00270c3301007387 */ /* 0x000fe80000100800 */
[----:B------:R-:W4:Y:S01]  /*6e0e0*/  LDL.LU R58, [R1+0x2794] ;  /* 0x00279400013a7983 */ /* 0x000f220000300800 */
[----:B---3--:R-:W-:Y:S02]  /*6e0f0*/  LOP3.LUT R31, R41, 0xffff, RZ, 0xc0, !PT ;  /* 0x0000ffff291f7812 */ /* 0x008fe400078ec0ff */
[----:B------:R-:W-:Y:S02]  /*6e100*/  LOP3.LUT R41, R59, 0xffff, RZ, 0xc0, !PT ;  /* 0x0000ffff3b297812 */ /* 0x000fe400078ec0ff */
[----:B------:R-:W3:Y:S04]  /*6e110*/  LDL.LU R59, [R1+0x2790] ;  /* 0x00279000013b7983 */ /* 0x000ee80000300800 */
[----:B------:R-:W3:Y:S04]  /*6e120*/  LDL.LU R55, [R1+0x11c] ;  /* 0x00011c0001377983 */ /* 0x000ee80000300800 */
[----:B------:R-:W3:Y:S01]  /*6e130*/  LDL.LU R43, [R1+0x118] ;  /* 0x00011800012b7983 */ /* 0x000ee20000300800 */
[----:B--2---:R-:W-:-:S03]  /*6e140*/  LOP3.LUT R38, R3, 0xffff, RZ, 0xc0, !PT ;  /* 0x0000ffff03267812 */ /* 0x004fc600078ec0ff */
[----:B------:R-:W2:Y:S01]  /*6e150*/  LDL.LU R3, [R1+0x74] ;  /* 0x0000740001037983 */ /* 0x000ea20000300800 */
[----:B------:R-:W-:Y:S02]  /*6e160*/  LOP3.LUT R35, R0, 0xffff, RZ, 0xc0, !PT ;  /* 0x0000ffff00237812 */ /* 0x000fe400078ec0ff */
[----:B------:R-:W-:Y:S01]  /*6e170*/  LOP3.LUT R39, R2, 0xffff, RZ, 0xc0, !PT ;  /* 0x0000ffff02277812 */ /* 0x000fe200078ec0ff */
[----:B------:R-:W2:Y:S04]  /*6e180*/  LDL.LU R0, [R1+0x70] ;  /* 0x0000700001007983 */ /* 0x000ea80000300800 */
[----:B------:R-:W2:Y:S01]  /*6e190*/  LDL.LU R2, [R1+0x18] ;  /* 0x0000180001027983 */ /* 0x000ea20000300800 */
[----:B------:R-:W-:Y:S02]  /*6e1a0*/  PRMT R50, R31, 0x3340, R40 ;  /* 0x000033401f327816 */ /* 0x000fe40000000028 */
[----:B------:R-:W-:-:S02]  /*6e1b0*/  LOP3.LUT R36, R42, 0xffff, RZ, 0xc0, !PT ;  /* 0x0000ffff2a247812 */ /* 0x000fc400078ec0ff */
[----:B------:R-:W-:Y:S01]  /*6e1c0*/  SHF.R.U32.HI R42, RZ, 0x8, R31 ;  /* 0x00000008ff2a7819 */ /* 0x000fe2000001161f */
[----:B------:R0:W-:Y:S01]  /*6e1d0*/  STL [R1+0x1548], R50 ;  /* 0x0015483201007387 */ /* 0x0001e20000100800 */
[----:B------:R-:W-:Y:S02]  /*6e1e0*/  SHF.R.U32.HI R40, RZ, 0x8, R40 ;  /* 0x00000008ff287819 */ /* 0x000fe40000011628 */
[----:B------:R-:W-:Y:S02]  /*6e1f0*/  LOP3.LUT R37, R37, 0xffff, RZ, 0xc0, !PT ;  /* 0x0000ffff25257812 */ /* 0x000fe400078ec0ff */
[----:B------:R-:W-:Y:S02]  /*6e200*/  LOP3.LUT R42, R42, 0xffff, RZ, 0xc0, !PT ;  /* 0x0000ffff2a2a7812 */ /* 0x000fe400078ec0ff */
[----:B0-----:R-:W-:Y:S02]  /*6e210*/  PRMT R50, R38, 0x3340, R41 ;  /* 0x0000334026327816 */ /* 0x001fe40000000029 */
[----:B------:R-:W-:-:S02]  /*6e220*/  LOP3.LUT R40, R40, 0xffff, RZ, 0xc0, !PT ;  /* 0x0000ffff28287812 */ /* 0x000fc400078ec0ff */
[----:B------:R-:W-:Y:S01]  /*6e230*/  SHF.R.U32.HI R31, RZ, 0x8, R38 ;  /* 0x00000008ff1f7819 */ /* 0x000fe20000011626 */
[----:B------:R0:W-:Y:S01]  /*6e240*/  STL [R1+0x1544], R50 ;  /* 0x0015443201007387 */ /* 0x0001e20000100800 */
[----:B------:R-:W-:Y:S02]  /*6e250*/  SHF.R.U32.HI R41, RZ, 0x8, R41 ;  /* 0x00000008ff297819 */ /* 0x000fe40000011629 */
[----:B------:R-:W-:Y:S02]  /*6e260*/  SHF.R.U32.HI R38, RZ, 0x8, R35 ;  /* 0x00000008ff267819 */ /* 0x000fe40000011623 */
[--C-:B------:R-:W-:Y:S02]  /*6e270*/  PRMT R53, R36, 0x3340, R39.reuse ;  /* 0x0000334024357816 */ /* 0x100fe40000000027 */
[----:B------:R-:W-:Y:S02]  /*6e280*/  SHF.R.U32.HI R39, RZ, 0x8, R39 ;  /* 0x00000008ff277819 */ /* 0x000fe40000011627 */
[----:B0-----:R-:W-:-:S02]  /*6e290*/  PRMT R50, R35, 0x3340, R37 ;  /* 0x0000334023327816 */ /* 0x001fc40000000025 */
[----:B------:R-:W-:Y:S02]  /*6e2a0*/  SHF.R.U32.HI R35, RZ, 0x8, R36 ;  /* 0x00000008ff237819 */ /* 0x000fe40000011624 */
[----:B------:R-:W-:Y:S02]  /*6e2b0*/  SHF.R.U32.HI R37, RZ, 0x8, R37 ;  /* 0x00000008ff257819 */ /* 0x000fe40000011625 */
[----:B------:R-:W-:Y:S02]  /*6e2c0*/  PRMT R36, R42, 0x3340, R40 ;  /* 0x000033402a247816 */ /* 0x000fe40000000028 */
[----:B------:R-:W-:Y:S02]  /*6e2d0*/  LOP3.LUT R31, R31, 0xffff, RZ, 0xc0, !PT ;  /* 0x0000ffff1f1f7812 */ /* 0x000fe400078ec0ff */
[----:B------:R-:W-:Y:S01]  /*6e2e0*/  LOP3.LUT R41, R41, 0xffff, RZ, 0xc0, !PT ;  /* 0x0000ffff29297812 */ /* 0x000fe200078ec0ff */
[----:B------:R-:W-:Y:S01]  /*6e2f0*/  STL [R1+0x1540], R50 ;  /* 0x0015403201007387 */ /* 0x000fe20000100800 */
[----:B------:R-:W-:-:S02]  /*6e300*/  LOP3.LUT R35, R35, 0xffff, RZ, 0xc0, !PT ;  /* 0x0000ffff23237812 */ /* 0x000fc400078ec0ff */
[----:B------:R-:W-:Y:S01]  /*6e310*/  LOP3.LUT R39, R39, 0xffff, RZ, 0xc0, !PT ;  /* 0x0000ffff27277812 */ /* 0x000fe200078ec0ff */
[----:B------:R0:W-:Y:S01]  /*6e320*/  STL [R1+0x146c], R36 ;  /* 0x00146c2401007387 */ /* 0x0001e20000100800 */
[----:B------:R-:W-:Y:S02]  /*6e330*/  LOP3.LUT R38, R38, 0xffff, RZ, 0xc0, !PT ;  /* 0x0000ffff26267812 */ /* 0x000fe400078ec0ff */
[----:B------:R-:W-:Y:S02]  /*6e340*/  LOP3.LUT R37, R37, 0xffff, RZ, 0xc0, !PT ;  /* 0x0000ffff25257812 */ /* 0x000fe400078ec0ff */
[----:B------:R-:W-:Y:S02]  /*6e350*/  PRMT R52, R35, 0x3340, R39 ;  /* 0x0000334023347816 */ /* 0x000fe40000000027 */
[----:B0-----:R-:W-:Y:S02]  /*6e360*/  PRMT R36, R31, 0x3340, R41 ;  /* 0x000033401f247816 */ /* 0x001fe40000000029 */
[----:B------:R-:W-:-:S03]  /*6e370*/  PRMT R31, R38, 0x3340, R37 ;  /* 0x00003340261f7816 */ /* 0x000fc60000000025 */
[----:B------:R-:W-:Y:S01]  /*6e380*/  STL [R1+0x1468], R36 ;  /* 0x0014682401007387 */ /* 0x000fe20000100800 */
[----:B----4-:R-:W-:-:S03]  /*6e390*/  LOP3.LUT R39, R58, 0xffff, RZ, 0xc0, !PT ;  /* 0x0000ffff3a277812 */ /* 0x010fc600078ec0ff */
[----:B------:R-:W-:Y:S04]  /*6e3a0*/  STL.64 [R1+0x2658], R52 ;  /* 0x0026583401007387 */ /* 0x000fe80000100a00 */
[----:B------:R0:W-:Y:S04]  /*6e3b0*/  STL [R1+0x1464], R31 ;  /* 0x0014641f01007387 */ /* 0x0001e80000100800 */
[----:B------:R-:W4:Y:S04]  /*6e3c0*/  LDL.LU R58, [R1+0x278c] ;  /* 0x00278c00013a7983 */ /* 0x000f280000300800 */
[----:B------:R-:W4:Y:S01]  /*6e3d0*/  LDL.LU R54, [R1+0x158] ;  /* 0x0001580001367983 */ /* 0x000f220000300800 */
[----:B---3--:R-:W-:-:S03]  /*6e3e0*/  LOP3.LUT R37, R55, 0xffff, RZ, 0xc0, !PT ;  /* 0x0000ffff37257812 */ /* 0x008fc600078ec0ff */
[----:B------:R-:W3:Y:S01]  /*6e3f0*/  LDL.LU R55, [R1+0x154] ;  /* 0x0001540001377983 */ /* 0x000ee20000300800 */
[----:B0-----:R-:W-:-:S03]  /*6e400*/  LOP3.LUT R31, R43, 0xffff, RZ, 0xc0, !PT ;  /* 0x0000ffff2b1f7812 */ /* 0x001fc600078ec0ff */
[----:B------:R-:W4:Y:S01]  /*6e410*/  LDL.LU R43, [R1+0x13c] ;  /* 0x00013c00012b7983 */ /* 0x000f220000300800 */
[----:B--2---:R-:W-:-:S03]  /*6e420*/  LOP3.LUT R35, R3, 0xffff, RZ, 0xc0, !PT ;  /* 0x0000ffff03237812 */ /* 0x004fc600078ec0ff */
[----:B------:R-:W2:Y:S01]  /*6e430*/  LDL.LU R3, [R1+0x88] ;  /* 0x0000880001037983 */ /* 0x000ea20000300800 */
[----:B------:R-:W-:-:S03]  /*6e440*/  LOP3.LUT R36, R0, 0xffff, RZ, 0xc0, !PT ;  /* 0x0000ffff00247812 */ /* 0x000fc600078ec0ff */
[----:B------:R-:W2:Y:S01]  /*6e450*/  LDL.LU R0, [R1+0x28] ;  /* 0x0000280001007983 */ /* 0x000ea20000300800 */
[----:B------:R-:W-:-:S03]  /*6e460*/  LOP3.LUT R38, R2, 0xffff, RZ, 0xc0, !PT ;  /* 0x0000ffff02267812 */ /* 0x000fc600078ec0ff */
[----:B------:R-:W2:Y:S01]  /*6e470*/  LDL.LU R2, [R1+0x20] ;  /* 0x0000200001027983 */ /* 0x000ea20000300800 */
[----:B------:R-:W-:Y:S02]  /*6e480*/  PRMT R41, R37, 0x3340, R38 ;  /* 0x0000334025297816 */ /* 0x000fe40000000026 */
[----:B------:R-:W-:-:S03]  /*6e490*/  LOP3.LUT R27, R27, 0xffff, RZ, 0xc0, !PT ;  /* 0x0000ffff1b1b7812 */ /* 0x000fc600078ec0ff */
[----:B------:R0:W-:Y:S01]  /*6e4a0*/  STL [R1+0x153c], R41 ;  /* 0x00153c2901007387 */ /* 0x0001e20000100800 */
[----:B------:R-:W-:Y:S02]  /*6e4b0*/  LOP3.LUT R29, R29, 0xffff, RZ, 0xc0, !PT ;  /* 0x0000ffff1d1d7812 */ /* 0x000fe400078ec0ff */
[----:B------:R-:W-:Y:S02]  /*6e4c0*/  SHF.R.U32.HI R40, RZ, 0x8, R37 ;  /* 0x00000008ff287819 */ /* 0x000fe40000011625 */
[----:B------:R-:W-:Y:S02]  /*6e4d0*/  SHF.R.U32.HI R37, RZ, 0x8, R31 ;  /* 0x00000008ff257819 */ /* 0x000fe4000001161f */
[----:B0-----:R-:W-:Y:S02]  /*6e4e0*/  PRMT R41, R31, 0x3340, R39 ;  /* 0x000033401f297816 */ /* 0x001fe40000000027 */
[----:B------:R-:W-:Y:S02]  /*6e4f0*/  SHF.R.U32.HI R38, RZ, 0x8, R38 ;  /* 0x00000008ff267819 */ /* 0x000fe40000011626 */
[----:B------:R-:W-:Y:S01]  /*6e500*/  SHF.R.U32.HI R31, RZ, 0x8, R35 ;  /* 0x00000008ff1f7819 */ /* 0x000fe20000011623 */
[----:B------:R0:W-:Y:S01]  /*6e510*/  STL [R1+0x1538], R41 ;  /* 0x0015382901007387 */ /* 0x0001e20000100800 */
[----:B------:R-:W-:-:S02]  /*6e520*/  SHF.R.U32.HI R39, RZ, 0x8, R39 ;  /* 0x00000008ff277819 */ /* 0x000fc40000011627 */
[----:B------:R-:W-:Y:S02]  /*6e530*/  LOP3.LUT R40, R40, 0xffff, RZ, 0xc0, !PT ;  /* 0x0000ffff28287812 */ /* 0x000fe400078ec0ff */
[----:B------:R-:W-:Y:S02]  /*6e540*/  LOP3.LUT R38, R38, 0xffff, RZ, 0xc0, !PT ;  /* 0x0000ffff26267812 */ /* 0x000fe400078ec0ff */
[--C-:B0-----:R-:W-:Y:S02]  /*6e550*/  PRMT R41, R35, 0x3340, R27.reuse ;  /* 0x0000334023297816 */ /* 0x101fe4000000001b */
[----:B------:R-:W-:Y:S02]  /*6e560*/  SHF.R.U32.HI R35, RZ, 0x8, R36 ;  /* 0x00000008ff237819 */ /* 0x000fe40000011624 */
[----:B------:R-:W-:Y:S02]  /*6e570*/  SHF.R.U32.HI R27, RZ, 0x8, R27 ;  /* 0x00000008ff1b7819 */ /* 0x000fe4000001161b */
[----:B------:R-:W-:-:S02]  /*6e580*/  PRMT R36, R36, 0x3340, R29 ;  /* 0x0000334024247816 */ /* 0x000fc4000000001d */
[----:B------:R-:W-:Y:S02]  /*6e590*/  SHF.R.U32.HI R29, RZ, 0x8, R29 ;  /* 0x00000008ff1d7819 */ /* 0x000fe4000001161d */
[----:B------:R-:W-:Y:S02]  /*6e5a0*/  LOP3.LUT R37, R37, 0xffff, RZ, 0xc0, !PT ;  /* 0x0000ffff25257812 */ /* 0x000fe400078ec0ff */
[----:B------:R-:W-:Y:S02]  /*6e5b0*/  LOP3.LUT R39, R39, 0xffff, RZ, 0xc0, !PT ;  /* 0x0000ffff27277812 */ /* 0x000fe400078ec0ff */
[----:B------:R-:W-:Y:S02]  /*6e5c0*/  LOP3.LUT R31, R31, 0xffff, RZ, 0xc0, !PT ;  /* 0x0000ffff1f1f7812 */ /* 0x000fe400078ec0ff */
[----:B------:R-:W-:Y:S01]  /*6e5d0*/  LOP3.LUT R27, R27, 0xffff, RZ, 0xc0, !PT ;  /* 0x0000ffff1b1b7812 */ /* 0x000fe200078ec0ff */
[----:B------:R-:W-:Y:S01]  /*6e5e0*/  STL [R1+0x1534], R41 ;  /* 0x0015342901007387 */ /* 0x000fe20000100800 */
[----:B------:R-:W-:-:S02]  /*6e5f0*/  LOP3.LUT R35, R35, 0xffff, RZ, 0xc0, !PT ;  /* 0x0000ffff23237812 */ /* 0x000fc400078ec0ff */
[----:B------:R-:W-:Y:S01]  /*6e600*/  LOP3.LUT R29, R29, 0xffff, RZ, 0xc0, !PT ;  /* 0x0000ffff1d1d7812 */ /* 0x000fe200078ec0ff */
[----:B------:R0:W-:Y:S01]  /*6e610*/  STL [R1+0x1530], R36 ;  /* 0x0015302401007387 */ /* 0x0001e20000100800 */
[----:B------:R-:W-:Y:S02]  /*6e620*/  PRMT R38, R40, 0x3340, R38 ;  /* 0x0000334028267816 */ /* 0x000fe40000000026 */
[----:B------:R-:W-:-:S03]  /*6e630*/  PRMT R37, R37, 0x3340, R39 ;  /* 0x0000334025257816 */ /* 0x000fc60000000027 */
[----:B------:R1:W-:Y:S01]  /*6e640*/  STL [R1+0x1450], R38 ;  /* 0x0014502601007387 */ /* 0x0003e20000100800 */
[----:B0-----:R-:W-:Y:S02]  /*6e650*/  PRMT R36, R31, 0x3340, R27 ;  /* 0x000033401f247816 */ /* 0x001fe4000000001b */
[----:B------:R-:W-:Y:S01]  /*6e660*/  PRMT R27, R35, 0x3340, R29 ;  /* 0x00003340231b7816 */ /* 0x000fe2000000001d */
[----:B------:R-:W-:Y:S01]  /*6e670*/  STL [R1+0x144c], R37 ;  /* 0x00144c2501007387 */ /* 0x000fe20000100800 */
[----:B-1----:R-:W-:-:S03]  /*6e680*/  LOP3.LUT R38, R59, 0xffff, RZ, 0xc0, !PT ;  /* 0x0000ffff3b267812 */ /* 0x002fc600078ec0ff */
[----:B------:R-:W-:Y:S04]  /*6e690*/  STL [R1+0x1448], R36 ;  /* 0x0014482401007387 */ /* 0x000fe80000100800 */
[----:B------:R4:W-:Y:S04]  /*6e6a0*/  STL [R1+0x1444], R27 ;  /* 0x0014441b01007387 */ /* 0x0009e80000100800 */
[----:B------:R-:W2:Y:S01]  /*6e6b0*/  LDL.LU R59, [R1+0x2788] ;  /* 0x00278800013b7983 */ /* 0x000ea20000300800 */
[----:B---3--:R-:W-:-:S03]  /*6e6c0*/  LOP3.LUT R29, R55, 0xffff, RZ, 0xc0, !PT ;  /* 0x0000ffff371d7812 */ /* 0x008fc600078ec0ff */
[----:B------:R-:W3:Y:S01]  /*6e6d0*/  LDL.LU R55, [R1+0x1b0] ;  /* 0x0001b00001377983 */ /* 0x000ee20000300800 */
[----:B----4-:R-:W-:-:S03]  /*6e6e0*/  LOP3.LUT R27, R43, 0xffff, RZ, 0xc0, !PT ;  /* 0x0000ffff2b1b7812 */ /* 0x010fc600078ec0ff */
[----:B------:R-:W4:Y:S01]  /*6e6f0*/  LDL.LU R43, [R1+0x19c] ;  /* 0x00019c00012b7983 */ /* 0x000f220000300800 */
[----:B--2---:R-:W-:-:S03]  /*6e700*/  LOP3.LUT R35, R3, 0xffff, RZ, 0xc0, !PT ;  /* 0x0000ffff03237812 */ /* 0x004fc600078ec0ff */
[----:B------:R-:W2:Y:S01]  /*6e710*/  LDL.LU R3, [R1+0xac] ;  /* 0x0000ac0001037983 */ /* 0x000ea20000300800 */
[----:B------:R-:W-:-:S03]  /*6e720*/  LOP3.LUT R36, R0, 0xffff, RZ, 0xc0, !PT ;  /* 0x0000ffff00247812 */ /* 0x000fc600078ec0ff */
[----:B------:R-:W2:Y:S01]  /*6e730*/  LDL.LU R0, [R1+0xa0] ;  /* 0x0000a00001007983 */ /* 0x000ea20000300800 */
[----:B------:R-:W-:-:S03]  /*6e740*/  LOP3.LUT R37, R2, 0xffff, RZ, 0xc0, !PT ;  /* 0x0000ffff02257812 */ /* 0x000fc600078ec0ff */
[----:B------:R-:W2:Y:S01]  /*6e750*/  LDL.LU R2, [R1+0x38] ;  /* 0x0000380001027983 */ /* 0x000ea20000300800 */
[----:B------:R-:W-:-:S04]  /*6e760*/  LOP3.LUT R31, R54, 0xffff, RZ, 0xc0, !PT ;  /* 0x0000ffff361f7812 */ /* 0x000fc800078ec0ff */
[----:B------:R-:W-:-:S05]  /*6e770*/  PRMT R40, R31, 0x3340, R36 ;  /* 0x000033401f287816 */ /* 0x000fca0000000024 */
[----:B------:R0:W-:Y:S01]  /*6e780*/  STL [R1+0x1520], R40 ;  /* 0x0015202801007387 */ /* 0x0001e20000100800 */
[----:B------:R-:W-:Y:S02]  /*6e790*/  LOP3.LUT R23, R23, 0xffff, RZ, 0xc0, !PT ;  /* 0x0000ffff17177812 */ /* 0x000fe400078ec0ff */
[----:B------:R-:W-:Y:S02]  /*6e7a0*/  SHF.R.U32.HI R39, RZ, 0x8, R31 ;  /* 0x00000008ff277819 */ /* 0x000fe4000001161f */
[----:B------:R-:W-:Y:S02]  /*6e7b0*/  SHF.R.U32.HI R31, RZ, 0x8, R29 ;  /* 0x00000008ff1f7819 */ /* 0x000fe4000001161d */
[----:B0-----:R-:W-:Y:S02]  /*6e7c0*/  PRMT R40, R29, 0x3340, R37 ;  /* 0x000033401d287816 */ /* 0x001fe40000000025 */
[----:B------:R-:W-:-:S03]  /*6e7d0*/  SHF.R.U32.HI R29, RZ, 0x8, R27 ;  /* 0x00000008ff1d7819 */ /* 0x000fc6000001161b */
[----:B------:R0:W-:Y:S01]  /*6e7e0*/  STL [R1+0x152c], R40 ;  /* 0x00152c2801007387 */ /* 0x0001e20000100800 */
[----:B------:R-:W-:Y:S02]  /*6e7f0*/  SHF.R.U32.HI R37, RZ, 0x8, R37 ;  /* 0x00000008ff257819 */ /* 0x000fe40000011625 */
[----:B------:R-:W-:Y:S02]  /*6e800*/  SHF.R.U32.HI R36, RZ, 0x8, R36 ;  /* 0x00000008ff247819 */ /* 0x000fe40000011624 */
[----:B------:R-:W-:Y:S02]  /*6e810*/  LOP3.LUT R31, R31, 0xffff, RZ, 0xc0, !PT ;  /* 0x0000ffff1f1f7812 */ /* 0x000fe400078ec0ff */
[--C-:B0-----:R-:W-:Y:S02]  /*6e820*/  PRMT R40, R27, 0x3340, R38.reuse ;  /* 0x000033401b287816 */ /* 0x101fe40000000026 */
[----:B------:R-:W-:Y:S02]  /*6e830*/  SHF.R.U32.HI R27, RZ, 0x8, R35 ;  /* 0x00000008ff1b7819 */ /* 0x000fe40000011623 */
[----:B------:R-:W-:-:S02]  /*6e840*/  SHF.R.U32.HI R38, RZ, 0x8, R38 ;  /* 0x00000008ff267819 */ /* 0x000fc40000011626 */
[--C-:B------:R-:W-:Y:S02]  /*6e850*/  PRMT R35, R35, 0x3340, R23.reuse ;  /* 0x0000334023237816 */ /* 0x100fe40000000017 */
[----:B------:R-:W-:Y:S02]  /*6e860*/  SHF.R.U32.HI R23, RZ, 0x8, R23 ;  /* 0x00000008ff177819 */ /* 0x000fe40000011617 */
[----:B------:R-:W-:Y:S02]  /*6e870*/  LOP3.LUT R37, R37, 0xffff, RZ, 0xc0, !PT ;  /* 0x0000ffff25257812 */ /* 0x000fe400078ec0ff */
[----:B------:R-:W-:Y:S02]  /*6e880*/  LOP3.LUT R29, R29, 0xffff, RZ, 0xc0, !PT ;  /* 0x0000ffff1d1d7812 */ /* 0x000fe400078ec0ff */
[----:B------:R-:W-:Y:S02]  /*6e890*/  LOP3.LUT R38, R38, 0xffff, RZ, 0xc0, !PT ;  /* 0x0000ffff26267812 */ /* 0x000fe400078ec0ff */
[----:B------:R-:W-:-:S02]  /*6e8a0*/  LOP3.LUT R27, R27, 0xffff, RZ, 0xc0, !PT ;  /* 0x0000ffff1b1b7812 */ /* 0x000fc400078ec0ff */
[----:B------:R-:W-:Y:S02]  /*6e8b0*/  LOP3.LUT R23, R23, 0xffff, RZ, 0xc0, !PT ;  /* 0x0000ffff17177812 */ /* 0x000fe400078ec0ff */
[----:B------:R-:W-:Y:S02]  /*6e8c0*/  LOP3.LUT R39, R39, 0xffff, RZ, 0xc0, !PT ;  /* 0x0000ffff27277812 */ /* 0x000fe400078ec0ff */
[----:B------:R-:W-:Y:S02]  /*6e8d0*/  LOP3.LUT R36, R36, 0xffff, RZ, 0xc0, !PT ;  /* 0x0000ffff24247812 */ /* 0x000fe400078ec0ff */
[----:B------:R-:W-:Y:S02]  /*6e8e0*/  PRMT R31, R31, 0x3340, R37 ;  /* 0x000033401f1f7816 */ /* 0x000fe40000000025 */
[----:B------:R-:W-:Y:S01]  /*6e8f0*/  PRMT R29, R29, 0x3340, R38 ;  /* 0x000033401d1d7816 */ /* 0x000fe20000000026 */
[----:B------:R-:W-:Y:S01]  /*6e900*/  STL [R1+0x1528], R40 ;  /* 0x0015282801007387 */ /* 0x000fe20000100800 */
[----:B------:R-:W-:-:S02]  /*6e910*/  PRMT R23, R27, 0x3340, R23 ;  /* 0x000033401b177816 */ /* 0x000fc40000000017 */
[----:B------:R-:W-:Y:S01]  /*6e920*/  PRMT R27, R39, 0x3340, R36 ;  /* 0x00003340271b7816 */ /* 0x000fe20000000024 */
[----:B------:R-:W-:Y:S01]  /*6e930*/  STL [R1+0x1524], R35 ;  /* 0x0015242301007387 */ /* 0x000fe20000100800 */
[----:B------:R-:W-:-:S03]  /*6e940*/  LOP3.LUT R36, R58, 0xffff, RZ, 0xc0, !PT ;  /* 0x0000ffff3a247812 */ /* 0x000fc600078ec0ff */
[----:B------:R-:W-:Y:S04]  /*6e950*/  STL [R1+0x1430], R31 ;  /* 0x0014301f01007387 */ /* 0x000fe80000100800 */
[----:B------:R3:W-:Y:S04]  /*6e960*/  STL [R1+0x142c], R29 ;  /* 0x00142c1d01007387 */ /* 0x0007e80000100800 */
[----:B------:R4:W-:Y:S04]  /*6e970*/  STL [R1+0x1428], R23 ;  /* 0x0014281701007387 */ /* 0x0009e80000100800 */
        /* <DEDUP_REMOVED lines=8> */
[----:B0-----:R-:W-:-:S03]  /*6ea00*/  LOP3.LUT R27, R0, 0xffff, RZ, 0xc0, !PT ;  /* 0x0000ffff001b7812 */ /* 0x001fc600078ec0ff */
        /* <DEDUP_REMOVED lines=15> */
[----:B0-----:R-:W-:Y:S02]  /*6eb00*/  PRMT R38, R31, 0x3340, R19 ;  /* 0x000033401f267816 */ /* 0x001fe40000000013 */
[----:B------:R-:W-:Y:S02]  /*6eb10*/  SHF.R.U32.HI R31, RZ, 0x8, R27 ;  /* 0x00000008ff1f7819 */ /* 0x000fe4000001161b */
[----:B------:R-:W-:-:S02]  /*6eb20*/  SHF.R.U32.HI R19, RZ, 0x8, R19 ;  /* 0x00000008ff137819 */ /* 0x000fc40000011613 */
[--C-:B------:R-:W-:Y:S02]  /*6eb30*/  PRMT R27, R27, 0x3340, R21.reuse ;  /* 0x000033401b1b7816 */ /* 0x100fe40000000015 */
[----:B------:R-:W-:Y:S02]  /*6eb40*/  SHF.R.U32.HI R21, RZ, 0x8, R21 ;  /* 0x00000008ff157819 */ /* 0x000fe40000011615 */
[----:B------:R-:W-:Y:S02]  /*6eb50*/  LOP3.LUT R36, R36, 0xffff, RZ, 0xc0, !PT ;  /* 0x0000ffff24247812 */ /* 0x000fe400078ec0ff */
        /* <DEDUP_REMOVED lines=10> */
[----:B------:R-:W-:-:S02]  /*6ec00*/  PRMT R23, R31, 0x3340, R21 ;  /* 0x000033401f177816 */ /* 0x000fc40000000015 */
[----:B------:R-:W-:Y:S01]  /*6ec10*/  PRMT R19, R37, 0x3340, R35 ;  /* 0x0000334025137816 */ /* 0x000fe20000000023 */
[----:B------:R-:W-:Y:S01]  /*6ec20*/  STL [R1+0x1410], R29 ;  /* 0x0014101d01007387 */ /* 0x000fe20000100800 */
[----:B------:R-:W-:-:S03]  /*6ec30*/  LOP3.LUT R35, R59, 0xffff, RZ, 0xc0, !PT ;  /* 0x0000ffff3b237812 */ /* 0x000fc600078ec0ff */
[----:B------:R-:W-:Y:S04]  /*6ec40*/  STL [R1+0x140c], R27 ;  /* 0x00140c1b01007387 */ /* 0x000fe80000100800 */
[----:B------:R4:W-:Y:S04]  /*6ec50*/  STL [R1+0x1408], R23 ;  /* 0x0014081701007387 */ /* 0x0009e80000100800 */
[----:B------:R0:W-:Y:S01]  /*6ec60*/  STL [R1+0x1400], R19 ;  /* 0x0014001301007387 */ /* 0x0001e20000100800 */
[----:B------:R-:W-:-:S03]  /*6ec70*/  LOP3.LUT R31, R58, 0xffff, RZ, 0xc0, !PT ;  /* 0x0000ffff3a1f7812 */ /* 0x000fc600078ec0ff */
[----:B------:R-:W2:Y:S04]  /*6ec80*/  LDL.LU R58, [R1+0x2780] ;  /* 0x00278000013a7983 */ /* 0x000ea80000300800 */
        /* <DEDUP_REMOVED lines=21> */
[----:B0-----:R-:W-:Y:S02]  /*6ede0*/  PRMT R37, R27, 0x3340, R35 ;  /* 0x000033401b257816 */ /* 0x001fe40000000023 */
        /* <DEDUP_REMOVED lines=15> */
[----:B------:R-:W-:Y:S02]  /*6eee0*/  PRMT R23, R36, 0x3340, R29 ;  /* 0x0000334024177816 */ /* 0x000fe4000000001d */
[----:B0-----:R-:W-:-:S02]  /*6eef0*/  PRMT R19, R27, 0x3340, R15 ;  /* 0x000033401b137816 */ /* 0x001fc4000000000f */
[----:B------:R-:W-:Y:S01]  /*6ef00*/  PRMT R15, R21, 0x3340, R31 ;  /* 0x00003340150f7816 */ /* 0x000fe2000000001f */
[----:B------:R-:W-:Y:S04]  /*6ef10*/  STL [R1+0x13f0], R35 ;  /* 0x0013f02301007387 */ /* 0x000fe80000100800 */
[----:B------:R3:W-:Y:S04]  /*6ef20*/  STL [R1+0x13ec], R19 ;  /* 0x0013ec1301007387 */ /* 0x0007e80000100800 */
[----:B------:R-:W-:Y:S04]  /*6ef30*/  STL [R1+0x13e0], R23 ;  /* 0x0013e01701007387 */ /* 0x000fe80000100800 */
[----:B------:R2:W-:Y:S01]  /*6ef40*/  STL [R1+0x13dc], R15 ;  /* 0x0013dc0f01007387 */ /* 0x0005e20000100800 */
[----:B------:R-:W-:-:S03]  /*6ef50*/  LOP3.LUT R29, R58, 0xffff, RZ, 0xc0, !PT ;  /* 0x0000ffff3a1d7812 */ /* 0x000fc600078ec0ff */
        /* <DEDUP_REMOVED lines=14> */
[----:B------:R-:W-:Y:S02]  /*6f040*/  SHF.R.U32.HI R31, RZ, 0x8, R19 ;  /* 0x00000008ff1f7819 */ /* 0x000fe40000011613 */
[----:B------:R-:W-:Y:S02]  /*6f050*/  LOP3.LUT R13, R13, 0xffff, RZ, 0xc0, !PT ;  /* 0x0000ffff0d0d7812 */ /* 0x000fe400078ec0ff */
        /* <DEDUP_REMOVED lines=12> */
[----:B------:R-:W-:Y:S02]  /*6f120*/  SHF.R.U32.HI R29, RZ, 0x8, R29 ;  /* 0x00000008ff1d7819 */ /* 0x000fe4000001161d */
[----:B------:R-:W-:Y:S02]  /*6f130*/  LOP3.LUT R15, R15, 0xffff, RZ, 0xc0, !PT ;  /* 0x0000ffff0f0f7812 */ /* 0x000fe400078ec0ff */
[----:B------:R-:W-:-:S02]  /*6f140*/  LOP3.LUT R13, R13, 0xffff, RZ, 0xc0, !PT ;  /* 0x0000ffff0d0d7812 */ /* 0x000fc400078ec0ff */
[----:B------:R-:W-:Y:S02]  /*6f150*/  PRMT R11, R21, 0x3340, R11 ;  /* 0x00003340150b7816 */ /* 0x000fe4000000000b */
[----:B------:R-:W-:Y:S02]  /*6f160*/  LOP3.LUT R31, R31, 0xffff, RZ, 0xc0, !PT ;  /* 0x0000ffff1f1f7812 */ /* 0x000fe400078ec0ff */
[----:B------:R-:W-:Y:S01]  /*6f170*/  LOP3.LUT R27, R27, 0xffff, RZ, 0xc0, !PT ;  /* 0x0000ffff1b1b7812 */ /* 0x000fe200078ec0ff */
[----:B------:R-:W-:Y:S01]  /*6f180*/  STL [R1+0x14fc], R35 ;  /* 0x0014fc2301007387 */ /* 0x000fe20000100800 */
[----:B------:R-:W-:Y:S02]  /*6f190*/  LOP3.LUT R19, R19, 0xffff, RZ, 0xc0, !PT ;  /* 0x0000ffff13137812 */ /* 0x000fe400078ec0ff */
[----:B------:R-:W-:Y:S01]  /*6f1a0*/  LOP3.LUT R29, R29, 0xffff, RZ, 0xc0, !PT ;  /* 0x0000ffff1d1d7812 */ /* 0x000fe200078ec0ff */
[----:B------:R-:W-:Y:S01]  /*6f1b0*/  STL [R1+0x14f8], R23 ;  /* 0x0014f81701007387 */ /* 0x000fe20000100800 */
[----:B------:R-:W-:-:S02]  /*6f1c0*/  PRMT R15, R15, 0x3340, R13 ;  /* 0x000033400f0f7816 */ /* 0x000fc4000000000d */
[----:B------:R-:W-:Y:S01]  /*6f1d0*/  PRMT R13, R31, 0x3340, R27 ;  /* 0x000033401f0d7816 */ /* 0x000fe2000000001b */
[----:B------:R0:W-:Y:S04]  /*6f1e0*/  STL [R1+0x13d8], R11 ;  /* 0x0013d80b01007387 */ /* 0x0001e80000100800 */
[----:B------:R-:W-:Y:S01]  /*6f1f0*/  STL [R1+0x13d4], R15 ;  /* 0x0013d40f01007387 */ /* 0x000fe20000100800 */
[----:B0-----:R-:W-:-:S03]  /*6f200*/  PRMT R11, R19, 0x3340, R29 ;  /* 0x00003340130b7816 */ /* 0x001fc6000000001d */
[----:B------:R4:W-:Y:S01]  /*6f210*/  STL [R1+0x13c0], R13 ;  /* 0x0013c00d01007387 */ /* 0x0009e20000100800 */
[----:B------:R-:W-:-:S03]  /*6f220*/  LOP3.LUT R23, R59, 0xffff, RZ, 0xc0, !PT ;  /* 0x0000ffff3b177812 */ /* 0x000fc600078ec0ff */
        /* <DEDUP_REMOVED lines=9> */
[----:B------:R-:W3:Y:S01]  /*6f2c0*/  LDL.LU R0, [R1+0x15c] ;  /* 0x00015c0001007983 */ /* 0x000ee20000300800 */
[----:B------:R-:W-:-:S03]  /*6f2d0*/  LOP3.LUT R21, R2, 0xffff, RZ, 0xc0, !PT ;  /* 0x0000ffff02157812 */ /* 0x000fc600078ec0ff */
[----:B------:R-:W3:Y:S01]  /*6f2e0*/  LDL.LU R2, [R1+0x68] ;  /* 0x0000680001027983 */ /* 0x000ee20000300800 */
[----:B------:R-:W-:Y:S02]  /*6f2f0*/  PRMT R29, R19, 0x3340, R21 ;  /* 0x00003340131d7816 */ /* 0x000fe40000000015 */
[----:B------:R-:W-:-:S03]  /*6f300*/  LOP3.LUT R7, R7, 0xffff, RZ, 0xc0, !PT ;  /* 0x0000ffff07077812 */ /* 0x000fc600078ec0ff */
[----:B------:R0:W-:Y:S01]  /*6f310*/  STL [R1+0x14e8], R29 ;  /* 0x0014e81d01007387 */ /* 0x0001e20000100800 */
[----:B------:R-:W-:Y:S02]  /*6f320*/  LOP3.LUT R4, R4, 0xffff, RZ, 0xc0, !PT ;  /* 0x0000ffff04047812 */ /* 0x000fe400078ec0ff */
[----:B------:R-:W-:Y:S02]  /*6f330*/  SHF.R.U32.HI R27, RZ, 0x8, R19 ;  /* 0x00000008ff1b7819 */ /* 0x000fe40000011613 */
[----:B0-----:R-:W-:Y:S02]  /*6f340*/  PRMT R29, R13, 0x3340, R23 ;  /* 0x000033400d1d7816 */ /* 0x001fe40000000017 */
[----:B------:R-:W-:-:S03]  /*6f350*/  SHF.R.U32.HI R19, RZ, 0x8, R13 ;  /* 0x00000008ff137819 */ /* 0x000fc6000001160d */
[----:B------:R0:W-:Y:S01]  /*6f360*/  STL [R1+0x14e4], R29 ;  /* 0x0014e41d01007387 */ /* 0x0001e20000100800 */
[----:B------:R-:W-:Y:S02]  /*6f370*/  SHF.R.U32.HI R13, RZ, 0x8, R11 ;  /* 0x00000008ff0d7819 */ /* 0x000fe4000001160b */
[----:B------:R-:W-:Y:S02]  /*6f380*/  SHF.R.U32.HI R21, RZ, 0x8, R21 ;  /* 0x00000008ff157819 */ /* 0x000fe40000011615 */
[----:B------:R-:W-:Y:S02]  /*6f390*/  SHF.R.U32.HI R23, RZ, 0x8, R23 ;  /* 0x00000008ff177819 */ /* 0x000fe40000011617 */
[--C-:B0-----:R-:W-:Y:S02]  /*6f3a0*/  PRMT R29, R11, 0x3340, R7.reuse ;  /* 0x000033400b1d7816 */ /* 0x101fe40000000007 */
[----:B------:R-:W-:Y:S02]  /*6f3b0*/  SHF.R.U32.HI R7, RZ, 0x8, R7 ;  /* 0x00000008ff077819 */ /* 0x000fe40000011607 */
[----:B------:R-:W-:-:S02]  /*6f3c0*/  SHF.R.U32.HI R11, RZ, 0x8, R15 ;  /* 0x00000008ff0b7819 */ /* 0x000fc4000001160f */
[--C-:B------:R-:W-:Y:S02]  /*6f3d0*/  PRMT R15, R15, 0x3340, R4.reuse ;  /* 0x000033400f0f7816 */ /* 0x100fe40000000004 */
[----:B------:R-:W-:Y:S02]  /*6f3e0*/  SHF.R.U32.HI R4, RZ, 0x8, R4 ;  /* 0x00000008ff047819 */ /* 0x000fe40000011604 */
[----:B------:R-:W-:Y:S02]  /*6f3f0*/  LOP3.LUT R13, R13, 0xffff, RZ, 0xc0, !PT ;  /* 0x0000ffff0d0d7812 */ /* 0x000fe400078ec0ff */
[----:B------:R-:W-:Y:S01]  /*6f400*/  LOP3.LUT R7, R7, 0xffff, RZ, 0xc0, !PT ;  /* 0x0000ffff07077812 */ /* 0x000fe200078ec0ff */
[----:B------:R-:W-:Y:S01]  /*6f410*/  STL [R1+0x14ec], R29 ;  /* 0x0014ec1d01007387 */ /* 0x000fe20000100800 */
[----:B------:R-:W-:Y:S02]  /*6f420*/  LOP3.LUT R27, R27, 0xffff, RZ, 0xc0, !PT ;  /* 0x0000ffff1b1b7812 */ /* 0x000fe400078ec0ff */
[----:B------:R-:W-:Y:S01]  /*6f430*/  LOP3.LUT R21, R21, 0xffff, RZ, 0xc0, !PT ;  /* 0x0000ffff15157812 */ /* 0x000fe200078ec0ff */
[----:B------:R0:W-:Y:S01]  /*6f440*/  STL [R1+0x14e0], R15 ;  /* 0x0014e00f01007387 */ /* 0x0001e20000100800 */
[----:B------:R-:W-:-:S02]  /*6f450*/  LOP3.LUT R19, R19, 0xffff, RZ, 0xc0, !PT ;  /* 0x0000ffff13137812 */ /* 0x000fc400078ec0ff */
[----:B------:R-:W-:Y:S02]  /*6f460*/  LOP3.LUT R23, R23, 0xffff, RZ, 0xc0, !PT ;  /* 0x0000ffff17177812 */ /* 0x000fe400078ec0ff */
[----:B------:R-:W-:Y:S02]  /*6f470*/  LOP3.LUT R11, R11, 0xffff, RZ, 0xc0, !PT ;  /* 0x0000ffff0b0b7812 */ /* 0x000fe400078ec0ff */
[----:B------:R-:W-:Y:S02]  /*6f480*/  LOP3.LUT R4, R4, 0xffff, RZ, 0xc0, !PT ;  /* 0x0000ffff04047812 */ /* 0x000fe400078ec0ff */
[----:B0-----:R-:W-:Y:S02]  /*6f490*/  PRMT R15, R13, 0x3340, R7 ;  /* 0x000033400d0f7816 */ /* 0x001fe40000000007 */
[----:B------:R-:W-:Y:S02]  /*6f4a0*/  PRMT R13, R27, 0x3340, R21 ;  /* 0x000033401b0d7816 */ /* 0x000fe40000000015 */
[----:B------:R-:W-:-:S02]  /*6f4b0*/  PRMT R7, R19, 0x3340, R23 ;  /* 0x0000334013077816 */ /* 0x000fc40000000017 */
[----:B------:R-:W-:Y:S01]  /*6f4c0*/  PRMT R4, R11, 0x3340, R4 ;  /* 0x000033400b047816 */ /* 0x000fe20000000004 */
[----:B------:R-:W-:Y:S01]  /*6f4d0*/  STL [R1+0x13b0], R15 ;  /* 0x0013b00f01007387 */ /* 0x000fe20000100800 */
[----:B------:R-:W-:-:S03]  /*6f4e0*/  LOP3.LUT R19, R58, 0xffff, RZ, 0xc0, !PT ;  /* 0x0000ffff3a137812 */ /* 0x000fc600078ec0ff */
[----:B------:R-:W-:Y:S04]  /*6f4f0*/  STL [R1+0x13ac], R13 ;  /* 0x0013ac0d01007387 */ /* 0x000fe80000100800 */
[----:B------:R4:W-:Y:S04]  /*6f500*/  STL [R1+0x13a8], R7 ;  /* 0x0013a80701007387 */ /* 0x0009e80000100800 */
[----:B------:R0:W-:Y:S04]  /*6f510*/  STL [R1+0x13a4], R4 ;  /* 0x0013a40401007387 */ /* 0x0001e80000100800 */
[----:B------:R-:W3:Y:S01]  /*6f520*/  LDL.LU R58, [R1+0x2770] ;  /* 0x00277000013a7983 */ /* 0x000ee20000300800 */
[----:B----4-:R-:W-:-:S03]  /*6f530*/  LOP3.LUT R7, R43, 0xffff, RZ, 0xc0, !PT ;  /* 0x0000ffff2b077812 */ /* 0x010fc600078ec0ff */
[----:B------:R-:W4:Y:S01]  /*6f540*/  LDL.LU R43, [R1+0x2b8] ;  /* 0x0002b800012b7983 */ /* 0x000f220000300800 */
[----:B--2---:R-:W-:-:S03]  /*6f550*/  LOP3.LUT R11, R3, 0xffff, RZ, 0xc0, !PT ;  /* 0x0000ffff030b7812 */ /* 0x004fc600078ec0ff */
[----:B------:R-:W2:Y:S01]  /*6f560*/  LDL.LU R3, [R1+0x2b4] ;  /* 0x0002b40001037983 */ /* 0x000ea20000300800 */
[----:B---3--:R-:W-:Y:S02]  /*6f570*/  LOP3.LUT R13, R55, 0xffff, RZ, 0xc0, !PT ;  /* 0x0000ffff370d7812 */ /* 0x008fe400078ec0ff */
[----:B------:R-:W-:Y:S02]  /*6f580*/  LOP3.LUT R15, R2, 0xffff, RZ, 0xc0, !PT ;  /* 0x0000ffff020f7812 */ /* 0x000fe400078ec0ff */
[----:B0-----:R-:W-:Y:S02]  /*6f590*/  LOP3.LUT R4, R0, 0xffff, RZ, 0xc0, !PT ;  /* 0x0000ffff00047812 */ /* 0x001fe400078ec0ff */
[----:B------:R-:W-:Y:S01]  /*6f5a0*/  PRMT R23, R13, 0x3340, R15 ;  /* 0x000033400d177816 */ /* 0x000fe2000000000f */
[----:B------:R-:W3:Y:S04]  /*6f5b0*/  LDL.LU R0, [R1+0x1bc] ;  /* 0x0001bc0001007983 */ /* 0x000ee80000300800 */
[----:B------:R-:W3:Y:S01]  /*6f5c0*/  LDL.LU R2, [R1+0x1b8] ;  /* 0x0001b80001027983 */ /* 0x000ee20000300800 */
[----:B------:R-:W-:-:S03]  /*6f5d0*/  LOP3.LUT R5, R5, 0xffff, RZ, 0xc0, !PT ;  /* 0x0000ffff05057812 */ /* 0x000fc600078ec0ff */
[----:B------:R0:W-:Y:S01]  /*6f5e0*/  STL [R1+0x14d8], R23 ;  /* 0x0014d81701007387 */ /* 0x0001e20000100800 */
[----:B------:R-:W-:Y:S02]  /*6f5f0*/  SHF.R.U32.HI R21, RZ, 0x8, R13 ;  /* 0x00000008ff157819 */ /* 0x000fe4000001160d */
[----:B------:R-:W-:Y:S02]  /*6f600*/  SHF.R.U32.HI R13, RZ, 0x8, R7 ;  /* 0x00000008ff0d7819 */ /* 0x000fe40000011607 */
[----:B0-----:R-:W-:Y:S02]  /*6f610*/  PRMT R23, R7, 0x3340, R19 ;  /* 0x0000334007177816 */ /* 0x001fe40000000013 */
[----:B------:R-:W-:-:S03]  /*6f620*/  SHF.R.U32.HI R7, RZ, 0x8, R4 ;  /* 0x00000008ff077819 */ /* 0x000fc60000011604 */
[----:B------:R0:W-:Y:S01]  /*6f630*/  STL [R1+0x14d4], R23 ;  /* 0x0014d41701007387 */ /* 0x0001e20000100800 */
[----:B------:R-:W-:Y:S02]  /*6f640*/  LOP3.LUT R6, R6, 0xffff, RZ, 0xc0, !PT ;  /* 0x0000ffff06067812 */ /* 0x000fe400078ec0ff */
[----:B------:R-:W-:Y:S02]  /*6f650*/  SHF.R.U32.HI R15, RZ, 0x8, R15 ;  /* 0x00000008ff0f7819 */ /* 0x000fe4000001160f */
[----:B------:R-:W-:Y:S02]  /*6f660*/  LOP3.LUT R7, R7, 0xffff, RZ, 0xc0, !PT ;  /* 0x0000ffff07077812 */ /* 0x000fe400078ec0ff */
[--C-:B0-----:R-:W-:Y:S02]  /*6f670*/  PRMT R23, R4, 0x3340, R5.reuse ;  /* 0x0000334004177816 */ /* 0x101fe40000000005 */
[----:B------:R-:W-:Y:S02]  /*6f680*/  SHF.R.U32.HI R5, RZ, 0x8, R5 ;  /* 0x00000008ff057819 */ /* 0x000fe40000011605 */
[----:B------:R-:W-:-:S02]  /*6f690*/  SHF.R.U32.HI R4, RZ, 0x8, R11 ;  /* 0x00000008ff047819 */ /* 0x000fc4000001160b */
[----:B------:R-:W-:Y:S02]  /*6f6a0*/  LOP3.LUT R5, R5, 0xffff, RZ, 0xc0, !PT ;  /* 0x0000ffff05057812 */ /* 0x000fe400078ec0ff */
[----:B------:R-:W-:Y:S02]  /*6f6b0*/  SHF.R.U32.HI R19, RZ, 0x8, R19 ;  /* 0x00000008ff137819 */ /* 0x000fe40000011613 */
[--C-:B------:R-:W-:Y:S02]  /*6f6c0*/  PRMT R11, R11, 0x3340, R6.reuse ;  /* 0x000033400b0b7816 */ /* 0x100fe40000000006 */
[----:B------:R-:W-:Y:S02]  /*6f6d0*/  SHF.R.U32.HI R6, RZ, 0x8, R6 ;  /* 0x00000008ff067819 */ /* 0x000fe40000011606 */
[----:B------:R-:W-:Y:S02]  /*6f6e0*/  LOP3.LUT R21, R21, 0xffff, RZ, 0xc0, !PT ;  /* 0x0000ffff15157812 */ /* 0x000fe400078ec0ff */
[----:B------:R-:W-:-:S02]  /*6f6f0*/  LOP3.LUT R15, R15, 0xffff, RZ, 0xc0, !PT ;  /* 0x0000ffff0f0f7812 */ /* 0x000fc400078ec0ff */
[----:B------:R-:W-:Y:S01]  /*6f700*/  PRMT R5, R7, 0x3340, R5 ;  /* 0x0000334007057816 */ /* 0x000fe20000000005 */
[----:B------:R-:W-:Y:S01]  /*6f710*/  STL [R1+0x14dc], R23 ;  /* 0x0014dc1701007387 */ /* 0x000fe20000100800 */
[----:B------:R-:W-:Y:S02]  /*6f720*/  LOP3.LUT R13, R13, 0xffff, RZ, 0xc0, !PT ;  /* 0x0000ffff0d0d7812 */ /* 0x000fe400078ec0ff */
[----:B------:R-:W-:Y:S01]  /*6f730*/  LOP3.LUT R19, R19, 0xffff, RZ, 0xc0, !PT ;  /* 0x0000ffff13137812 */ /* 0x000fe200078ec0ff */
[----:B------:R0:W-:Y:S01]  /*6f740*/  STL [R1+0x14d0], R11 ;  /* 0x0014d00b01007387 */ /* 0x0001e20000100800 */
[----:B------:R-:W-:Y:S02]  /*6f750*/  LOP3.LUT R4, R4, 0xffff, RZ, 0xc0, !PT ;  /* 0x0000ffff04047812 */ /* 0x000fe400078ec0ff */
[----:B------:R-:W-:Y:S01]  /*6f760*/  LOP3.LUT R6, R6, 0xffff, RZ, 0xc0, !PT ;  /* 0x0000ffff06067812 */ /* 0x000fe200078ec0ff */
[----:B------:R1:W-:Y:S01]  /*6f770*/  STL [R1+0x138c], R5 ;  /* 0x00138c0501007387 */ /* 0x0003e20000100800 */
[----:B------:R-:W-:-:S02]  /*6f780*/  PRMT R7, R13, 0x3340, R19 ;  /* 0x000033400d077816 */ /* 0x000fc40000000013 */
[----:B0-----:R-:W-:Y:S02]  /*6f790*/  PRMT R11, R21, 0x3340, R15 ;  /* 0x00003340150b7816 */ /* 0x001fe4000000000f */
[----:B-1----:R-:W-:-:S03]  /*6f7a0*/  PRMT R5, R4, 0x3340, R6 ;  /* 0x0000334004057816 */ /* 0x002fc60000000006 */
[----:B------:R0:W-:Y:S01]  /*6f7b0*/  STL [R1+0x1388], R11 ;  /* 0x0013880b01007387 */ /* 0x0001e20000100800 */
[----:B------:R-:W-:-:S03]  /*6f7c0*/  LOP3.LUT R13, R59, 0xffff, RZ, 0xc0, !PT ;  /* 0x0000ffff3b0d7812 */ /* 0x000fc600078ec0ff */
[----:B------:R2:W-:Y:S04]  /*6f7d0*/  STL [R1+0x1384], R7 ;  /* 0x0013840701007387 */ /* 0x0005e80000100800 */
[----:B------:R3:W-:Y:S01]  /*6f7e0*/  STL [R1+0x137c], R5 ;  /* 0x00137c0501007387 */ /* 0x0007e20000100800 */
[----:B0-----:R-:W-:-:S03]  /*6f7f0*/  LOP3.LUT R11, R58, 0xffff, RZ, 0xc0, !PT ;  /* 0x0000ffff3a0b7812 */ /* 0x001fc600078ec0ff */
[----:B------:R-:W3:Y:S04]  /*6f800*/  LDL.LU R58, [R1+0x276c] ;  /* 0x00276c00013a7983 */ /* 0x000ee80000300800 */
[----:B------:R-:W3:Y:S04]  /*6f810*/  LDL.LU R59, [R1+0x2768] ;  /* 0x00276800013b7983 */ /* 0x000ee80000300800 */
[----:B------:R-:W3:Y:S01]  /*6f820*/  LDL.LU R55, [R1+0x350] ;  /* 0x0003500001377983 */ /* 0x000ee20000300800 */
[----:B----4-:R-:W-:-:S03]  /*6f830*/  LOP3.LUT R4, R43, 0xffff, RZ, 0xc0, !PT ;  /* 0x0000ffff2b047812 */ /* 0x010fc600078ec0ff */
[----:B------:R-:W4:Y:S01]  /*6f840*/  LDL.LU R43, [R1+0x33c] ;  /* 0x00033c00012b7983 */ /* 0x000f220000300800 */
[----:B--2---:R-:W-:-:S03]  /*6f850*/  LOP3.LUT R7, R3, 0xffff, RZ, 0xc0, !PT ;  /* 0x0000ffff03077812 */ /* 0x004fc600078ec0ff */
[----:B------:R-:W2:Y:S01]  /*6f860*/  LDL.LU R3, [R1+0x2d8] ;  /* 0x0002d80001037983 */ /* 0x000ea20000300800 */
[----:B------:R-:W-:Y:S02]  /*6f870*/  PRMT R19, R4, 0x3340, R11 ;  /* 0x0000334004137816 */ /* 0x000fe4000000000b */
[----:B------:R-:W-:Y:S02]  /*6f880*/  LOP3.LUT R9, R9, 0xffff, RZ, 0xc0, !PT ;  /* 0x0000ffff09097812 */ /* 0x000fe400078ec0ff */
[----:B---3--:R-:W-:Y:S02]  /*6f890*/  LOP3.LUT R5, R0, 0xffff, RZ, 0xc0, !PT ;  /* 0x0000ffff00057812 */ /* 0x008fe400078ec0ff */
[----:B------:R-:W3:Y:S01]  /*6f8a0*/  LDL.LU R0, [R1+0x290] ;  /* 0x0002900001007983 */ /* 0x000ee20000300800 */
[----:B------:R-:W-:-:S03]  /*6f8b0*/  LOP3.LUT R6, R2, 0xffff, RZ, 0xc0, !PT ;  /* 0x0000ffff02067812 */ /* 0x000fc600078ec0ff */
[----:B------:R-:W3:Y:S04]  /*6f8c0*/  LDL.LU R2, [R1+0x17c] ;  /* 0x00017c0001027983 */ /* 0x000ee80000300800 */
[----:B------:R0:W-:Y:S01]  /*6f8d0*/  STL [R1+0x14cc], R19 ;  /* 0x0014cc1301007387 */ /* 0x0001e20000100800 */
[----:B------:R-:W-:Y:S02]  /*6f8e0*/  LOP3.LUT R8, R8, 0xffff, RZ, 0xc0, !PT ;  /* 0x0000ffff08087812 */ /* 0x000fe400078ec0ff */
[----:B------:R-:W-:Y:S02]  /*6f8f0*/  SHF.R.U32.HI R15, RZ, 0x8, R4 ;  /* 0x00000008ff0f7819 */ /* 0x000fe40000011604 */
[----:B------:R-:W-:Y:S02]  /*6f900*/  SHF.R.U32.HI R4, RZ, 0x8, R7 ;  /* 0x00000008ff047819 */ /* 0x000fe40000011607 */
[----:B0-----:R-:W-:-:S02]  /*6f910*/  PRMT R19, R7, 0x3340, R13 ;  /* 0x0000334007137816 */ /* 0x001fc4000000000d */
[----:B------:R-:W-:Y:S02]  /*6f920*/  SHF.R.U32.HI R11, RZ, 0x8, R11 ;  /* 0x00000008ff0b7819 */ /* 0x000fe4000001160b */
[----:B------:R-:W-:Y:S01]  /*6f930*/  SHF.R.U32.HI R7, RZ, 0x8, R5 ;  /* 0x00000008ff077819 */ /* 0x000fe20000011605 */
[----:B------:R0:W-:Y:S01]  /*6f940*/  STL [R1+0x14c8], R19 ;  /* 0x0014c81301007387 */ /* 0x0001e20000100800 */
[----:B------:R-:W-:Y:S02]  /*6f950*/  SHF.R.U32.HI R13, RZ, 0x8, R13 ;  /* 0x00000008ff0d7819 */ /* 0x000fe4000001160d */
[----:B------:R-:W-:Y:S02]  /*6f960*/  LOP3.LUT R15, R15, 0xffff, RZ, 0xc0, !PT ;  /* 0x0000ffff0f0f7812 */ /* 0x000fe400078ec0ff */
[----:B------:R-:W-:Y:S02]  /*6f970*/  LOP3.LUT R11, R11, 0xffff, RZ, 0xc0, !PT ;  /* 0x0000ffff0b0b7812 */ /* 0x000fe400078ec0ff */
[----:B0-----:R-:W-:-:S02]  /*6f980*/  PRMT R19, R5, 0x3340, R9 ;  /* 0x0000334005137816 */ /* 0x001fc40000000009 */
[----:B------:R-:W-:Y:S02]  /*6f990*/  SHF.R.U32.HI R5, RZ, 0x8, R6 ;  /* 0x00000008ff057819 */ /* 0x000fe40000011606 */
[----:B------:R-:W-:Y:S02]  /*6f9a0*/  SHF.R.U32.HI R9, RZ, 0x8, R9 ;  /* 0x00000008ff097819 */ /* 0x000fe40000011609 */
[--C-:B------:R-:W-:Y:S02]  /*6f9b0*/  PRMT R6, R6, 0x3340, R8.reuse ;  /* 0x0000334006067816 */ /* 0x100fe40000000008 */
[----:B------:R-:W-:Y:S02]  /*6f9c0*/  SHF.R.U32.HI R8, RZ, 0x8, R8 ;  /* 0x00000008ff087819 */ /* 0x000fe40000011608 */
[----:B------:R-:W-:Y:S02]  /*6f9d0*/  LOP3.LUT R4, R4, 0xffff, RZ, 0xc0, !PT ;  /* 0x0000ffff04047812 */ /* 0x000fe400078ec0ff */
[----:B------:R-:W-:-:S02]  /*6f9e0*/  LOP3.LUT R13, R13, 0xffff, RZ, 0xc0, !PT ;  /* 0x0000ffff0d0d7812 */ /* 0x000fc400078ec0ff */
[----:B------:R-:W-:Y:S02]  /*6f9f0*/  LOP3.LUT R7, R7, 0xffff, RZ, 0xc0, !PT ;  /* 0x0000ffff07077812 */ /* 0x000fe400078ec0ff */
[----:B------:R-:W-:Y:S01]  /*6fa00*/  LOP3.LUT R9, R9, 0xffff, RZ, 0xc0, !PT ;  /* 0x0000ffff09097812 */ /* 0x000fe200078ec0ff */
[----:B------:R-:W-:Y:S01]  /*6fa10*/  STL [R1+0x14c4], R19 ;  /* 0x0014c41301007387 */ /* 0x000fe20000100800 */
[----:B------:R-:W-:Y:S02]  /*6fa20*/  LOP3.LUT R5, R5, 0xffff, RZ, 0xc0, !PT ;  /* 0x0000ffff05057812 */ /* 0x000fe400078ec0ff */
[----:B------:R-:W-:Y:S01]  /*6fa30*/  LOP3.LUT R8, R8, 0xffff, RZ, 0xc0, !PT ;  /* 0x0000ffff08087812 */ /* 0x000fe200078ec0ff */
[----:B------:R0:W-:Y:S01]  /*6fa40*/  STL [R1+0x14c0], R6 ;  /* 0x0014c00601007387 */ /* 0x0001e20000100800 */
[----:B------:R-:W-:Y:S02]  /*6fa50*/  PRMT R11, R15, 0x3340, R11 ;  /* 0x000033400f0b7816 */ /* 0x000fe4000000000b */
[----:B------:R-:W-:-:S02]  /*6fa60*/  PRMT R4, R4, 0x3340, R13 ;  /* 0x0000334004047816 */ /* 0x000fc4000000000d */
[----:B------:R-:W-:Y:S01]  /*6fa70*/  PRMT R5, R5, 0x3340, R8 ;  /* 0x0000334005057816 */ /* 0x000fe20000000008 */
[----:B------:R-:W-:Y:S01]  /*6fa80*/  STL [R1+0x1354], R11 ;  /* 0x0013540b01007387 */ /* 0x000fe20000100800 */
[----:B0-----:R-:W-:-:S03]  /*6fa90*/  PRMT R6, R7, 0x3340, R9 ;  /* 0x0000334007067816 */ /* 0x001fc60000000009 */
[----:B------:R0:W-:Y:S04]  /*6faa0*/  STL [R1+0x1350], R4 ;  /* 0x0013500401007387 */ /* 0x0001e80000100800 */
[----:B------:R4:W-:Y:S04]  /*6fab0*/  STL [R1+0x134c], R6 ;  /* 0x00134c0601007387 */ /* 0x0009e80000100800 */
[----:B------:R3:W-:Y:S01]  /*6fac0*/  STL [R1+0x1348], R5 ;  /* 0x0013480501007387 */ /* 0x0007e20000100800 */
[----:B------:R-:W-:-:S03]  /*6fad0*/  LOP3.LUT R8, R59, 0xffff, RZ, 0xc0, !PT ;  /* 0x0000ffff3b087812 */ /* 0x000fc600078ec0ff */
[----:B------:R-:W3:Y:S01]  /*6fae0*/  LDL.LU R59, [R1+0x2764] ;  /* 0x00276400013b7983 */ /* 0x000ee20000300800 */
[----:B0-----:R-:W-:-:S03]  /*6faf0*/  LOP3.LUT R4, R55, 0xffff, RZ, 0xc0, !PT ;  /* 0x0000ffff37047812 */ /* 0x001fc600078ec0ff */
[----:B------:R-:W3:Y:S04]  /*6fb00*/  LDL.LU R51, [R1+0x314] ;  /* 0x0003140001337983 */ /* 0x000ee80000300800 */
[----:B------:R-:W3:Y:S04]  /*6fb10*/  LDL.LU R50, [R1+0x310] ;  /* 0x0003100001327983 */ /* 0x000ee80000300800 */
[----:B------:R-:W3:Y:S04]  /*6fb20*/  LDL.LU R54, [R1+0x2b0] ;  /* 0x0002b00001367983 */ /* 0x000ee80000300800 */
[----:B------:R-:W3:Y:S01]  /*6fb30*/  LDL.LU R55, [R1+0x240] ;  /* 0x0002400001377983 */ /* 0x000ee20000300800 */
[----:B----4-:R-:W-:-:S03]  /*6fb40*/  LOP3.LUT R6, R43, 0xffff, RZ, 0xc0, !PT ;  /* 0x0000ffff2b067812 */ /* 0x010fc600078ec0ff */
[----:B------:R-:W4:Y:S01]  /*6fb50*/  LDL.LU R43, [R1+0x90] ;  /* 0x00009000012b7983 */ /* 0x000f220000300800 */
[----:B--2---:R-:W-:-:S03]  /*6fb60*/  LOP3.LUT R9, R3, 0xffff, RZ, 0xc0, !PT ;  /* 0x0000ffff03097812 */ /* 0x004fc600078ec0ff */
[----:B------:R-:W2:Y:S01]  /*6fb70*/  LDL.LU R3, [R1+0x7c] ;  /* 0x00007c0001037983 */ /* 0x000ea20000300800 */
[----:B------:R-:W-:Y:S02]  /*6fb80*/  LOP3.LUT R11, R58, 0xffff, RZ, 0xc0, !PT ;  /* 0x0000ffff3a0b7812 */ /* 0x000fe400078ec0ff */
[----:B------:R-:W-:Y:S02]  /*6fb90*/  PRMT R58, R6, 0x3340, R8 ;  /* 0x00003340063a7816 */ /* 0x000fe40000000008 */
[----:B------:R-:W-:Y:S02]  /*6fba0*/  LOP3.LUT R61, R61, 0xffff, RZ, 0xc0, !PT ;  /* 0x0000ffff3d3d7812 */ /* 0x000fe400078ec0ff */
[----:B---3--:R-:W-:Y:S02]  /*6fbb0*/  LOP3.LUT R5, R0, 0xffff, RZ, 0xc0, !PT ;  /* 0x0000ffff00057812 */ /* 0x008fe400078ec0ff */
[----:B------:R-:W-:Y:S02]  /*6fbc0*/  PRMT R0, R9, 0x3340, R11 ;  /* 0x0000334009007816 */ /* 0x000fe4000000000b */
[----:B------:R-:W-:-:S02]  /*6fbd0*/  LOP3.LUT R7, R2, 0xffff, RZ, 0xc0, !PT ;  /* 0x0000ffff02077812 */ /* 0x000fc400078ec0ff */
[----:B------:R-:W-:Y:S02]  /*6fbe0*/  SHF.R.U32.HI R13, RZ, 0x8, R4 ;  /* 0x00000008ff0d7819 */ /* 0x000fe40000011604 */
[--C-:B------:R-:W-:Y:S02]  /*6fbf0*/  PRMT R53, R4, 0x3340, R7.reuse ;  /* 0x0000334004357816 */ /* 0x100fe40000000007 */
[----:B------:R-:W-:Y:S02]  /*6fc00*/  SHF.R.U32.HI R7, RZ, 0x8, R7 ;  /* 0x00000008ff077819 */ /* 0x000fe40000011607 */
[----:B------:R-:W-:Y:S02]  /*6fc10*/  SHF.R.U32.HI R4, RZ, 0x8, R6 ;  /* 0x00000008ff047819 */ /* 0x000fe40000011606 */
[----:B------:R-:W-:Y:S02]  /*6fc20*/  SHF.R.U32.HI R6, RZ, 0x8, R9 ;  /* 0x00000008ff067819 */ /* 0x000fe40000011609 */
[----:B------:R-:W-:-:S02]  /*6fc30*/  SHF.R.U32.HI R11, RZ, 0x8, R11 ;  /* 0x00000008ff0b7819 */ /* 0x000fc4000001160b */
[----:B------:R-:W-:Y:S02]  /*6fc40*/  LOP3.LUT R13, R13, 0xffff, RZ, 0xc0, !PT ;  /* 0x0000ffff0d0d7812 */ /* 0x000fe400078ec0ff */
[----:B------:R-:W-:Y:S02]  /*6fc50*/  LOP3.LUT R7, R7, 0xffff, RZ, 0xc0, !PT ;  /* 0x0000ffff07077812 */ /* 0x000fe400078ec0ff */
[----:B------:R-:W-:Y:S02]  /*6fc60*/  LOP3.LUT R6, R6, 0xffff, RZ, 0xc0, !PT ;  /* 0x0000ffff06067812 */ /* 0x000fe400078ec0ff */
[----:B------:R-:W-:Y:S02]  /*6fc70*/  LOP3.LUT R11, R11, 0xffff, RZ, 0xc0, !PT ;  /* 0x0000ffff0b0b7812 */ /* 0x000fe400078ec0ff */
[----:B------:R-:W-:Y:S02]  /*6fc80*/  SHF.R.U32.HI R8, RZ, 0x8, R8 ;  /* 0x00000008ff087819 */ /* 0x000fe40000011608 */
[----:B------:R-:W-:-:S02]  /*6fc90*/  PRMT R52, R13, 0x3340, R7 ;  /* 0x000033400d347816 */ /* 0x000fc40000000007 */
[----:B------:R-:W-:Y:S02]  /*6fca0*/  LOP3.LUT R4, R4, 0xffff, RZ, 0xc0, !PT ;  /* 0x0000ffff04047812 */ /* 0x000fe400078ec0ff */
[----:B------:R-:W-:Y:S02]  /*6fcb0*/  LOP3.LUT R8, R8, 0xffff, RZ, 0xc0, !PT ;  /* 0x0000ffff08087812 */ /* 0x000fe400078ec0ff */
[----:B------:R-:W-:Y:S01]  /*6fcc0*/  SHF.R.U32.HI R9, RZ, 0x8, R5 ;  /* 0x00000008ff097819 */ /* 0x000fe20000011605 */
[----:B------:R-:W-:-:S03]  /*6fcd0*/  IMAD.MOV.U32 R2, RZ, RZ, R45 ;  /* 0x000000ffff027224 */ /* 0x000fc600078e002d */
[----:B------:R-:W-:Y:S01]  /*6fce0*/  LOP3.LUT R9, R9, 0xffff, RZ, 0xc0, !PT ;  /* 0x0000ffff09097812 */ /* 0x000fe200078ec0ff */
[----:B------:R-:W-:Y:S01]  /*6fcf0*/  IMAD.MOV.U32 R45, RZ, RZ, R56 ;  /* 0x000000ffff2d7224 */ /* 0x000fe200078e0038 */
[----:B------:R-:W-:Y:S04]  /*6fd00*/  STL.64 [R1+0x2660], R58 ;  /* 0x0026603a01007387 */ /* 0x000fe80000100a00 */
[----:B------:R0:W-:Y:S02]  /*6fd10*/  STL [R1+0x14bc], R0 ;  /* 0x0014bc0001007387 */ /* 0x0001e40000100800 */
[----:B0-----:R-:W-:-:S05]  /*6fd20*/  PRMT R0, R5, 0x3340, R61 ;  /* 0x0000334005007816 */ /* 0x001fca000000003d */
[----:B------:R0:W-:Y:S01]  /*6fd30*/  STL [R1+0x2710], R0 ;  /* 0x0027100001007387 */ /* 0x0001e20000100800 */
[----:B------:R-:W-:-:S03]  /*6fd40*/  SHF.R.U32.HI R61, RZ, 0x8, R61 ;  /* 0x00000008ff3d7819 */ /* 0x000fc6000001163d */
[----:B------:R-:W-:Y:S01]  /*6fd50*/  STL.64 [R1+0x2668], R52 ;  /* 0x0026683401007387 */ /* 0x000fe20000100a00 */
[----:B0-----:R-:W-:Y:S02]  /*6fd60*/  PRMT R0, R6, 0x3340, R11 ;  /* 0x0000334006007816 */ /* 0x001fe4000000000b */
[----:B------:R-:W-:-:S03]  /*6fd70*/  LOP3.LUT R61, R61, 0xffff, RZ, 0xc0, !PT ;  /* 0x0000ffff3d3d7812 */ /* 0x000fc600078ec0ff */
[----:B------:R0:W-:Y:S01]  /*6fd80*/  STL [R1+0x1340], R0 ;  /* 0x0013400001007387 */ /* 0x0001e20000100800 */
[----:B------:R-:W-:Y:S02]  /*6fd90*/  LOP3.LUT R5, R51, 0xffff, RZ, 0xc0, !PT ;  /* 0x0000ffff33057812 */ /* 0x000fe400078ec0ff */
[----:B------:R-:W-:Y:S01]  /*6fda0*/  PRMT R56, R9, 0x3340, R61 ;  /* 0x0000334009387816 */ /* 0x000fe2000000003d */
[----:B------:R-:W-:Y:S01]  /*6fdb0*/  STL [R1+0x2714], R53 ;  /* 0x0027143501007387 */ /* 0x000fe20000100800 */
[----:B0-----:R-:W-:Y:S02]  /*6fdc0*/  PRMT R0, R4, 0x3340, R8 ;  /* 0x0000334004007816 */ /* 0x001fe40000000008 */
[----:B------:R-:W-:-:S03]  /*6fdd0*/  LOP3.LUT R4, R50, 0xffff, RZ, 0xc0, !PT ;  /* 0x0000ffff32047812 */ /* 0x000fc600078ec0ff */
[----:B------:R0:W-:Y:S04]  /*6fde0*/  STL [R1+0x11ec], R0 ;  /* 0x0011ec0001007387 */ /* 0x0001e80000100800 */
[----:B------:R-:W-:Y:S01]  /*6fdf0*/  STL.64 [R1+0x2670], R56 ;  /* 0x0026703801007387 */ /* 0x000fe20000100a00 */
[----:B------:R-:W-:Y:S02]  /*6fe00*/  LOP3.LUT R7, R54, 0xffff, RZ, 0xc0, !PT ;  /* 0x0000ffff36077812 */ /* 0x000fe400078ec0ff */
[----:B------:R-:W-:Y:S02]  /*6fe10*/  LOP3.LUT R6, R55, 0xffff, RZ, 0xc0, !PT ;  /* 0x0000ffff37067812 */ /* 0x000fe400078ec0ff */
[----:B----4-:R-:W-:-:S04]  /*6fe20*/  LOP3.LUT R8, R43, 0xffff, RZ, 0xc0, !PT ;  /* 0x0000ffff2b087812 */ /* 0x010fc800078ec0ff */
[----:B0-----:R-:W-:Y:S02]  /*6fe30*/  PRMT R0, R5, 0x3340, R8 ;  /* 0x0000334005007816 */ /* 0x001fe40000000008 */
[----:B--2---:R-:W-:-:S03]  /*6fe40*/  LOP3.LUT R9, R3, 0xffff, RZ, 0xc0, !PT ;  /* 0x0000ffff03097812 */ /* 0x004fc600078ec0ff */
[----:B------:R0:W-:Y:S02]  /*6fe50*/  STL [R1+0x14b0], R0 ;  /* 0x0014b00001007387 */ /* 0x0001e40000100800 */
[----:B0-----:R-:W-:-:S05]  /*6fe60*/  PRMT R0, R4, 0x3340, R9 ;  /* 0x0000334004007816 */ /* 0x001fca0000000009 */
[----:B------:R0:W-:Y:S04]  /*6fe70*/  STL [R1+0x14b8], R0 ;  /* 0x0014b80001007387 */ /* 0x0001e80000100800 */
[----:B------:R-:W2:Y:S04]  /*6fe80*/  LDL.LU R40, [R1+0x37c] ;  /* 0x00037c0001287983 */ /* 0x000ea80000300800 */
[----:B------:R-:W3:Y:S04]  /*6fe90*/  LDL.LU R41, [R1+0x378] ;  /* 0x0003780001297983 */ /* 0x000ee80000300800 */
[----:B------:R-:W4:Y:S04]  /*6fea0*/  LDL.LU R42, [R1+0x31c] ;  /* 0x00031c00012a7983 */ /* 0x000f280000300800 */
[----:B------:R-:W3:Y:S04]  /*6feb0*/  LDL.LU R51, [R1+0x270] ;  /* 0x0002700001337983 */ /* 0x000ee80000300800 */
[----:B------:R-:W4:Y:S04]  /*6fec0*/  LDL.LU R50, [R1+0x1f0] ;  /* 0x0001f00001327983 */ /* 0x000f280000300800 */
[----:B------:R-:W3:Y:S04]  /*6fed0*/  LDL.LU R54, [R1+0x1d8] ;  /* 0x0001d80001367983 */ /* 0x000ee80000300800 */
[----:B------:R-:W3:Y:S01]  /*6fee0*/  LDL.LU R55, [R1+0x84] ;  /* 0x0000840001377983 */ /* 0x000ee20000300800 */
[----:B------:R-:W-:Y:S01]  /*6fef0*/  LOP3.LUT R60, R60, 0xffff, RZ, 0xc0, !PT ;  /* 0x0000ffff3c3c7812 */ /* 0x000fe200078ec0ff */
[----:B------:R-:W-:Y:S01]  /*6ff00*/  IMAD.MOV.U32 R43, RZ, RZ, R2 ;  /* 0x000000ffff2b7224 */ /* 0x000fe200078e0002 */
[----:B------:R-:W-:Y:S01]  /*6ff10*/  SHF.R.U32.HI R11, RZ, 0x8, R5 ;  /* 0x00000008ff0b7819 */ /* 0x000fe20000011605 */
[----:B------:R-:W-:Y:S01]  /*6ff20*/  IMAD.MOV.U32 R2, RZ, RZ, R47 ;  /* 0x000000ffff027224 */ /* 0x000fe200078e002f */
[----:B------:R-:W-:Y:S01]  /*6ff30*/  SHF.R.U32.HI R5, RZ, 0x8, R4 ;  /* 0x00000008ff057819 */ /* 0x000fe20000011604 */
[----:B------:R-:W-:Y:S01]  /*6ff40*/  IMAD.MOV.U32 R47, RZ, RZ, R49 ;  /* 0x000000ffff2f7224 */ /* 0x000fe200078e0031 */
[----:B------:R-:W-:-:S02]  /*6ff50*/  PRMT R49, R7, 0x3340, R60 ;  /* 0x0000334007317816 */ /* 0x000fc4000000003c */
[----:B------:R-:W-:Y:S02]  /*6ff60*/  LOP3.LUT R10, R10, 0xffff, RZ, 0xc0, !PT ;  /* 0x0000ffff0a0a7812 */ /* 0x000fe400078ec0ff */
[----:B------:R-:W-:Y:S02]  /*6ff70*/  SHF.R.U32.HI R4, RZ, 0x8, R7 ;  /* 0x00000008ff047819 */ /* 0x000fe40000011607 */
[----:B------:R-:W-:Y:S02]  /*6ff80*/  SHF.R.U32.HI R60, RZ, 0x8, R60 ;  /* 0x00000008ff3c7819 */ /* 0x000fe4000001163c */
[----:B------:R-:W-:Y:S02]  /*6ff90*/  SHF.R.U32.HI R9, RZ, 0x8, R9 ;  /* 0x00000008ff097819 */ /* 0x000fe40000011609 */
[----:B0-----:R-:W-:Y:S02]  /*6ffa0*/  PRMT R0, R6, 0x3340, R10 ;  /* 0x0000334006007816 */ /* 0x001fe4000000000a */
[----:B------:R-:W-:-:S02]  /*6ffb0*/  LOP3.LUT R4, R4, 0xffff, RZ, 0xc0, !PT ;  /* 0x0000ffff04047812 */ /* 0x000fc400078ec0ff */
[----:B------:R-:W-:Y:S01]  /*6ffc0*/  LOP3.LUT R60, R60, 0xffff, RZ, 0xc0, !PT ;  /* 0x0000ffff3c3c7812 */ /* 0x000fe200078ec0ff */
[----:B------:R-:W-:Y:S01]  /*6ffd0*/  IMAD.MOV.U32 R3, RZ, RZ, R45 ;  /* 0x000000ffff037224 */ /* 0x000fe200078e002d */
[----:B------:R-:W-:Y:S02]  /*6ffe0*/  SHF.R.U32.HI R7, RZ, 0x8, R6 ;  /* 0x00000008ff077819 */ /* 0x000fe40000011606 */
[----:B------:R-:W-:Y:S01]  /*6fff0*/  SHF.R.U32.HI R10, RZ, 0x8, R10 ;  /* 0x00000008ff0a7819 */ /* 0x000fe2000001160a */
[----:B------:R-:W-:Y:S01]  /*70000*/  IMAD.MOV.U32 R45, RZ, RZ, R48 ;  /* 0x000000ffff2d7224 */ /* 0x000fe200078e0030 */
[----:B------:R-:W-:Y:S02]  /*70010*/  SHF.R.U32.HI R8, RZ, 0x8, R8 ;  /* 0x00000008ff087819 */ /* 0x000fe40000011608 */
[----:B------:R-:W-:Y:S02]  /*70020*/  LOP3.LUT R5, R5, 0xffff, RZ, 0xc0, !PT ;  /* 0x0000ffff05057812 */ /* 0x000fe400078ec0ff */
[----:B------:R-:W-:-:S02]  /*70030*/  LOP3.LUT R9, R9, 0xffff, RZ, 0xc0, !PT ;  /* 0x0000ffff09097812 */ /* 0x000fc400078ec0ff */
[----:B------:R-:W-:Y:S02]  /*70040*/  PRMT R48, R4, 0x3340, R60 ;  /* 0x0000334004307816 */ /* 0x000fe4000000003c */
[----:B------:R-:W-:Y:S02]  /*70050*/  LOP3.LUT R7, R7, 0xffff, RZ, 0xc0, !PT ;  /* 0x0000ffff07077812 */ /* 0x000fe400078ec0ff */
[----:B------:R-:W-:Y:S02]  /*70060*/  LOP3.LUT R10, R10, 0xffff, RZ, 0xc0, !PT ;  /* 0x0000ffff0a0a7812 */ /* 0x000fe400078ec0ff */
[----:B------:R-:W-:Y:S02]  /*70070*/  LOP3.LUT R11, R11, 0xffff, RZ, 0xc0, !PT ;  /* 0x0000ffff0b0b7812 */ /* 0x000fe400078ec0ff */
[----:B------:R-:W-:Y:S02]  /*70080*/  LOP3.LUT R8, R8, 0xffff, RZ, 0xc0, !PT ;  /* 0x0000ffff08087812 */ /* 0x000fe400078ec0ff */
[----:B------:R-:W-:Y:S01]  /*70090*/  PRMT R4, R5, 0x3340, R9 ;  /* 0x0000334005047816 */ /* 0x000fe20000000009 */
[----:B------:R0:W-:Y:S01]  /*700a0*/  STL [R1+0x14b4], R0 ;  /* 0x0014b40001007387 */ /* 0x0001e20000100800 */
[----:B------:R-:W-:-:S03]  /*700b0*/  PRMT R5, R7, 0x3340, R10 ;  /* 0x0000334007057816 */ /* 0x000fc6000000000a */
[----:B------:R-:W-:Y:S04]  /*700c0*/  STL.64 [R1+0x2678], R48 ;  /* 0x0026783001007387 */ /* 0x000fe80000100a00 */
[----:B------:R-:W-:Y:S01]  /*700d0*/  STL [R1+0x2718], R49 ;  /* 0x0027183101007387 */ /* 0x000fe20000100800 */
[----:B0-----:R-:W-:-:S03]  /*700e0*/  PRMT R0, R11, 0x3340, R8 ;  /* 0x000033400b007816 */ /* 0x001fc60000000008 */
[----:B------:R2:W-:Y:S04]  /*700f0*/  STL [R1+0x132c], R4 ;  /* 0x00132c0401007387 */ /* 0x0005e80000100800 */
[----:B------:R-:W-:Y:S04]  /*70100*/  STL [R1+0x1328], R5 ;  /* 0x0013280501007387 */ /* 0x000fe80000100800 */
[----:B------:R0:W-:Y:S01]  /*70110*/  STL [R1+0x1318], R0 ;  /* 0x0013180001007387 */ /* 0x0001e20000100800 */
[----:B--2---:R-:W-:Y:S02]  /*70120*/  LOP3.LUT R4, R40, 0xffff, RZ, 0xc0, !PT ;  /* 0x0000ffff28047812 */ /* 0x004fe400078ec0ff */
[----:B----4-:R-:W-:-:S04]  /*70130*/  LOP3.LUT R8, R50, 0xffff, RZ, 0xc0, !PT ;  /* 0x0000ffff32087812 */ /* 0x010fc800078ec0ff */
[----:B0-----:R-:W-:Y:S02]  /*70140*/  PRMT R0, R4, 0x3340, R8 ;  /* 0x0000334004007816 */ /* 0x001fe40000000008 */
[----:B------:R-:W-:Y:S02]  /*70150*/  LOP3.LUT R6, R42, 0xffff, RZ, 0xc0, !PT ;  /* 0x0000ffff2a067812 */ /* 0x000fe400078ec0ff */
[----:B---3--:R-:W-:Y:S01]  /*70160*/  LOP3.LUT R7, R51, 0xffff, RZ, 0xc0, !PT ;  /* 0x0000ffff33077812 */ /* 0x008fe200078ec0ff */
[----:B------:R0:W-:Y:S01]  /*70170*/  STL [R1+0x1458], R0 ;  /* 0x0014580001007387 */ /* 0x0001e20000100800 */
[----:B------:R-:W-:-:S03]  /*70180*/  LOP3.LUT R9, R54, 0xffff, RZ, 0xc0, !PT ;  /* 0x0000ffff36097812 */ /* 0x000fc600078ec0ff */
[----:B------:R-:W2:Y:S01]  /*70190*/  LDL.LU R42, [R1+0x348] ;  /* 0x00034800012a7983 */ /* 0x000ea20000300800 */
[----:B------:R-:W-:-:S03]  /*701a0*/  LOP3.LUT R10, R55, 0xffff, RZ, 0xc0, !PT ;  /* 0x0000ffff370a7812 */ /* 0x000fc600078ec0ff */
[----:B------:R-:W3:Y:S04]  /*701b0*/  LDL.LU R51, [R1+0x2f8] ;  /* 0x0002f80001337983 */ /* 0x000ee80000300800 */
[----:B------:R-:W4:Y:S04]  /*701c0*/  LDL.LU R50, [R1+0x2f4] ;  /* 0x0002f40001327983 */ /* 0x000f280000300800 */
[----:B------:R-:W4:Y:S04]  /*701d0*/  LDL.LU R54, [R1+0x294] ;  /* 0x0002940001367983 */ /* 0x000f280000300800 */
[----:B------:R-:W4:Y:S01]  /*701e0*/  LDL.LU R55, [R1+0xb0] ;  /* 0x0000b00001377983 */ /* 0x000f220000300800 */
[----:B------:R-:W-:-:S04]  /*701f0*/  LOP3.LUT R5, R41, 0xffff, RZ, 0xc0, !PT ;  /* 0x0000ffff29057812 */ /* 0x000fc800078ec0ff */
[----:B0-----:R-:W-:Y:S02]  /*70200*/  PRMT R0, R5, 0x3340, R9 ;  /* 0x0000334005007816 */ /* 0x001fe40000000009 */
[----:B------:R-:W-:-:S03]  /*70210*/  LOP3.LUT R14, R14, 0xffff, RZ, 0xc0, !PT ;  /* 0x0000ffff0e0e7812 */ /* 0x000fc600078ec0ff */
[----:B------:R0:W-:Y:S01]  /*70220*/  STL [R1+0x1454], R0 ;  /* 0x0014540001007387 */ /* 0x0001e20000100800 */
[----:B------:R-:W-:Y:S02]  /*70230*/  SHF.R.U32.HI R11, RZ, 0x8, R4 ;  /* 0x00000008ff0b7819 */ /* 0x000fe40000011604 */
[----:B------:R-:W-:Y:S02]  /*70240*/  SHF.R.U32.HI R4, RZ, 0x8, R5 ;  /* 0x00000008ff047819 */ /* 0x000fe40000011605 */
[----:B0-----:R-:W-:Y:S02]  /*70250*/  PRMT R0, R6, 0x3340, R10 ;  /* 0x0000334006007816 */ /* 0x001fe4000000000a */
[----:B------:R-:W-:Y:S02]  /*70260*/  SHF.R.U32.HI R5, RZ, 0x8, R6 ;  /* 0x00000008ff057819 */ /* 0x000fe40000011606 */
[----:B------:R-:W-:Y:S01]  /*70270*/  SHF.R.U32.HI R10, RZ, 0x8, R10 ;  /* 0x00000008ff0a7819 */ /* 0x000fe2000001160a */
[----:B------:R0:W-:Y:S01]  /*70280*/  STL [R1+0x14ac], R0 ;  /* 0x0014ac0001007387 */ /* 0x0001e20000100800 */
[----:B------:R-:W-:-:S02]  /*70290*/  SHF.R.U32.HI R6, RZ, 0x8, R7 ;  /* 0x00000008ff067819 */ /* 0x000fc40000011607 */
[----:B------:R-:W-:Y:S02]  /*702a0*/  SHF.R.U32.HI R8, RZ, 0x8, R8 ;  /* 0x00000008ff087819 */ /* 0x000fe40000011608 */
[----:B------:R-:W-:Y:S02]  /*702b0*/  LOP3.LUT R5, R5, 0xffff, RZ, 0xc0, !PT ;  /* 0x0000ffff05057812 */ /* 0x000fe400078ec0ff */
[--C-:B0-----:R-:W-:Y:S02]  /*702c0*/  PRMT R0, R7, 0x3340, R14.reuse ;  /* 0x0000334007007816 */ /* 0x101fe4000000000e */
[----:B------:R-:W-:Y:S02]  /*702d0*/  SHF.R.U32.HI R14, RZ, 0x8, R14 ;  /* 0x00000008ff0e7819 */ /* 0x000fe4000001160e */
[----:B------:R-:W-:Y:S02]  /*702e0*/  LOP3.LUT R10, R10, 0xffff, RZ, 0xc0, !PT ;  /* 0x0000ffff0a0a7812 */ /* 0x000fe400078ec0ff */
[----:B------:R-:W-:-:S02]  /*702f0*/  LOP3.LUT R6, R6, 0xffff, RZ, 0xc0, !PT ;  /* 0x0000ffff06067812 */ /* 0x000fc400078ec0ff */
[----:B------:R-:W-:Y:S01]  /*70300*/  LOP3.LUT R14, R14, 0xffff, RZ, 0xc0, !PT ;  /* 0x0000ffff0e0e7812 */ /* 0x000fe200078ec0ff */
[----:B------:R0:W-:Y:S01]  /*70310*/  STL [R1+0x14a8], R0 ;  /* 0x0014a80001007387 */ /* 0x0001e20000100800 */
[----:B------:R-:W-:Y:S02]  /*70320*/  SHF.R.U32.HI R9, RZ, 0x8, R9 ;  /* 0x00000008ff097819 */ /* 0x000fe40000011609 */
[----:B------:R-:W-:Y:S02]  /*70330*/  LOP3.LUT R11, R11, 0xffff, RZ, 0xc0, !PT ;  /* 0x0000ffff0b0b7812 */ /* 0x000fe400078ec0ff */
[----:B------:R-:W-:Y:S02]  /*70340*/  LOP3.LUT R8, R8, 0xffff, RZ, 0xc0, !PT ;  /* 0x0000ffff08087812 */ /* 0x000fe400078ec0ff */
[----:B------:R-:W-:Y:S02]  /*70350*/  PRMT R6, R6, 0x3340, R14 ;  /* 0x0000334006067816 */ /* 0x000fe4000000000e */
[----:B0-----:R-:W-:-:S02]  /*70360*/  PRMT R0, R5, 0x3340, R10 ;  /* 0x0000334005007816 */ /* 0x001fc4000000000a */
[----:B------:R-:W-:Y:S02]  /*70370*/  LOP3.LUT R4, R4, 0xffff, RZ, 0xc0, !PT ;  /* 0x0000ffff04047812 */ /* 0x000fe400078ec0ff */
[----:B------:R-:W-:Y:S02]  /*70380*/  LOP3.LUT R9, R9, 0xffff, RZ, 0xc0, !PT ;  /* 0x0000ffff09097812 */ /* 0x000fe400078ec0ff */
[----:B------:R-:W-:Y:S01]  /*70390*/  PRMT R5, R11, 0x3340, R8 ;  /* 0x000033400b057816 */ /* 0x000fe20000000008 */
[----:B------:R0:W-:Y:S04]  /*703a0*/  STL [R1+0x1314], R0 ;  /* 0x0013140001007387 */ /* 0x0001e80000100800 */
[----:B------:R-:W-:Y:S04]  /*703b0*/  STL [R1+0x1310], R6 ;  /* 0x0013100601007387 */ /* 0x000fe80000100800 */
[----:B------:R2:W-:Y:S01]  /*703c0*/  STL [R1+0x1284], R5 ;  /* 0x0012840501007387 */ /* 0x0005e20000100800 */
[----:B0-----:R-:W-:-:S02]  /*703d0*/  PRMT R0, R4, 0x3340, R9 ;  /* 0x0000334004007816 */ /* 0x001fc40000000009 */
[----:B------:R-:W-:-:S03]  /*703e0*/  LOP3.LUT R46, R46, 0xffff, RZ, 0xc0, !PT ;  /* 0x0000ffff2e2e7812 */ /* 0x000fc600078ec0ff */
[----:B------:R0:W-:Y:S01]  /*703f0*/  STL [R1+0x1280], R0 ;  /* 0x0012800001007387 */ /* 0x0001e20000100800 */
[----:B--2---:R-:W-:Y:S02]  /*70400*/  LOP3.LUT R5, R42, 0xffff, RZ, 0xc0, !PT ;  /* 0x0000ffff2a057812 */ /* 0x004fe400078ec0ff */
[----:B---3--:R-:W-:Y:S02]  /*70410*/  LOP3.LUT R7, R51, 0xffff, RZ, 0xc0, !PT ;  /* 0x0000ffff33077812 */ /* 0x008fe400078ec0ff */
[----:B----4-:R-:W-:-:S04]  /*70420*/  LOP3.LUT R8, R55, 0xffff, RZ, 0xc0, !PT ;  /* 0x0000ffff37087812 */ /* 0x010fc800078ec0ff */
[----:B0-----:R-:W-:-:S05]  /*70430*/  PRMT R0, R5, 0x3340, R8 ;  /* 0x0000334005007816 */ /* 0x001fca0000000008 */
[----:B------:R0:W-:Y:S04]  /*70440*/  STL [R1+0x1498], R0 ;  /* 0x0014980001007387 */ /* 0x0001e80000100800 */
[----:B------:R-:W2:Y:S01]  /*70450*/  LDL.LU R40, [R1+0x39c] ;  /* 0x00039c0001287983 */ /* 0x000ea20000300800 */
[----:B------:R-:W-:-:S03]  /*70460*/  LOP3.LUT R6, R50, 0xffff, RZ, 0xc0, !PT ;  /* 0x0000ffff32067812 */ /* 0x000fc600078ec0ff */
[----:B------:R-:W3:Y:S01]  /*70470*/  LDL.LU R41, [R1+0x398] ;  /* 0x0003980001297983 */ /* 0x000ee20000300800 */
[----:B0-----:R-:W-:-:S05]  /*70480*/  PRMT R0, R7, 0x3340, R46 ;  /* 0x0000334007007816 */ /* 0x001fca000000002e */
[----:B------:R0:W-:Y:S04]  /*70490*/  STL [R1+0x1438], R0 ;  /* 0x0014380001007387 */ /* 0x0001e80000100800 */
[----:B------:R-:W4:Y:S04]  /*704a0*/  LDL.LU R42, [R1+0x358] ;  /* 0x00035800012a7983 */ /* 0x000f280000300800 */
[----:B------:R-:W4:Y:S04]  /*704b0*/  LDL.LU R51, [R1+0x2bc] ;  /* 0x0002bc0001337983 */ /* 0x000f280000300800 */
[----:B------:R-:W4:Y:S01]  /*704c0*/  LDL.LU R50, [R1+0x220] ;  /* 0x0002200001327983 */ /* 0x000f220000300800 */
[----:B------:R-:W-:-:S03]  /*704d0*/  LOP3.LUT R4, R54, 0xffff, RZ, 0xc0, !PT ;  /* 0x0000ffff36047812 */ /* 0x000fc600078ec0ff */
[----:B------:R-:W4:Y:S04]  /*704e0*/  LDL.LU R54, [R1+0x1fc] ;  /* 0x0001fc0001367983 */ /* 0x000f280000300800 */
[----:B------:R-:W4:Y:S01]  /*704f0*/  LDL.LU R55, [R1+0xa4] ;  /* 0x0000a40001377983 */ /* 0x000f220000300800 */
[----:B------:R-:W-:Y:S02]  /*70500*/  LOP3.LUT R34, R34, 0xffff, RZ, 0xc0, !PT ;  /* 0x0000ffff22227812 */ /* 0x000fe400078ec0ff */
[----:B------:R-:W-:Y:S02]  /*70510*/  LOP3.LUT R12, R12, 0xffff, RZ, 0xc0, !PT ;  /* 0x0000ffff0c0c7812 */ /* 0x000fe400078ec0ff */
[----:B0-----:R-:W-:Y:S02]  /*70520*/  PRMT R0, R6, 0x3340, R34 ;  /* 0x0000334006007816 */ /* 0x001fe40000000022 */
[----:B------:R-:W-:-:S02]  /*70530*/  SHF.R.U32.HI R9, RZ, 0x8, R5 ;  /* 0x00000008ff097819 */ /* 0x000fc40000011605 */
[----:B------:R-:W-:Y:S01]  /*70540*/  SHF.R.U32.HI R5, RZ, 0x8, R7 ;  /* 0x00000008ff057819 */ /* 0x000fe20000011607 */
[----:B------:R0:W-:Y:S01]  /*70550*/  STL [R1+0x1434], R0 ;  /* 0x0014340001007387 */ /* 0x0001e20000100800 */
[----:B------:R-:W-:Y:S02]  /*70560*/  SHF.R.U32.HI R46, RZ, 0x8, R46 ;  /* 0x00000008ff2e7819 */ /* 0x000fe4000001162e */
[----:B------:R-:W-:Y:S02]  /*70570*/  SHF.R.U32.HI R7, RZ, 0x8, R6 ;  /* 0x00000008ff077819 */ /* 0x000fe40000011606 */
[----:B------:R-:W-:Y:S02]  /*70580*/  SHF.R.U32.HI R34, RZ, 0x8, R34 ;  /* 0x00000008ff227819 */ /* 0x000fe40000011622 */
[----:B------:R-:W-:Y:S02]  /*70590*/  SHF.R.U32.HI R6, RZ, 0x8, R4 ;  /* 0x00000008ff067819 */ /* 0x000fe40000011604 */
[----:B0-----:R-:W-:-:S02]  /*705a0*/  PRMT R0, R4, 0x3340, R12 ;  /* 0x0000334004007816 */ /* 0x001fc4000000000c */
[----:B------:R-:W-:Y:S02]  /*705b0*/  SHF.R.U32.HI R12, RZ, 0x8, R12 ;  /* 0x00000008ff0c7819 */ /* 0x000fe4000001160c */
[----:B------:R-:W-:Y:S02]  /*705c0*/  LOP3.LUT R5, R5, 0xffff, RZ, 0xc0, !PT ;  /* 0x0000ffff05057812 */ /* 0x000fe400078ec0ff */
[----:B------:R-:W-:Y:S02]  /*705d0*/  LOP3.LUT R46, R46, 0xffff, RZ, 0xc0, !PT ;  /* 0x0000ffff2e2e7812 */ /* 0x000fe400078ec0ff */
[----:B------:R-:W-:Y:S02]  /*705e0*/  LOP3.LUT R7, R7, 0xffff, RZ, 0xc0, !PT ;  /* 0x0000ffff07077812 */ /* 0x000fe400078ec0ff */
[----:B------:R-:W-:Y:S02]  /*705f0*/  LOP3.LUT R34, R34, 0xffff, RZ, 0xc0, !PT ;  /* 0x0000ffff22227812 */ /* 0x000fe400078ec0ff */
[----:B------:R-:W-:-:S02]  /*70600*/  LOP3.LUT R6, R6, 0xffff, RZ, 0xc0, !PT ;  /* 0x0000ffff06067812 */ /* 0x000fc400078ec0ff */
[----:B------:R-:W-:Y:S01]  /*70610*/  LOP3.LUT R12, R12, 0xffff, RZ, 0xc0, !PT ;  /* 0x0000ffff0c0c7812 */ /* 0x000fe200078ec0ff */
[----:B------:R0:W-:Y:S01]  /*70620*/  STL [R1+0x14a0], R0 ;  /* 0x0014a00001007387 */ /* 0x0001e20000100800 */
[----:B------:R-:W-:Y:S02]  /*70630*/  SHF.R.U32.HI R8, RZ, 0x8, R8 ;  /* 0x00000008ff087819 */ /* 0x000fe40000011608 */
[----:B------:R-:W-:Y:S02]  /*70640*/  PRMT R5, R5, 0x3340, R46 ;  /* 0x0000334005057816 */ /* 0x000fe4000000002e */
[----:B------:R-:W-:Y:S02]  /*70650*/  PRMT R4, R7, 0x3340, R34 ;  /* 0x0000334007047816 */ /* 0x000fe40000000022 */
[----:B------:R-:W-:Y:S02]  /*70660*/  LOP3.LUT R9, R9, 0xffff, RZ, 0xc0, !PT ;  /* 0x0000ffff09097812 */ /* 0x000fe400078ec0ff */
[----:B0-----:R-:W-:Y:S01]  /*70670*/  PRMT R0, R6, 0x3340, R12 ;  /* 0x0000334006007816 */ /* 0x001fe2000000000c */
[----:B------:R-:W-:Y:S01]  /*70680*/  STL [R1+0x1274], R5 ;  /* 0x0012740501007387 */ /* 0x000fe20000100800 */
[----:B------:R-:W-:-:S03]  /*70690*/  LOP3.LUT R8, R8, 0xffff, RZ, 0xc0, !PT ;  /* 0x0000ffff08087812 */ /* 0x000fc600078ec0ff */
[----:B------:R-:W-:Y:S04]  /*706a0*/  STL [R1+0x1270], R4 ;  /* 0x0012700401007387 */ /* 0x000fe80000100800 */
[----:B------:R0:W-:Y:S02]  /*706b0*/  STL [R1+0x12f8], R0 ;  /* 0x0012f80001007387 */ /* 0x0001e40000100800 */
[----:B0-----:R-:W-:-:S05]  /*706c0*/  PRMT R0, R9, 0x3340, R8 ;  /* 0x0000334009007816 */ /* 0x001fca0000000008 */
[----:B------:R0:W-:Y:S01]  /*706d0*/  STL [R1+0x12e8], R0 ;  /* 0x0012e80001007387 */ /* 0x0001e20000100800 */
[----:B--2---:R-:W-:Y:S02]  /*706e0*/  LOP3.LUT R4, R40, 0xffff, RZ, 0xc0, !PT ;  /* 0x0000ffff28047812 */ /* 0x004fe400078ec0ff */
[----:B---3--:R-:W-:Y:S02]  /*706f0*/  LOP3.LUT R5, R41, 0xffff, RZ, 0xc0, !PT ;  /* 0x0000ffff29057812 */ /* 0x008fe400078ec0ff */
[----:B------:R-:W2:Y:S01]  /*70700*/  LDL.LU R41, [R1+0x394] ;  /* 0x0003940001297983 */ /* 0x000ea20000300800 */
[----:B----4-:R-:W-:-:S03]  /*70710*/  LOP3.LUT R6, R42, 0xffff, RZ, 0xc0, !PT ;  /* 0x0000ffff2a067812 */ /* 0x010fc600078ec0ff */
[----:B------:R-:W3:Y:S01]  /*70720*/  LDL.LU R42, [R1+0x390] ;  /* 0x00039000012a7983 */ /* 0x000ee20000300800 */
[----:B------:R-:W-:-:S04]  /*70730*/  LOP3.LUT R8, R50, 0xffff, RZ, 0xc0, !PT ;  /* 0x0000ffff32087812 */ /* 0x000fc800078ec0ff */
[----:B0-----:R-:W-:Y:S02]  /*70740*/  PRMT R0, R4, 0x3340, R8 ;  /* 0x0000334004007816 */ /* 0x001fe40000000008 */
[----:B------:R-:W-:-:S03]  /*70750*/  LOP3.LUT R7, R51, 0xffff, RZ, 0xc0, !PT ;  /* 0x0000ffff33077812 */ /* 0x000fc600078ec0ff */
[----:B------:R0:W-:Y:S01]  /*70760*/  STL [R1+0x1420], R0 ;  /* 0x0014200001007387 */ /* 0x0001e20000100800 */
[----:B------:R-:W-:-:S03]  /*70770*/  LOP3.LUT R9, R54, 0xffff, RZ, 0xc0, !PT ;  /* 0x0000ffff36097812 */ /* 0x000fc600078ec0ff */
[----:B------:R-:W4:Y:S04]  /*70780*/  LDL.LU R51, [R1+0x338] ;  /* 0x0003380001337983 */ /* 0x000f280000300800 */
[----:B------:R-:W4:Y:S04]  /*70790*/  LDL.LU R50, [R1+0x334] ;  /* 0x0003340001327983 */ /* 0x000f280000300800 */
[----:B------:R-:W4:Y:S01]  /*707a0*/  LDL.LU R54, [R1+0xc0] ;  /* 0x0000c00001367983 */ /* 0x000f220000300800 */
[----:B------:R-:W-:-:S03]  /*707b0*/  LOP3.LUT R10, R55, 0xffff, RZ, 0xc0, !PT ;  /* 0x0000ffff370a7812 */ /* 0x000fc600078ec0ff */
[----:B------:R-:W4:Y:S01]  /*707c0*/  LDL.LU R55, [R1+0xb4] ;  /* 0x0000b40001377983 */ /* 0x000f220000300800 */
[----:B0-----:R-:W-:Y:S02]  /*707d0*/  PRMT R0, R5, 0x3340, R9 ;  /* 0x0000334005007816 */ /* 0x001fe40000000009 */
[----:B------:R-:W-:-:S03]  /*707e0*/  LOP3.LUT R16, R16, 0xffff, RZ, 0xc0, !PT ;  /* 0x0000ffff10107812 */ /* 0x000fc600078ec0ff */
[----:B------:R0:W-:Y:S01]  /*707f0*/  STL [R1+0x1418], R0 ;  /* 0x0014180001007387 */ /* 0x0001e20000100800 */
[----:B------:R-:W-:Y:S02]  /*70800*/  SHF.R.U32.HI R11, RZ, 0x8, R4 ;  /* 0x00000008ff0b7819 */ /* 0x000fe40000011604 */
[----:B------:R-:W-:Y:S02]  /*70810*/  SHF.R.U32.HI R4, RZ, 0x8, R5 ;  /* 0x00000008ff047819 */ /* 0x000fe40000011605 */
[----:B------:R-:W-:Y:S02]  /*70820*/  SHF.R.U32.HI R5, RZ, 0x8, R6 ;  /* 0x00000008ff057819 */ /* 0x000fe40000011606 */
[--C-:B0-----:R-:W-:Y:S02]  /*70830*/  PRMT R0, R6, 0x3340, R10.reuse ;  /* 0x0000334006007816 */ /* 0x101fe4000000000a */
[----:B------:R-:W-:-:S03]  /*70840*/  SHF.R.U32.HI R10, RZ, 0x8, R10 ;  /* 0x00000008ff0a7819 */ /* 0x000fc6000001160a */
[----:B------:R0:W-:Y:S01]  /*70850*/  STL [R1+0x1474], R0 ;  /* 0x0014740001007387 */ /* 0x0001e20000100800 */
[----:B------:R-:W-:Y:S02]  /*70860*/  SHF.R.U32.HI R6, RZ, 0x8, R7 ;  /* 0x00000008ff067819 */ /* 0x000fe40000011607 */
[----:B------:R-:W-:Y:S02]  /*70870*/  LOP3.LUT R5, R5, 0xffff, RZ, 0xc0, !PT ;  /* 0x0000ffff05057812 */ /* 0x000fe400078ec0ff */
[----:B------:R-:W-:Y:S02]  /*70880*/  LOP3.LUT R10, R10, 0xffff, RZ, 0xc0, !PT ;  /* 0x0000ffff0a0a7812 */ /* 0x000fe400078ec0ff */
[--C-:B0-----:R-:W-:Y:S02]  /*70890*/  PRMT R0, R7, 0x3340, R16.reuse ;  /* 0x0000334007007816 */ /* 0x101fe40000000010 */
[----:B------:R-:W-:Y:S02]  /*708a0*/  SHF.R.U32.HI R16, RZ, 0x8, R16 ;  /* 0x00000008ff107819 */ /* 0x000fe40000011610 */
[----:B------:R-:W-:Y:S01]  /*708b0*/  SHF.R.U32.HI R8, RZ, 0x8, R8 ;  /* 0x00000008ff087819 */ /* 0x000fe20000011608 */
[----:B------:R0:W-:Y:S01]  /*708c0*/  STL [R1+0x1470], R0 ;  /* 0x0014700001007387 */ /* 0x0001e20000100800 */
[----:B------:R-:W-:-:S02]  /*708d0*/  SHF.R.U32.HI R9, RZ, 0x8, R9 ;  /* 0x00000008ff097819 */ /* 0x000fc40000011609 */
[----:B------:R-:W-:Y:S02]  /*708e0*/  LOP3.LUT R6, R6, 0xffff, RZ, 0xc0, !PT ;  /* 0x0000ffff06067812 */ /* 0x000fe400078ec0ff */
[----:B------:R-:W-:Y:S02]  /*708f0*/  LOP3.LUT R16, R16, 0xffff, RZ, 0xc0, !PT ;  /* 0x0000ffff10107812 */ /* 0x000fe400078ec0ff */
[----:B------:R-:W-:Y:S02]  /*70900*/  LOP3.LUT R11, R11, 0xffff, RZ, 0xc0, !PT ;  /* 0x0000ffff0b0b7812 */ /* 0x000fe400078ec0ff */
[----:B------:R-:W-:Y:S02]  /*70910*/  LOP3.LUT R8, R8, 0xffff, RZ, 0xc0, !PT ;  /* 0x0000ffff08087812 */ /* 0x000fe400078ec0ff */
[----:B0-----:R-:W-:Y:S02]  /*70920*/  PRMT R0, R5, 0x3340, R10 ;  /* 0x0000334005007816 */ /* 0x001fe4000000000a */
[----:B------:R-:W-:-:S02]  /*70930*/  LOP3.LUT R4, R4, 0xffff, RZ, 0xc0, !PT ;  /* 0x0000ffff04047812 */ /* 0x000fc400078ec0ff */
[----:B------:R-:W-:Y:S02]  /*70940*/  LOP3.LUT R9, R9, 0xffff, RZ, 0xc0, !PT ;  /* 0x0000ffff09097812 */ /* 0x000fe400078ec0ff */
[----:B------:R-:W-:Y:S01]  /*70950*/  PRMT R5, R6, 0x3340, R16 ;  /* 0x0000334006057816 */ /* 0x000fe20000000010 */
[----:B------:R0:W-:Y:S01]  /*70960*/  STL [R1+0x12dc], R0 ;  /* 0x0012dc0001007387 */ /* 0x0001e20000100800 */
[----:B------:R-:W-:-:S03]  /*70970*/  PRMT R6, R11, 0x3340, R8 ;  /* 0x000033400b067816 */ /* 0x000fc60000000008 */
[----:B------:R2:W-:Y:S01]  /*70980*/  STL [R1+0x12cc], R5 ;  /* 0x0012cc0501007387 */ /* 0x0005e20000100800 */
[----:B0-----:R-:W-:-:S03]  /*70990*/  PRMT R0, R4, 0x3340, R9 ;  /* 0x0000334004007816 */ /* 0x001fc60000000009 */
[----:B------:R3:W-:Y:S04]  /*709a0*/  STL [R1+0x126c], R6 ;  /* 0x00126c0601007387 */ /* 0x0007e80000100800 */
[----:B------:R0:W-:Y:S01]  /*709b0*/  STL [R1+0x1264], R0 ;  /* 0x0012640001007387 */ /* 0x0001e20000100800 */
[----:B--2---:R-:W-:Y:S02]  /*709c0*/  LOP3.LUT R5, R41, 0xffff, RZ, 0xc0, !PT ;  /* 0x0000ffff29057812 */ /* 0x004fe400078ec0ff */
[----:B---3--:R-:W-:Y:S02]  /*709d0*/  LOP3.LUT R6, R42, 0xffff, RZ, 0xc0, !PT ;  /* 0x0000ffff2a067812 */ /* 0x008fe400078ec0ff */
[----:B----4-:R-:W-:-:S04]  /*709e0*/  LOP3.LUT R8, R54, 0xffff, RZ, 0xc0, !PT ;  /* 0x0000ffff36087812 */ /* 0x010fc800078ec0ff */
[----:B0-----:R-:W-:Y:S02]  /*709f0*/  PRMT R0, R5, 0x3340, R8 ;  /* 0x0000334005007816 */ /* 0x001fe40000000008 */
[----:B------:R-:W-:-:S03]  /*70a00*/  LOP3.LUT R7, R51, 0xffff, RZ, 0xc0, !PT ;  /* 0x0000ffff33077812 */ /* 0x000fc600078ec0ff */
[----:B------:R0:W-:Y:S01]  /*70a10*/  STL [R1+0x1460], R0 ;  /* 0x0014600001007387 */ /* 0x0001e20000100800 */
[----:B------:R-:W-:-:S03]  /*70a20*/  LOP3.LUT R9, R55, 0xffff, RZ, 0xc0, !PT ;  /* 0x0000ffff37097812 */ /* 0x000fc600078ec0ff */
[----:B------:R-:W2:Y:S04]  /*70a30*/  LDL.LU R41, [R1+0x3d4] ;  /* 0x0003d40001297983 */ /* 0x000ea80000300800 */
[----:B------:R-:W3:Y:S04]  /*70a40*/  LDL.LU R42, [R1+0x3d0] ;  /* 0x0003d000012a7983 */ /* 0x000ee80000300800 */
[----:B------:R-:W4:Y:S04]  /*70a50*/  LDL.LU R51, [R1+0x2dc] ;  /* 0x0002dc0001337983 */ /* 0x000f280000300800 */
[----:B------:R-:W4:Y:S04]  /*70a60*/  LDL.LU R54, [R1+0x2d4] ;  /* 0x0002d40001367983 */ /* 0x000f280000300800 */
[----:B------:R-:W4:Y:S01]  /*70a70*/  LDL.LU R55, [R1+0x1d0] ;  /* 0x0001d00001377983 */ /* 0x000f220000300800 */
[----:B------:R-:W-:Y:S01]  /*70a80*/  LOP3.LUT R4, R50, 0xffff, RZ, 0xc0, !PT ;  /* 0x0000ffff32047812 */ /* 0x000fe200078ec0ff */
[----:B------:R-:W-:-:S02]  /*70a90*/  IMAD.MOV.U32 R50, RZ, RZ, R43 ;  /* 0x000000ffff327224 */ /* 0x000fc400078e002b */
[----:B------:R-:W4:Y:S01]  /*70aa0*/  LDL.LU R43, [R1+0x198] ;  /* 0x00019800012b7983 */ /* 0x000f220000300800 */
[----:B0-----:R-:W-:Y:S02]  /*70ab0*/  PRMT R0, R6, 0x3340, R9 ;  /* 0x0000334006007816 */ /* 0x001fe40000000009 */
[----:B------:R-:W-:-:S03]  /*70ac0*/  LOP3.LUT R32, R32, 0xffff, RZ, 0xc0, !PT ;  /* 0x0000ffff20207812 */ /* 0x000fc600078ec0ff */
[----:B------:R0:W-:Y:S01]  /*70ad0*/  STL [R1+0x145c], R0 ;  /* 0x00145c0001007387 */ /* 0x0001e20000100800 */
[----:B------:R-:W-:Y:S02]  /*70ae0*/  LOP3.LUT R28, R28, 0xffff, RZ, 0xc0, !PT ;  /* 0x0000ffff1c1c7812 */ /* 0x000fe400078ec0ff */
[----:B------:R-:W-:Y:S02]  /*70af0*/  SHF.R.U32.HI R10, RZ, 0x8, R5 ;  /* 0x00000008ff0a7819 */ /* 0x000fe40000011605 */
[----:B------:R-:W-:Y:S02]  /*70b00*/  SHF.R.U32.HI R5, RZ, 0x8, R6 ;  /* 0x00000008ff057819 */ /* 0x000fe40000011606 */
[--C-:B0-----:R-:W-:Y:S02]  /*70b10*/  PRMT R0, R7, 0x3340, R32.reuse ;  /* 0x0000334007007816 */ /* 0x101fe40000000020 */
        /* <DEDUP_REMOVED lines=10> */
[----:B------:R-:W-:Y:S02]  /*70bc0*/  LOP3.LUT R28, R28, 0xffff, RZ, 0xc0, !PT ;  /* 0x0000ffff1c1c7812 */ /* 0x000fe400078ec0ff */
[----:B------:R-:W-:Y:S02]  /*70bd0*/  LOP3.LUT R10, R10, 0xffff, RZ, 0xc0, !PT ;  /* 0x0000ffff0a0a7812 */ /* 0x000fe400078ec0ff */
[----:B------:R-:W-:Y:S01]  /*70be0*/  LOP3.LUT R8, R8, 0xffff, RZ, 0xc0, !PT ;  /* 0x0000ffff08087812 */ /* 0x000fe200078ec0ff */
[----:B------:R0:W-:Y:S01]  /*70bf0*/  STL [R1+0x13f8], R0 ;  /* 0x0013f80001007387 */ /* 0x0001e20000100800 */
[----:B------:R-:W-:Y:S02]  /*70c00*/  SHF.R.U32.HI R9, RZ, 0x8, R9 ;  /* 0x00000008ff097819 */ /* 0x000fe40000011609 */
[----:B------:R-:W-:Y:S02]  /*70c10*/  PRMT R6, R6, 0x3340, R32 ;  /* 0x0000334006067816 */ /* 0x000fe40000000020 */
[----:B------:R-:W-:-:S02]  /*70c20*/  PRMT R4, R7, 0x3340, R28 ;  /* 0x0000334007047816 */ /* 0x000fc4000000001c */
        /* <DEDUP_REMOVED lines=18> */
[----:B------:R-:W2:Y:S04]  /*70d50*/  LDL.LU R54, [R1+0x344] ;  /* 0x0003440001367983 */ /* 0x000ea80000300800 */
[----:B------:R-:W3:Y:S01]  /*70d60*/  LDL.LU R55, [R1+0xe0] ;  /* 0x0000e00001377983 */ /* 0x000ee20000300800 */
[----:B------:R-:W-:-:S03]  /*70d70*/  LOP3.LUT R9, R43, 0xffff, RZ, 0xc0, !PT ;  /* 0x0000ffff2b097812 */ /* 0x000fc600078ec0ff */
[----:B------:R-:W4:Y:S01]  /*70d80*/  LDL.LU R43, [R1+0xc8] ;  /* 0x0000c800012b7983 */ /* 0x000f220000300800 */
[----:B0-----:R-:W-:Y:S02]  /*70d90*/  PRMT R0, R5, 0x3340, R9 ;  /* 0x0000334005007816 */ /* 0x001fe40000000009 */
        /* <DEDUP_REMOVED lines=12> */
[----:B------:R-:W-:Y:S02]  /*70e60*/  SHF.R.U32.HI R8, RZ, 0x8, R8 ;  /* 0x00000008ff087819 */ /* 0x000fe40000011608 */
[--C-:B0-----:R-:W-:Y:S02]  /*70e70*/  PRMT R0, R7, 0x3340, R17.reuse ;  /* 0x0000334007007816 */ /* 0x101fe40000000011 */
[----:B------:R-:W-:Y:S02]  /*70e80*/  SHF.R.U32.HI R17, RZ, 0x8, R17 ;  /* 0x00000008ff117819 */ /* 0x000fe40000011611 */
[----:B------:R-:W-:Y:S01]  /*70e90*/  SHF.R.U32.HI R9, RZ, 0x8, R9 ;  /* 0x00000008ff097819 */ /* 0x000fe20000011609 */
[----:B------:R0:W-:Y:S01]  /*70ea0*/  STL [R1+0x143c], R0 ;  /* 0x00143c0001007387 */ /* 0x0001e20000100800 */
[----:B------:R-:W-:-:S02]  /*70eb0*/  LOP3.LUT R6, R6, 0xffff, RZ, 0xc0, !PT ;  /* 0x0000ffff06067812 */ /* 0x000fc400078ec0ff */
[----:B------:R-:W-:Y:S02]  /*70ec0*/  LOP3.LUT R17, R17, 0xffff, RZ, 0xc0, !PT ;  /* 0x0000ffff11117812 */ /* 0x000fe400078ec0ff */
[----:B------:R-:W-:Y:S02]  /*70ed0*/  LOP3.LUT R10, R10, 0xffff, RZ, 0xc0, !PT ;  /* 0x0000ffff0a0a7812 */ /* 0x000fe400078ec0ff */
[----:B------:R-:W-:Y:S02]  /*70ee0*/  LOP3.LUT R8, R8, 0xffff, RZ, 0xc0, !PT ;  /* 0x0000ffff08087812 */ /* 0x000fe400078ec0ff */
[----:B0-----:R-:W-:Y:S02]  /*70ef0*/  PRMT R0, R5, 0x3340, R18 ;  /* 0x0000334005007816 */ /* 0x001fe40000000012 */
[----:B------:R-:W-:Y:S02]  /*70f00*/  LOP3.LUT R4, R4, 0xffff, RZ, 0xc0, !PT ;  /* 0x0000ffff04047812 */ /* 0x000fe400078ec0ff */
[----:B------:R-:W-:Y:S01]  /*70f10*/  LOP3.LUT R9, R9, 0xffff, RZ, 0xc0, !PT ;  /* 0x0000ffff09097812 */ /* 0x000fe200078ec0ff */
[----:B------:R0:W-:Y:S01]  /*70f20*/  STL [R1+0x127c], R0 ;  /* 0x00127c0001007387 */ /* 0x0001e20000100800 */
[----:B------:R-:W-:-:S02]  /*70f30*/  PRMT R6, R6, 0x3340, R17 ;  /* 0x0000334006067816 */ /* 0x000fc40000000011 */
[----:B------:R-:W-:-:S03]  /*70f40*/  PRMT R5, R10, 0x3340, R8 ;  /* 0x000033400a057816 */ /* 0x000fc60000000008 */
[----:B------:R-:W-:Y:S01]  /*70f50*/  STL [R1+0x1278], R6 ;  /* 0x0012780601007387 */ /* 0x000fe20000100800 */
[----:B0-----:R-:W-:-:S03]  /*70f60*/  PRMT R0, R4, 0x3340, R9 ;  /* 0x0000334004007816 */ /* 0x001fc60000000009 */
[----:B------:R0:W-:Y:S04]  /*70f70*/  STL [R1+0x124c], R5 ;  /* 0x00124c0501007387 */ /* 0x0001e80000100800 */
[----:B------:R1:W-:Y:S01]  /*70f80*/  STL [R1+0x1248], R0 ;  /* 0x0012480001007387 */ /* 0x0003e20000100800 */
[----:B--2---:R-:W-:-:S03]  /*70f90*/  LOP3.LUT R7, R54, 0xffff, RZ, 0xc0, !PT ;  /* 0x0000ffff36077812 */ /* 0x004fc600078ec0ff */
[----:B------:R-:W2:Y:S01]  /*70fa0*/  LDL.LU R54, [R1+0x2fc] ;  /* 0x0002fc0001367983 */ /* 0x000ea20000300800 */
[----:B---3--:R-:W-:-:S03]  /*70fb0*/  LOP3.LUT R8, R55, 0xffff, RZ, 0xc0, !PT ;  /* 0x0000ffff37087812 */ /* 0x008fc600078ec0ff */
[----:B------:R-:W3:Y:S01]  /*70fc0*/  LDL.LU R55, [R1+0x3dc] ;  /* 0x0003dc0001377983 */ /* 0x000ee20000300800 */
[----:B----4-:R-:W-:-:S03]  /*70fd0*/  LOP3.LUT R9, R43, 0xffff, RZ, 0xc0, !PT ;  /* 0x0000ffff2b097812 */ /* 0x010fc600078ec0ff */
[----:B------:R-:W4:Y:S01]  /*70fe0*/  LDL.LU R43, [R1+0xe8] ;  /* 0x0000e800012b7983 */ /* 0x000f220000300800 */
[----:B------:R-:W-:Y:S02]  /*70ff0*/  LOP3.LUT R4, R41, 0xffff, RZ, 0xc0, !PT ;  /* 0x0000ffff29047812 */ /* 0x000fe400078ec0ff */
[----:B0-----:R-:W-:Y:S02]  /*71000*/  LOP3.LUT R5, R42, 0xffff, RZ, 0xc0, !PT ;  /* 0x0000ffff2a057812 */ /* 0x001fe400078ec0ff */
[----:B-1----:R-:W-:Y:S02]  /*71010*/  PRMT R0, R4, 0x3340, R8 ;  /* 0x0000334004007816 */ /* 0x002fe40000000008 */
[----:B------:R-:W-:-:S03]  /*71020*/  LOP3.LUT R6, R51, 0xffff, RZ, 0xc0, !PT ;  /* 0x0000ffff33067812 */ /* 0x000fc600078ec0ff */
[----:B------:R0:W-:Y:S01]  /*71030*/  STL [R1+0x141c], R0 ;  /* 0x00141c0001007387 */ /* 0x0001e20000100800 */
[----:B------:R-:W-:Y:S02]  /*71040*/  LOP3.LUT R26, R26, 0xffff, RZ, 0xc0, !PT ;  /* 0x0000ffff1a1a7812 */ /* 0x000fe400078ec0ff */
        /* <DEDUP_REMOVED lines=12> */
[----:B------:R-:W-:Y:S02]  /*71110*/  SHF.R.U32.HI R8, RZ, 0x8, R8 ;  /* 0x00000008ff087819 */ /* 0x000fe40000011608 */
[--C-:B0-----:R-:W-:Y:S02]  /*71120*/  PRMT R0, R7, 0x3340, R25.reuse ;  /* 0x0000334007007816 */ /* 0x101fe40000000019 */
[----:B------:R-:W-:-:S02]  /*71130*/  SHF.R.U32.HI R25, RZ, 0x8, R25 ;  /* 0x00000008ff197819 */ /* 0x000fc40000011619 */
[----:B------:R-:W-:Y:S01]  /*71140*/  SHF.R.U32.HI R9, RZ, 0x8, R9 ;  /* 0x00000008ff097819 */ /* 0x000fe20000011609 */
[----:B------:R0:W-:Y:S01]  /*71150*/  STL [R1+0x13c4], R0 ;  /* 0x0013c40001007387 */ /* 0x0001e20000100800 */
[----:B------:R-:W-:Y:S02]  /*71160*/  LOP3.LUT R6, R6, 0xffff, RZ, 0xc0, !PT ;  /* 0x0000ffff06067812 */ /* 0x000fe400078ec0ff */
[----:B------:R-:W-:Y:S02]  /*71170*/  LOP3.LUT R25, R25, 0xffff, RZ, 0xc0, !PT ;  /* 0x0000ffff19197812 */ /* 0x000fe400078ec0ff */
[----:B------:R-:W-:Y:S02]  /*71180*/  LOP3.LUT R10, R10, 0xffff, RZ, 0xc0, !PT ;  /* 0x0000ffff0a0a7812 */ /* 0x000fe400078ec0ff */
[----:B------:R-:W-:Y:S02]  /*71190*/  LOP3.LUT R8, R8, 0xffff, RZ, 0xc0, !PT ;  /* 0x0000ffff08087812 */ /* 0x000fe400078ec0ff */
[----:B0-----:R-:W-:-:S02]  /*711a0*/  PRMT R0, R5, 0x3340, R26 ;  /* 0x0000334005007816 */ /* 0x001fc4000000001a */
[----:B------:R-:W-:Y:S02]  /*711b0*/  LOP3.LUT R4, R4, 0xffff, RZ, 0xc0, !PT ;  /* 0x0000ffff04047812 */ /* 0x000fe400078ec0ff */
[----:B------:R-:W-:Y:S01]  /*711c0*/  LOP3.LUT R9, R9, 0xffff, RZ, 0xc0, !PT ;  /* 0x0000ffff09097812 */ /* 0x000fe200078ec0ff */
[----:B------:R0:W-:Y:S01]  /*711d0*/  STL [R1+0x1238], R0 ;  /* 0x0012380001007387 */ /* 0x0001e20000100800 */
[----:B------:R-:W-:Y:S02]  /*711e0*/  PRMT R6, R6, 0x3340, R25 ;  /* 0x0000334006067816 */ /* 0x000fe40000000019 */
[----:B------:R-:W-:Y:S02]  /*711f0*/  PRMT R5, R10, 0x3340, R8 ;  /* 0x000033400a057816 */ /* 0x000fe40000000008 */
[----:B------:R-:W-:Y:S01]  /*71200*/  LOP3.LUT R20, R20, 0xffff, RZ, 0xc0, !PT ;  /* 0x0000ffff14147812 */ /* 0x000fe200078ec0ff */
[----:B------:R-:W-:Y:S01]  /*71210*/  STL [R1+0x1234], R6 ;  /* 0x0012340601007387 */ /* 0x000fe20000100800 */
[----:B0-----:R-:W-:-:S03]  /*71220*/  PRMT R0, R4, 0x3340, R9 ;  /* 0x0000334004007816 */ /* 0x001fc60000000009 */
[----:B------:R-:W-:Y:S01]  /*71230*/  STL [R1+0x1268], R5 ;  /* 0x0012680501007387 */ /* 0x000fe20000100800 */
[----:B------:R-:W-:-:S03]  /*71240*/  IMAD.MOV.U32 R59, RZ, RZ, R50 ;  /* 0x000000ffff3b7224 */ /* 0x000fc600078e0032 */
[----:B------:R0:W-:Y:S04]  /*71250*/  STL [R1+0x1260], R0 ;  /* 0x0012600001007387 */ /* 0x0001e80000100800 */
[----:B------:R-:W4:Y:S01]  /*71260*/  LDL.LU R50, [R1+0x414] ;  /* 0x0004140001327983 */ /* 0x000f220000300800 */
[----:B--2---:R-:W-:-:S03]  /*71270*/  LOP3.LUT R4, R54, 0xffff, RZ, 0xc0, !PT ;  /* 0x0000ffff36047812 */ /* 0x004fc600078ec0ff */
[----:B------:R-:W2:Y:S01]  /*71280*/  LDL.LU R54, [R1+0x410] ;  /* 0x0004100001367983 */ /* 0x000ea20000300800 */
[----:B0-----:R-:W-:Y:S02]  /*71290*/  PRMT R0, R4, 0x3340, R20 ;  /* 0x0000334004007816 */ /* 0x001fe40000000014 */
[----:B---3--:R-:W-:-:S03]  /*712a0*/  LOP3.LUT R5, R55, 0xffff, RZ, 0xc0, !PT ;  /* 0x0000ffff37057812 */ /* 0x008fc600078ec0ff */
[----:B------:R0:W-:Y:S04]  /*712b0*/  STL [R1+0x1404], R0 ;  /* 0x0014040001007387 */ /* 0x0001e80000100800 */
[----:B------:R-:W3:Y:S01]  /*712c0*/  LDL.LU R55, [R1+0x1b4] ;  /* 0x0001b40001377983 */ /* 0x000ee20000300800 */
[----:B----4-:R-:W-:-:S03]  /*712d0*/  LOP3.LUT R6, R43, 0xffff, RZ, 0xc0, !PT ;  /* 0x0000ffff2b067812 */ /* 0x010fc600078ec0ff */
[----:B------:R-:W4:Y:S01]  /*712e0*/  LDL.LU R43, [R1+0x194] ;  /* 0x00019400012b7983 */ /* 0x000f220000300800 */
[----:B------:R-:W-:Y:S02]  /*712f0*/  SHF.R.U32.HI R7, RZ, 0x8, R4 ;  /* 0x00000008ff077819 */ /* 0x000fe40000011604 */
[----:B------:R-:W-:Y:S02]  /*71300*/  SHF.R.U32.HI R20, RZ, 0x8, R20 ;  /* 0x00000008ff147819 */ /* 0x000fe40000011614 */
[----:B0-----:R-:W-:Y:S02]  /*71310*/  PRMT R0, R5, 0x3340, R6 ;  /* 0x0000334005007816 */ /* 0x001fe40000000006 */
[----:B------:R-:W-:Y:S02]  /*71320*/  LOP3.LUT R7, R7, 0xffff, RZ, 0xc0, !PT ;  /* 0x0000ffff07077812 */ /* 0x000fe400078ec0ff */
[----:B------:R-:W-:Y:S01]  /*71330*/  LOP3.LUT R20, R20, 0xffff, RZ, 0xc0, !PT ;  /* 0x0000ffff14147812 */ /* 0x000fe200078ec0ff */
[----:B------:R0:W-:Y:S01]  /*71340*/  STL [R1+0x13f4], R0 ;  /* 0x0013f40001007387 */ /* 0x0001e20000100800 */
[----:B------:R-:W-:-:S02]  /*71350*/  SHF.R.U32.HI R4, RZ, 0x8, R5 ;  /* 0x00000008ff047819 */ /* 0x000fc40000011605 */
[----:B------:R-:W-:Y:S02]  /*71360*/  SHF.R.U32.HI R6, RZ, 0x8, R6 ;  /* 0x00000008ff067819 */ /* 0x000fe40000011606 */
[----:B------:R-:W-:Y:S01]  /*71370*/  PRMT R5, R7, 0x3340, R20 ;  /* 0x0000334007057816 */ /* 0x000fe20000000014 */
[----:B------:R1:W-:Y:S01]  /*71380*/  STL [R1+0x2760], R59 ;  /* 0x0027603b01007387 */ /* 0x0003e20000100800 */
[----:B------:R-:W-:Y:S01]  /*71390*/  LOP3.LUT R4, R4, 0xffff, RZ, 0xc0, !PT ;  /* 0x0000ffff04047812 */ /* 0x000fe200078ec0ff */
[----:B0-----:R-:W-:Y:S01]  /*713a0*/  IMAD R0, R59, UR4, RZ ;  /* 0x000000043b007c24 */ /* 0x001fe2000f8e02ff */
[----:B------:R-:W-:Y:S01]  /*713b0*/  ULDC UR4, c[0x0][0x248] ;  /* 0x0000920000047ab9 */ /* 0x000fe20000000800 */
[----:B------:R-:W-:Y:S01]  /*713c0*/  LOP3.LUT R6, R6, 0xffff, RZ, 0xc0, !PT ;  /* 0x0000ffff06067812 */ /* 0x000fe200078ec0ff */
[----:B------:R-:W-:Y:S01]  /*713d0*/  STL [R1+0x125c], R5 ;  /* 0x00125c0501007387 */ /* 0x000fe20000100800 */
[----:B-1----:R-:W-:Y:S02]  /*713e0*/  VIADD R59, R0, UR4 ;  /* 0x00000004003b7c36 */ /* 0x002fe40008000000 */
[----:B------:R-:W-:Y:S01]  /*713f0*/  PRMT R4, R4, 0x3340, R6 ;  /* 0x0000334004047816 */ /* 0x000fe20000000006 */
[----:B------:R0:W-:Y:S01]  /*71400*/  STL [R1+0x27c], R0 ;  /* 0x00027c0001007387 */ /* 0x0001e20000100800 */
[----:B------:R-:W-:-:S03]  /*71410*/  ULDC UR4, c[0x0][0x248] ;  /* 0x0000920000047ab9 */ /* 0x000fc60000000800 */
[----:B------:R-:W-:Y:S01]  /*71420*/  STL [R1+0x1254], R4 ;  /* 0x0012540401007387 */ /* 0x000fe20000100800 */
[----:B0-----:R-:W-:Y:S01]  /*71430*/  VIADD R0, R59, UR5 ;  /* 0x000000053b007c36 */ /* 0x001fe20008000000 */
[----:B------:R-:W-:-:S04]  /*71440*/  ULDC UR5, c[0x0][0x248] ;  /* 0x0000920000057ab9 */ /* 0x000fc80000000800 */
[----:B------:R0:W-:Y:S02]  /*71450*/  STL [R1+0xec], R0 ;  /* 0x0000ec0001007387 */ /* 0x0001e40000100800 */
[----:B0-----:R-:W-:Y:S01]  /*71460*/  VIADD R0, R0, UR6 ;  /* 0x0000000600007c36 */ /* 0x001fe20008000000 */
[----:B------:R-:W-:-:S04]  /*71470*/  ULDC UR6, c[0x0][0x248] ;  /* 0x0000920000067ab9 */ /* 0x000fc80000000800 */
[----:B------:R0:W-:Y:S01]  /*71480*/  STL [R1+0xb4], R0 ;  /* 0x0000b40001007387 */ /* 0x0001e20000100800 */
[----:B---3--:R-:W-:-:S03]  /*71490*/  LOP3.LUT R6, R55, 0xffff, RZ, 0xc0, !PT ;  /* 0x0000ffff37067812 */ /* 0x008fc600078ec0ff */
[----:B------:R-:W3:Y:S01]  /*714a0*/  LDL.LU R55, [R1+0x370] ;  /* 0x0003700001377983 */ /* 0x000ee20000300800 */
[----:B----4-:R-:W-:-:S03]  /*714b0*/  LOP3.LUT R7, R43, 0xffff, RZ, 0xc0, !PT ;  /* 0x0000ffff2b077812 */ /* 0x010fc600078ec0ff */
[----:B------:R-:W4:Y:S01]  /*714c0*/  LDL.LU R43, [R1+0x35c] ;  /* 0x00035c00012b7983 */ /* 0x000f220000300800 */
[----:B------:R-:W-:Y:S01]  /*714d0*/  LOP3.LUT R5, R50, 0xffff, RZ, 0xc0, !PT ;  /* 0x0000ffff32057812 */ /* 0x000fe200078ec0ff */
[----:B0-----:R-:W-:Y:S01]  /*714e0*/  VIADD R0, R0, UR4 ;  /* 0x0000000400007c36 */ /* 0x001fe20008000000 */
[----:B--2---:R-:W-:Y:S01]  /*714f0*/  LOP3.LUT R4, R54, 0xffff, RZ, 0xc0, !PT ;  /* 0x0000ffff36047812 */ /* 0x004fe200078ec0ff */
[----:B------:R-:W-:Y:S01]  /*71500*/  ULDC UR4, c[0x0][0x248] ;  /* 0x0000920000047ab9 */ /* 0x000fe20000000800 */
[----:B------:R-:W-:Y:S02]  /*71510*/  PRMT R9, R5, 0x3340, R6 ;  /* 0x0000334005097816 */ /* 0x000fe40000000006 */
[----:B------:R0:W-:Y:S04]  /*71520*/  STL [R1+0x94], R0 ;  /* 0x0000940001007387 */ /* 0x0001e80000100800 */
[----:B------:R1:W-:Y:S01]  /*71530*/  STL [R1+0x13a0], R9 ;  /* 0x0013a00901007387 */ /* 0x0003e20000100800 */
[----:B------:R-:W-:-:S02]  /*71540*/  SHF.R.U32.HI R8, RZ, 0x8, R5 ;  /* 0x00000008ff087819 */ /* 0x000fc40000011605 */
[----:B------:R-:W-:Y:S01]  /*71550*/  SHF.R.U32.HI R5, RZ, 0x8, R6 ;  /* 0x00000008ff057819 */ /* 0x000fe20000011606 */
[----:B0-----:R-:W-:Y:S01]  /*71560*/  VIADD R0, R0, UR7 ;  /* 0x0000000700007c36 */ /* 0x001fe20008000000 */
[----:B-1----:R-:W-:Y:S01]  /*71570*/  PRMT R9, R4, 0x3340, R7 ;  /* 0x0000334004097816 */ /* 0x002fe20000000007 */
[----:B------:R-:W-:Y:S01]  /*71580*/  ULDC UR7, c[0x0][0x248] ;  /* 0x0000920000077ab9 */ /* 0x000fe20000000800 */
[----:B------:R-:W-:-:S03]  /*71590*/  SHF.R.U32.HI R6, RZ, 0x8, R4 ;  /* 0x00000008ff067819 */ /* 0x000fc60000011604 */
[----:B------:R-:W-:Y:S01]  /*715a0*/  STL [R1+0x139c], R9 ;  /* 0x00139c0901007387 */ /* 0x000fe20000100800 */
[----:B------:R-:W-:-:S03]  /*715b0*/  LOP3.LUT R4, R8, 0xffff, RZ, 0xc0, !PT ;  /* 0x0000ffff08047812 */ /* 0x000fc600078ec0ff */
[----:B------:R0:W-:Y:S01]  /*715c0*/  STL [R1+0x90], R0 ;  /* 0x0000900001007387 */ /* 0x0001e20000100800 */
[----:B------:R-:W-:Y:S02]  /*715d0*/  LOP3.LUT R5, R5, 0xffff, RZ, 0xc0, !PT ;  /* 0x0000ffff05057812 */ /* 0x000fe400078ec0ff */
[----:B------:R-:W-:Y:S02]  /*715e0*/  SHF.R.U32.HI R7, RZ, 0x8, R7 ;  /* 0x00000008ff077819 */ /* 0x000fe40000011607 */
[----:B------:R-:W-:Y:S01]  /*715f0*/  PRMT R4, R4, 0x3340, R5 ;  /* 0x0000334004047816 */ /* 0x000fe20000000005 */
[----:B0-----:R-:W-:Y:S01]  /*71600*/  VIADD R0, R0, UR8 ;  /* 0x0000000800007c36 */ /* 0x001fe20008000000 */
[----:B------:R-:W-:Y:S01]  /*71610*/  LOP3.LUT R6, R6, 0xffff, RZ, 0xc0, !PT ;  /* 0x0000ffff06067812 */ /* 0x000fe200078ec0ff */
[----:B------:R-:W-:Y:S01]  /*71620*/  ULDC UR8, c[0x0][0x248] ;  /* 0x0000920000087ab9 */ /* 0x000fe20000000800 */
[----:B------:R-:W-:Y:S02]  /*71630*/  LOP3.LUT R7, R7, 0xffff, RZ, 0xc0, !PT ;  /* 0x0000ffff07077812 */ /* 0x000fe400078ec0ff */
[----:B------:R0:W-:Y:S04]  /*71640*/  STL [R1+0x8c], R0 ;  /* 0x00008c0001007387 */ /* 0x0001e80000100800 */
[----:B------:R1:W-:Y:S01]  /*71650*/  STL [R1+0x1220], R4 ;  /* 0x0012200401007387 */ /* 0x0003e20000100800 */
[----:B0-----:R-:W-:Y:S01]  /*71660*/  VIADD R0, R0, UR5 ;  /* 0x0000000500007c36 */ /* 0x001fe20008000000 */
[----:B------:R-:W-:Y:S01]  /*71670*/  ULDC UR5, c[0x0][0x248] ;  /* 0x0000920000057ab9 */ /* 0x000fe20000000800 */
[----:B-1----:R-:W-:-:S03]  /*71680*/  PRMT R4, R6, 0x3340, R7 ;  /* 0x0000334006047816 */ /* 0x002fc60000000007 */
[----:B------:R0:W-:Y:S04]  /*71690*/  STL [R1+0x88], R0 ;  /* 0x0000880001007387 */ /* 0x0001e80000100800 */
[----:B------:R-:W-:Y:S01]  /*716a0*/  STL [R1+0x121c], R4 ;  /* 0x00121c0401007387 */ /* 0x000fe20000100800 */
[----:B0-----:R-:W-:Y:S01]  /*716b0*/  VIADD R0, R0, UR4 ;  /* 0x0000000400007c36 */ /* 0x001fe20008000000 */
[----:B------:R-:W-:-:S04]  /*716c0*/  ULDC UR4, c[0x0][0x248] ;  /* 0x0000920000047ab9 */ /* 0x000fc80000000800 */
[----:B------:R0:W-:Y:S02]  /*716d0*/  STL [R1+0x84], R0 ;  /* 0x0000840001007387 */ /* 0x0001e40000100800 */
[----:B0-----:R-:W-:Y:S01]  /*716e0*/  VIADD R0, R0, UR4 ;  /* 0x0000000400007c36 */ /* 0x001fe20008000000 */
[----:B------:R-:W-:Y:S01]  /*716f0*/  LOP3.LUT R33, R33, 0xffff, RZ, 0xc0, !PT ;  /* 0x0000ffff21217812 */ /* 0x000fe200078ec0ff */
[----:B------:R-:W-:-:S03]  /*71700*/  ULDC UR4, c[0x0][0x248] ;  /* 0x0000920000047ab9 */ /* 0x000fc60000000800 */
[----:B------:R0:W-:Y:S02]  /*71710*/  STL [R1+0x80], R0 ;  /* 0x0000800001007387 */ /* 0x0001e40000100800 */
[----:B0-----:R-:W-:Y:S01]  /*71720*/  VIADD R0, R0, UR5 ;  /* 0x0000000500007c36 */ /* 0x001fe20008000000 */
[----:B------:R-:W-:Y:S01]  /*71730*/  LOP3.LUT R30, R30, 0xffff, RZ, 0xc0, !PT ;  /* 0x0000ffff1e1e7812 */ /* 0x000fe200078ec0ff */
[----:B------:R-:W-:-:S03]  /*71740*/  ULDC UR5, c[0x0][0x248] ;  /* 0x0000920000057ab9 */ /* 0x000fc60000000800 */
[----:B------:R0:W-:Y:S02]  /*71750*/  STL [R1+0x7c], R0 ;  /* 0x00007c0001007387 */ /* 0x0001e40000100800 */
[----:B0-----:R-:W-:Y:S01]  /*71760*/  VIADD R0, R0, UR6 ;  /* 0x0000000600007c36 */ /* 0x001fe20008000000 */
[----:B---3--:R-:W-:-:S04]  /*71770*/  LOP3.LUT R5, R55, 0xffff, RZ, 0xc0, !PT ;  /* 0x0000ffff37057812 */ /* 0x008fc800078ec0ff */
[----:B------:R0:W-:Y:S01]  /*71780*/  STL [R1+0x78], R0 ;  /* 0x0000780001007387 */ /* 0x0001e20000100800 */
[----:B----4-:R-:W-:-:S03]  /*71790*/  LOP3.LUT R4, R43, 0xffff, RZ, 0xc0, !PT ;  /* 0x0000ffff2b047812 */ /* 0x010fc600078ec0ff */
[----:B------:R-:W2:Y:S01]  /*717a0*/  LDL.LU R54, [R1+0x418] ;  /* 0x0004180001367983 */ /* 0x000ea20000300800 */
[----:B------:R-:W-:Y:S01]  /*717b0*/  SHF.R.U32.HI R8, RZ, 0x8, R5 ;  /* 0x00000008ff087819 */ /* 0x000fe20000011605 */
[----:B------:R-:W-:Y:S01]  /*717c0*/  ULDC UR6, c[0x0][0x248] ;  /* 0x0000920000067ab9 */ /* 0x000fe20000000800 */
[----:B------:R-:W-:Y:S01]  /*717d0*/  PRMT R5, R5, 0x3340, R33 ;  /* 0x0000334005057816 */ /* 0x000fe20000000021 */
[----:B------:R-:W3:Y:S01]  /*717e0*/  LDL.LU R55, [R1+0x330] ;  /* 0x0003300001377983 */ /* 0x000ee20000300800 */
[----:B0-----:R-:W-:Y:S01]  /*717f0*/  VIADD R0, R0, UR4 ;  /* 0x0000000400007c36 */ /* 0x001fe20008000000 */
[----:B------:R-:W-:Y:S02]  /*71800*/  SHF.R.U32.HI R6, RZ, 0x8, R4 ;  /* 0x00000008ff067819 */ /* 0x000fe40000011604 */
[----:B------:R0:W-:Y:S01]  /*71810*/  STL [R1+0x1398], R5 ;  /* 0x0013980501007387 */ /* 0x0001e20000100800 */
[----:B------:R-:W-:Y:S01]  /*71820*/  SHF.R.U32.HI R7, RZ, 0x8, R30 ;  /* 0x00000008ff077819 */ /* 0x000fe2000001161e */
[----:B------:R-:W-:-:S02]  /*71830*/  ULDC UR4, c[0x0][0x248] ;  /* 0x0000920000047ab9 */ /* 0x000fc40000000800 */
[----:B------:R1:W-:Y:S04]  /*71840*/  STL [R1+0x74], R0 ;  /* 0x0000740001007387 */ /* 0x0003e80000100800 */
[----:B------:R-:W4:Y:S01]  /*71850*/  LDL.LU R43, [R1+0x130] ;  /* 0x00013000012b7983 */ /* 0x000f220000300800 */
[----:B------:R-:W-:Y:S02]  /*71860*/  PRMT R4, R4, 0x3340, R30 ;  /* 0x0000334004047816 */ /* 0x000fe4000000001e */
[----:B0-----:R-:W-:Y:S01]  /*71870*/  SHF.R.U32.HI R5, RZ, 0x8, R33 ;  /* 0x00000008ff057819 */ /* 0x001fe20000011621 */
[----:B-1----:R-:W-:Y:S02]  /*71880*/  VIADD R0, R0, UR7 ;  /* 0x0000000700007c36 */ /* 0x002fe40008000000 */
[----:B------:R0:W-:Y:S01]  /*71890*/  STL [R1+0x1394], R4 ;  /* 0x0013940401007387 */ /* 0x0001e20000100800 */
[----:B------:R-:W-:Y:S01]  /*718a0*/  LOP3.LUT R5, R5, 0xffff, RZ, 0xc0, !PT ;  /* 0x0000ffff05057812 */ /* 0x000fe200078ec0ff */
[----:B------:R-:W-:-:S02]  /*718b0*/  ULDC UR7, c[0x0][0x248] ;  /* 0x0000920000077ab9 */ /* 0x000fc40000000800 */
[----:B------:R1:W-:Y:S01]  /*718c0*/  STL [R1+0x70], R0 ;  /* 0x0000700001007387 */ /* 0x0003e20000100800 */
[----:B0-----:R-:W-:Y:S01]  /*718d0*/  LOP3.LUT R4, R8, 0xffff, RZ, 0xc0, !PT ;  /* 0x0000ffff08047812 */ /* 0x001fe200078ec0ff */
[----:B-1----:R-:W-:-:S03]  /*718e0*/  VIADD R0, R0, UR8 ;  /* 0x0000000800007c36 */ /* 0x002fc60008000000 */
[----:B------:R-:W-:Y:S01]  /*718f0*/  PRMT R4, R4, 0x3340, R5 ;  /* 0x0000334004047816 */ /* 0x000fe20000000005 */
[----:B------:R-:W-:Y:S01]  /*71900*/  ULDC UR8, c[0x0][0x248] ;  /* 0x0000920000087ab9 */ /* 0x000fe20000000800 */
[----:B------:R-:W-:Y:S01]  /*71910*/  LOP3.LUT R6, R6, 0xffff, RZ, 0xc0, !PT ;  /* 0x0000ffff06067812 */ /* 0x000fe200078ec0ff */
[----:B------:R0:W-:Y:S01]  /*71920*/  STL [R1+0x6c], R0 ;  /* 0x00006c0001007387 */ /* 0x0001e20000100800 */
[----:B------:R-:W-:-:S03]  /*71930*/  LOP3.LUT R7, R7, 0xffff, RZ, 0xc0, !PT ;  /* 0x0000ffff07077812 */ /* 0x000fc600078ec0ff */
        /* <DEDUP_REMOVED lines=17> */
[----:B--2---:R-:W-:-:S04]  /*71a50*/  LOP3.LUT R5, R54, 0xffff, RZ, 0xc0, !PT ;  /* 0x0000ffff36057812 */ /* 0x004fc800078ec0ff */
[----:B------:R0:W-:Y:S01]  /*71a60*/  STL [R1+0x58], R0 ;  /* 0x0000580001007387 */ /* 0x0001e20000100800 */
[----:B---3--:R-:W-:Y:S01]  /*71a70*/  LOP3.LUT R4, R55, 0xffff, RZ, 0xc0, !PT ;  /* 0x0000ffff37047812 */ /* 0x008fe200078ec0ff */
[----:B------:R-:W-:Y:S01]  /*71a80*/  ULDC UR6, c[0x0][0x248] ;  /* 0x0000920000067ab9 */ /* 0x000fe20000000800 */
[----:B------:R-:W-:Y:S01]  /*71a90*/  SHF.R.U32.HI R8, RZ, 0x8, R5 ;  /* 0x00000008ff087819 */ /* 0x000fe20000011605 */
[----:B0-----:R-:W-:Y:S01]  /*71aa0*/  VIADD R0, R0, UR4 ;  /* 0x0000000400007c36 */ /* 0x001fe20008000000 */
[----:B----4-:R-:W-:-:S04]  /*71ab0*/  LOP3.LUT R6, R43, 0xffff, RZ, 0xc0, !PT ;  /* 0x0000ffff2b067812 */ /* 0x010fc800078ec0ff */
[----:B------:R-:W-:Y:S01]  /*71ac0*/  STL [R1+0x54], R0 ;  /* 0x0000540001007387 */ /* 0x000fe20000100800 */
[----:B------:R-:W-:Y:S01]  /*71ad0*/  SHF.R.U32.HI R7, RZ, 0x8, R22 ;  /* 0x00000008ff077819 */ /* 0x000fe20000011616 */
[----:B------:R-:W-:Y:S01]  /*71ae0*/  ULDC UR4, c[0x0][0x248] ;  /* 0x0000920000047ab9 */ /* 0x000fe20000000800 */
[--C-:B------:R-:W-:Y:S01]  /*71af0*/  PRMT R5, R5, 0x3340, R6.reuse ;  /* 0x0000334005057816 */ /* 0x100fe20000000006 */
[----:B------:R-:W2:Y:S04]  /*71b00*/  LDL.LU R54, [R1+0x820] ;  /* 0x0008200001367983 */ /* 0x000ea80000300800 */
[----:B------:R0:W-:Y:S04]  /*71b10*/  STL [R1+0x13d0], R5 ;  /* 0x0013d00501007387 */ /* 0x0001e80000100800 */
[----:B------:R-:W3:Y:S04]  /*71b20*/  LDL.LU R55, [R1+0x340] ;  /* 0x0003400001377983 */ /* 0x000ee80000300800 */
[----:B------:R-:W4:Y:S01]  /*71b30*/  LDL.LU R43, [R1+0x22c] ;  /* 0x00022c00012b7983 */ /* 0x000f220000300800 */
[----:B0-----:R-:W-:-:S02]  /*71b40*/  SHF.R.U32.HI R5, RZ, 0x8, R6 ;  /* 0x00000008ff057819 */ /* 0x001fc40000011606 */
[----:B------:R-:W-:Y:S01]  /*71b50*/  SHF.R.U32.HI R6, RZ, 0x8, R4 ;  /* 0x00000008ff067819 */ /* 0x000fe20000011604 */
[----:B------:R-:W-:Y:S01]  /*71b60*/  VIADD R0, R0, UR7 ;  /* 0x0000000700007c36 */ /* 0x000fe20008000000 */
[----:B------:R-:W-:Y:S01]  /*71b70*/  PRMT R4, R4, 0x3340, R22 ;  /* 0x0000334004047816 */ /* 0x000fe20000000016 */
[----:B------:R-:W-:Y:S01]  /*71b80*/  ULDC UR7, c[0x0][0x248] ;  /* 0x0000920000077ab9 */ /* 0x000fe20000000800 */
[----:B------:R-:W-:-:S03]  /*71b90*/  LOP3.LUT R5, R5, 0xffff, RZ, 0xc0, !PT ;  /* 0x0000ffff05057812 */ /* 0x000fc600078ec0ff */
[----:B------:R0:W-:Y:S04]  /*71ba0*/  STL [R1+0x13cc], R4 ;  /* 0x0013cc0401007387 */ /* 0x0001e80000100800 */
        /* <DEDUP_REMOVED lines=8> */
[----:B------:R-:W-:Y:S01]  /*71c30*/  STL [R1+0x1244], R5 ;  /* 0x0012440501007387 */ /* 0x000fe20000100800 */
[----:B------:R-:W-:Y:S01]  /*71c40*/  PRMT R4, R6, 0x3340, R7 ;  /* 0x0000334006047816 */ /* 0x000fe20000000007 */
[----:B0-----:R-:W-:Y:S01]  /*71c50*/  VIADD R0, R0, UR5 ;  /* 0x0000000500007c36 */ /* 0x001fe20008000000 */
[----:B------:R-:W-:-:S04]  /*71c60*/  ULDC UR5, c[0x0][0x248] ;  /* 0x0000920000057ab9 */ /* 0x000fc80000000800 */
        /* <DEDUP_REMOVED lines=10> */
[----:B------:R-:W-:-:S04]  /*71d10*/  ULDC UR5, c[0x0][0x248] ;  /* 0x0000920000057ab9 */ /* 0x000fc80000000800 */
[----:B------:R0:W-:Y:S02]  /*71d20*/  STL [R1+0x38], R0 ;  /* 0x0000380001007387 */ /* 0x0001e40000100800 */
[----:B0-----:R-:W-:Y:S01]  /*71d30*/  VIADD R0, R0, UR6 ;  /* 0x0000000600007c36 */ /* 0x001fe20008000000 */
[----:B------:R-:W-:-:S04]  /*71d40*/  ULDC UR6, c[0x0][0x248] ;  /* 0x0000920000067ab9 */ /* 0x000fc80000000800 */
[----:B------:R0:W-:Y:S02]  /*71d50*/  STL [R1+0x34], R0 ;  /* 0x0000340001007387 */ /* 0x0001e40000100800 */
[----:B0-----:R-:W-:Y:S01]  /*71d60*/  VIADD R0, R0, UR4 ;  /* 0x0000000400007c36 */ /* 0x001fe20008000000 */
[----:B------:R-:W-:Y:S01]  /*71d70*/  ULDC UR4, c[0x0][0x248] ;  /* 0x0000920000047ab9 */ /* 0x000fe20000000800 */
[----:B---3--:R-:W-:-:S04]  /*71d80*/  LOP3.LUT R5, R55, 0xffff, RZ, 0xc0, !PT ;  /* 0x0000ffff37057812 */ /* 0x008fc800078ec0ff */
[----:B------:R-:W-:Y:S02]  /*71d90*/  SHF.R.U32.HI R8, RZ, 0x8, R5 ;  /* 0x00000008ff087819 */ /* 0x000fe40000011605 */
[----:B------:R-:W-:Y:S02]  /*71da0*/  PRMT R5, R5, 0x3340, R24 ;  /* 0x0000334005057816 */ /* 0x000fe40000000018 */
[----:B--2---:R-:W-:-:S03]  /*71db0*/  LOP3.LUT R4, R54, 0xffff, RZ, 0xc0, !PT ;  /* 0x0000ffff36047812 */ /* 0x004fc600078ec0ff */
[----:B------:R-:W-:Y:S04]  /*71dc0*/  STL [R1+0x13b8], R5 ;  /* 0x0013b80501007387 */ /* 0x000fe80000100800 */
[----:B------:R0:W-:Y:S04]  /*71dd0*/  STL [R1+0x30], R0 ;  /* 0x0000300001007387 */ /* 0x0001e80000100800 */
[----:B------:R-:W2:Y:S04]  /*71de0*/  LDL.LU R50, [R1+0x828] ;  /* 0x0008280001327983 */ /* 0x000ea80000300800 */
[----:B------:R-:W3:Y:S04]  /*71df0*/  LDL.LU R54, [R1+0x3bc] ;  /* 0x0003bc0001367983 */ /* 0x000ee80000300800 */
[----:B------:R-:W3:Y:S01]  /*71e00*/  LDL.LU R55, [R1+0x274] ;  /* 0x0002740001377983 */ /* 0x000ee20000300800 */
[----:B----4-:R-:W-:Y:S01]  /*71e10*/  LOP3.LUT R7, R43, 0xffff, RZ, 0xc0, !PT ;  /* 0x0000ffff2b077812 */ /* 0x010fe200078ec0ff */
[----:B------:R-:W-:-:S02]  /*71e20*/  IMAD.MOV.U32 R43, RZ, RZ, R47 ;  /* 0x000000ffff2b7224 */ /* 0x000fc400078e002f */
[----:B------:R-:W4:Y:S01]  /*71e30*/  LDL.LU R47, [R1+0x98] ;  /* 0x00009800012f7983 */ /* 0x000f220000300800 */
[----:B------:R-:W-:Y:S01]  /*71e40*/  PRMT R9, R4, 0x3340, R7 ;  /* 0x0000334004097816 */ /* 0x000fe20000000007 */
[----:B0-----:R-:W-:Y:S01]  /*71e50*/  VIADD R0, R0, UR7 ;  /* 0x0000000700007c36 */ /* 0x001fe20008000000 */
[----:B------:R-:W-:Y:S01]  /*71e60*/  SHF.R.U32.HI R5, RZ, 0x8, R24 ;  /* 0x00000008ff057819 */ /* 0x000fe20000011618 */
[----:B------:R-:W-:Y:S02]  /*71e70*/  ULDC UR7, c[0x0][0x248] ;  /* 0x0000920000077ab9 */ /* 0x000fe40000000800 */
[----:B------:R-:W-:Y:S01]  /*71e80*/  STL [R1+0x1374], R9 ;  /* 0x0013740901007387 */ /* 0x000fe20000100800 */
[----:B------:R-:W-:-:S03]  /*71e90*/  SHF.R.U32.HI R6, RZ, 0x8, R4 ;  /* 0x00000008ff067819 */ /* 0x000fc60000011604 */
[----:B------:R0:W-:Y:S01]  /*71ea0*/  STL [R1+0x2c], R0 ;  /* 0x00002c0001007387 */ /* 0x0001e20000100800 */
[----:B------:R-:W-:Y:S02]  /*71eb0*/  LOP3.LUT R4, R8, 0xffff, RZ, 0xc0, !PT ;  /* 0x0000ffff08047812 */ /* 0x000fe400078ec0ff */
[----:B------:R-:W-:Y:S02]  /*71ec0*/  LOP3.LUT R5, R5, 0xffff, RZ, 0xc0, !PT ;  /* 0x0000ffff05057812 */ /* 0x000fe400078ec0ff */
[----:B------:R-:W-:Y:S01]  /*71ed0*/  SHF.R.U32.HI R7, RZ, 0x8, R7 ;  /* 0x00000008ff077819 */ /* 0x000fe20000011607 */
[----:B0-----:R-:W-:Y:S01]  /*71ee0*/  VIADD R0, R0, UR8 ;  /* 0x0000000800007c36 */ /* 0x001fe20008000000 */
[----:B------:R-:W-:Y:S01]  /*71ef0*/  PRMT R5, R4, 0x3340, R5 ;  /* 0x0000334004057816 */ /* 0x000fe20000000005 */
[----:B------:R-:W-:Y:S01]  /*71f00*/  ULDC UR8, c[0x0][0x248] ;  /* 0x0000920000087ab9 */ /* 0x000fe20000000800 */
[----:B------:R-:W-:Y:S02]  /*71f10*/  LOP3.LUT R6, R6, 0xffff, RZ, 0xc0, !PT ;  /* 0x0000ffff06067812 */ /* 0x000fe400078ec0ff */
        /* <DEDUP_REMOVED lines=22> */
[----:B--2---:R-:W-:Y:S02]  /*72080*/  LOP3.LUT R5, R50, 0xffff, RZ, 0xc0, !PT ;  /* 0x0000ffff32057812 */ /* 0x004fe400078ec0ff */
[----:B------:R-:W2:Y:S02]  /*72090*/  LDL.LU R50, [R1+0x824] ;  /* 0x0008240001327983 */ /* 0x000ea40000300800 */
[----:B------:R-:W-:Y:S02]  /*720a0*/  SHF.R.U32.HI R4, RZ, 0x8, R5 ;  /* 0x00000008ff047819 */ /* 0x000fe40000011605 */
[----:B---3--:R-:W-:-:S04]  /*720b0*/  LOP3.LUT R6, R55, 0xffff, RZ, 0xc0, !PT ;  /* 0x0000ffff37067812 */ /* 0x008fc800078ec0ff */
[----:B------:R-:W-:Y:S02]  /*720c0*/  PRMT R5, R5, 0x3340, R6 ;  /* 0x0000334005057816 */ /* 0x000fe40000000006 */
[----:B----4-:R-:W-:Y:S02]  /*720d0*/  LOP3.LUT R8, R47, 0xffff, RZ, 0xc0, !PT ;  /* 0x0000ffff2f087812 */ /* 0x010fe400078ec0ff */
[----:B------:R-:W3:Y:S01]  /*720e0*/  LDL.LU R47, [R1+0x3f4] ;  /* 0x0003f400012f7983 */ /* 0x000ee20000300800 */
[----:B------:R-:W-:-:S03]  /*720f0*/  LOP3.LUT R7, R54, 0xffff, RZ, 0xc0, !PT ;  /* 0x0000ffff36077812 */ /* 0x000fc600078ec0ff */
[----:B------:R0:W-:Y:S04]  /*72100*/  STL [R1+0x1364], R5 ;  /* 0x0013640501007387 */ /* 0x0001e80000100800 */
[----:B------:R1:W-:Y:S04]  /*72110*/  STL [R1+0x10], R0 ;  /* 0x0000100001007387 */ /* 0x0003e80000100800 */
[----:B------:R-:W4:Y:S04]  /*72120*/  LDL.LU R54, [R1+0x9c] ;  /* 0x00009c0001367983 */ /* 0x000f280000300800 */
[----:B------:R-:W4:Y:S01]  /*72130*/  LDL.LU R55, [R1+0x24c] ;  /* 0x00024c0001377983 */ /* 0x000f220000300800 */
[----:B0-----:R-:W-:Y:S01]  /*72140*/  SHF.R.U32.HI R5, RZ, 0x8, R6 ;  /* 0x00000008ff057819 */ /* 0x001fe20000011606 */
[----:B-1----:R-:W-:Y:S01]  /*72150*/  VIADD R0, R0, UR7 ;  /* 0x0000000700007c36 */ /* 0x002fe20008000000 */
[----:B------:R-:W-:Y:S01]  /*72160*/  SHF.R.U32.HI R6, RZ, 0x8, R7 ;  /* 0x00000008ff067819 */ /* 0x000fe20000011607 */
[----:B------:R-:W-:Y:S01]  /*72170*/  ULDC UR7, c[0x0][0x248] ;  /* 0x0000920000077ab9 */ /* 0x000fe20000000800 */
[--C-:B------:R-:W-:Y:S01]  /*72180*/  PRMT R7, R7, 0x3340, R8.reuse ;  /* 0x0000334007077816 */ /* 0x100fe20000000008 */
[----:B------:R-:W-:Y:S01]  /*72190*/  VIADD R39, R0, UR8 ;  /* 0x0000000800277c36 */ /* 0x000fe20008000000 */
[----:B------:R-:W-:Y:S01]  /*721a0*/  STL [R1+0xc], R0 ;  /* 0x00000c0001007387 */ /* 0x000fe20000100800 */
[----:B------:R-:W-:Y:S01]  /*721b0*/  LOP3.LUT R4, R4, 0xffff, RZ, 0xc0, !PT ;  /* 0x0000ffff04047812 */ /* 0x000fe200078ec0ff */
[----:B------:R-:W-:Y:S01]  /*721c0*/  ULDC UR8, c[0x0][0x248] ;  /* 0x0000920000087ab9 */ /* 0x000fe20000000800 */
[----:B------:R-:W-:Y:S01]  /*721d0*/  LOP3.LUT R5, R5, 0xffff, RZ, 0xc0, !PT ;  /* 0x0000ffff05057812 */ /* 0x000fe200078ec0ff */
[----:B------:R0:W-:Y:S01]  /*721e0*/  STL [R1+0x1360], R7 ;  /* 0x0013600701007387 */ /* 0x0001e20000100800 */
[----:B------:R-:W-:Y:S01]  /*721f0*/  VIADD R41, R39, UR5 ;  /* 0x0000000527297c36 */ /* 0x000fe20008000000 */
[----:B------:R-:W-:Y:S01]  /*72200*/  LOP3.LUT R6, R6, 0xffff, RZ, 0xc0, !PT ;  /* 0x0000ffff06067812 */ /* 0x000fe200078ec0ff */
[----:B------:R-:W-:Y:S01]  /*72210*/  ULDC UR5, c[0x0][0x248] ;  /* 0x0000920000057ab9 */ /* 0x000fe20000000800 */
[----:B------:R-:W-:Y:S01]  /*72220*/  PRMT R4, R4, 0x3340, R5 ;  /* 0x0000334004047816 */ /* 0x000fe20000000005 */
[----:B------:R-:W-:Y:S01]  /*72230*/  VIADD R40, R41, UR4 ;  /* 0x0000000429287c36 */ /* 0x000fe20008000000 */
[----:B------:R-:W-:Y:S01]  /*72240*/  ULDC UR4, c[0x0][0x248] ;  /* 0x0000920000047ab9 */ /* 0x000fe20000000800 */
[----:B0-----:R-:W-:-:S04]  /*72250*/  SHF.R.U32.HI R7, RZ, 0x8, R8 ;  /* 0x00000008ff077819 */ /* 0x001fc80000011608 */
[----:B------:R-:W-:Y:S01]  /*72260*/  LOP3.LUT R7, R7, 0xffff, RZ, 0xc0, !PT ;  /* 0x0000ffff07077812 */ /* 0x000fe200078ec0ff */
[----:B------:R4:W-:Y:S01]  /*72270*/  STL [R1+0x1200], R4 ;  /* 0x0012000401007387 */ /* 0x0009e20000100800 */
[----:B------:R-:W-:Y:S01]  /*72280*/  VIADD R61, R40, UR4 ;  /* 0x00000004283d7c36 */ /* 0x000fe20008000000 */
[----:B------:R-:W-:Y:S01]  /*72290*/  ULDC UR4, c[0x0][0x248] ;  /* 0x0000920000047ab9 */ /* 0x000fe20000000800 */
[----:B------:R-:W-:Y:S02]  /*722a0*/  PRMT R0, R6, 0x3340, R7 ;  /* 0x0000334006007816 */ /* 0x000fe40000000007 */
[----:B------:R-:W-:Y:S01]  /*722b0*/  VIADD R60, R61, UR5 ;  /* 0x000000053d3c7c36 */ /* 0x000fe20008000000 */
[----:B------:R-:W-:Y:S02]  /*722c0*/  ULDC UR5, c[0x0][0x248] ;  /* 0x0000920000057ab9 */ /* 0x000fe40000000800 */
[----:B------:R0:W-:Y:S04]  /*722d0*/  STL [R1+0x11fc], R0 ;  /* 0x0011fc0001007387 */ /* 0x0001e80000100800 */
[----:B------:R-:W-:Y:S01]  /*722e0*/  STL.64 [R1+0x2750], R60 ;  /* 0x0027503c01007387 */ /* 0x000fe20000100a00 */
[----:B--2---:R-:W-:-:S02]  /*722f0*/  LOP3.LUT R7, R50, 0xffff, RZ, 0xc0, !PT ;  /* 0x0000ffff32077812 */ /* 0x004fc400078ec0ff */
[----:B---3--:R-:W-:Y:S02]  /*72300*/  LOP3.LUT R5, R47, 0xffff, RZ, 0xc0, !PT ;  /* 0x0000ffff2f057812 */ /* 0x008fe400078ec0ff */
[----:B----4-:R-:W-:-:S04]  /*72310*/  LOP3.LUT R4, R54, 0xffff, RZ, 0xc0, !PT ;  /* 0x0000ffff36047812 */ /* 0x010fc800078ec0ff */
[----:B0-----:R-:W-:-:S05]  /*72320*/  PRMT R0, R5, 0x3340, R4 ;  /* 0x0000334005007816 */ /* 0x001fca0000000004 */
[----:B------:R0:W-:Y:S04]  /*72330*/  STL [R1+0x1344], R0 ;  /* 0x0013440001007387 */ /* 0x0001e80000100800 */
[----:B------:R-:W2:Y:S04]  /*72340*/  LDL.LU R51, [R1+0x82c] ;  /* 0x00082c0001337983 */ /* 0x000ea80000300800 */
[----:B------:R-:W3:Y:S04]  /*72350*/  LDL.LU R50, [R1+0x3f0] ;  /* 0x0003f00001327983 */ /* 0x000ee80000300800 */
[----:B------:R-:W4:Y:S01]  /*72360*/  LDL.LU R54, [R1+0x298] ;  /* 0x0002980001367983 */ /* 0x000f220000300800 */
[----:B------:R-:W-:-:S03]  /*72370*/  LOP3.LUT R6, R55, 0xffff, RZ, 0xc0, !PT ;  /* 0x0000ffff37067812 */ /* 0x000fc600078ec0ff */
[----:B------:R-:W3:Y:S01]  /*72380*/  LDL.LU R55, [R1+0xa8] ;  /* 0x0000a80001377983 */ /* 0x000ee20000300800 */
[----:B------:R-:W-:Y:S01]  /*72390*/  VIADD R47, R60, UR6 ;  /* 0x000000063c2f7c36 */ /* 0x000fe20008000000 */
[----:B------:R-:W-:Y:S01]  /*723a0*/  SHF.R.U32.HI R9, RZ, 0x8, R5 ;  /* 0x00000008ff097819 */ /* 0x000fe20000011605 */
[----:B------:R-:W-:Y:S01]  /*723b0*/  ULDC UR6, c[0x0][0x248] ;  /* 0x0000920000067ab9 */ /* 0x000fe20000000800 */
[----:B------:R-:W-:Y:S01]  /*723c0*/  SHF.R.U32.HI R8, RZ, 0x8, R4 ;  /* 0x00000008ff087819 */ /* 0x000fe20000011604 */
[----:B------:R-:W-:Y:S01]  /*723d0*/  VIADD R46, R47, UR4 ;  /* 0x000000042f2e7c36 */ /* 0x000fe20008000000 */
[--C-:B0-----:R-:W-:Y:S01]  /*723e0*/  PRMT R0, R7, 0x3340, R6.reuse ;  /* 0x0000334007007816 */ /* 0x101fe20000000006 */
[----:B------:R-:W-:Y:S01]  /*723f0*/  ULDC UR4, c[0x0][0x248] ;  /* 0x0000920000047ab9 */ /* 0x000fe20000000800 */
[----:B------:R-:W-:Y:S01]  /*72400*/  LOP3.LUT R9, R9, 0xffff, RZ, 0xc0, !PT ;  /* 0x0000ffff09097812 */ /* 0x000fe200078ec0ff */
[----:B------:R-:W-:Y:S01]  /*72410*/  VIADD R4, R46, UR7 ;  /* 0x000000072e047c36 */ /* 0x000fe20008000000 */
[----:B------:R-:W-:Y:S01]  /*72420*/  LOP3.LUT R8, R8, 0xffff, RZ, 0xc0, !PT ;  /* 0x0000ffff08087812 */ /* 0x000fe200078ec0ff */
[----:B------:R-:W-:Y:S01]  /*72430*/  STL.64 [R1+0x2748], R46 ;  /* 0x0027482e01007387 */ /* 0x000fe20000100a00 */
[----:B------:R-:W-:Y:S01]  /*72440*/  SHF.R.U32.HI R10, RZ, 0x8, R7 ;  /* 0x00000008ff0a7819 */ /* 0x000fe20000011607 */
[----:B------:R-:W-:Y:S01]  /*72450*/  VIADD R5, R4, UR8 ;  /* 0x0000000804057c36 */ /* 0x000fe20008000000 */
[----:B------:R-:W-:Y:S01]  /*72460*/  SHF.R.U32.HI R6, RZ, 0x8, R6 ;  /* 0x00000008ff067819 */ /* 0x000fe20000011606 */
[----:B------:R0:W-:Y:S01]  /*72470*/  STL [R1+0x1390], R0 ;  /* 0x0013900001007387 */ /* 0x0001e20000100800 */
[----:B------:R-:W-:Y:S01]  /*72480*/  LOP3.LUT R7, R10, 0xffff, RZ, 0xc0, !PT ;  /* 0x0000ffff0a077812 */ /* 0x000fe200078ec0ff */
[----:B------:R-:W-:Y:S01]  /*72490*/  ULDC UR7, c[0x0][0x248] ;  /* 0x0000920000077ab9 */ /* 0x000fe20000000800 */
[----:B------:R-:W-:Y:S01]  /*724a0*/  LOP3.LUT R6, R6, 0xffff, RZ, 0xc0, !PT ;  /* 0x0000ffff06067812 */ /* 0x000fe200078ec0ff */
[----:B------:R-:W-:Y:S01]  /*724b0*/  STL.64 [R1+0x2740], R4 ;  /* 0x0027400401007387 */ /* 0x000fe20000100a00 */
[----:B------:R-:W-:Y:S01]  /*724c0*/  ULDC UR8, c[0x0][0x248] ;  /* 0x0000920000087ab9 */ /* 0x000fe20000000800 */
[----:B0-----:R-:W-:-:S05]  /*724d0*/  PRMT R0, R9, 0x3340, R8 ;  /* 0x0000334009007816 */ /* 0x001fca0000000008 */
[----:B------:R0:W-:Y:S02]  /*724e0*/  STL [R1+0x11e8], R0 ;  /* 0x0011e80001007387 */ /* 0x0001e40000100800 */
[----:B0-----:R-:W-:-:S05]  /*724f0*/  PRMT R0, R7, 0x3340, R6 ;  /* 0x0000334007007816 */ /* 0x001fca0000000006 */
[----:B------:R0:W-:Y:S04]  /*72500*/  STL [R1+0x1210], R0 ;  /* 0x0012100001007387 */ /* 0x0001e80000100800 */
[----:B------:R-:W3:Y:S01]  /*72510*/  LDL.LU R38, [R1+0x834] ;  /* 0x0008340001267983 */ /* 0x000ee20000300800 */
[----:B--2---:R-:W-:Y:S02]  /*72520*/  LOP3.LUT R7, R51, 0xffff, RZ, 0xc0, !PT ;  /* 0x0000ffff33077812 */ /* 0x004fe400078ec0ff */
[----:B----4-:R-:W-:-:S04]  /*72530*/  LOP3.LUT R6, R54, 0xffff, RZ, 0xc0, !PT ;  /* 0x0000ffff36067812 */ /* 0x010fc800078ec0ff */
[----:B0-----:R-:W-:Y:S02]  /*72540*/  PRMT R0, R7, 0x3340, R6 ;  /* 0x0000334007007816 */ /* 0x001fe40000000006 */
[----:B---3--:R-:W-:-:S03]  /*72550*/  LOP3.LUT R9, R50, 0xffff, RZ, 0xc0, !PT ;  /* 0x0000ffff32097812 */ /* 0x008fc600078ec0ff */
[----:B------:R0:W-:Y:S04]  /*72560*/  STL [R1+0x1380], R0 ;  /* 0x0013800001007387 */ /* 0x0001e80000100800 */
[----:B------:R-:W2:Y:S04]  /*72570*/  LDL.LU R51, [R1+0x830] ;  /* 0x0008300001337983 */ /* 0x000ea80000300800 */
[----:B------:R-:W3:Y:S01]  /*72580*/  LDL.LU R50, [R1+0x2f0] ;  /* 0x0002f00001327983 */ /* 0x000ee20000300800 */
[----:B------:R-:W-:-:S03]  /*72590*/  LOP3.LUT R8, R55, 0xffff, RZ, 0xc0, !PT ;  /* 0x0000ffff37087812 */ /* 0x000fc600078ec0ff */
[----:B------:R-:W4:Y:S01]  /*725a0*/  LDL.LU R55, [R1+0x2d0] ;  /* 0x0002d00001377983 */ /* 0x000f220000300800 */
[----:B------:R-:W-:Y:S01]  /*725b0*/  VIADD R21, R5, UR5 ;  /* 0x0000000505157c36 */ /* 0x000fe20008000000 */
[----:B------:R-:W-:-:S03]  /*725c0*/  ULDC UR5, c[0x0][0x248] ;  /* 0x0000920000057ab9 */ /* 0x000fc60000000800 */
[----:B------:R-:W-:Y:S01]  /*725d0*/  VIADD R37, R21, UR4 ;  /* 0x0000000415257c36 */ /* 0x000fe20008000000 */
[----:B------:R-:W-:-:S03]  /*725e0*/  ULDC UR4, c[0x0][0x248] ;  /* 0x0000920000047ab9 */ /* 0x000fc60000000800 */
[----:B------:R-:W-:Y:S01]  /*725f0*/  VIADD R61, R37, UR4 ;  /* 0x00000004253d7c36 */ /* 0x000fe20008000000 */
[----:B------:R-:W-:-:S03]  /*72600*/  ULDC UR4, c[0x0][0x248] ;  /* 0x0000920000047ab9 */ /* 0x000fc60000000800 */
[----:B------:R-:W-:Y:S01]  /*72610*/  VIADD R35, R61, UR5 ;  /* 0x000000053d237c36 */ /* 0x000fe20008000000 */
[----:B------:R-:W-:Y:S01]  /*72620*/  SHF.R.U32.HI R10, RZ, 0x8, R7 ;  /* 0x00000008ff0a7819 */ /* 0x000fe20000011607 */
[----:B------:R-:W-:Y:S02]  /*72630*/  ULDC UR5, c[0x0][0x248] ;  /* 0x0000920000057ab9 */ /* 0x000fe40000000800 */
[----:B------:R-:W-:Y:S01]  /*72640*/  VIADD R42, R35, UR6 ;  /* 0x00000006232a7c36 */ /* 0x000fe20008000000 */
[----:B------:R-:W-:Y:S01]  /*72650*/  SHF.R.U32.HI R7, RZ, 0x8, R6 ;  /* 0x00000008ff077819 */ /* 0x000fe20000011606 */
[----:B------:R-:W-:Y:S02]  /*72660*/  ULDC UR6, c[0x0][0x248] ;  /* 0x0000920000067ab9 */ /* 0x000fe40000000800 */
[----:B------:R-:W-:Y:S01]  /*72670*/  VIADD R54, R42, UR4 ;  /* 0x000000042a367c36 */ /* 0x000fe20008000000 */
[--C-:B0-----:R-:W-:Y:S01]  /*72680*/  PRMT R0, R9, 0x3340, R8.reuse ;  /* 0x0000334009007816 */ /* 0x101fe20000000008 */
[----:B------:R-:W-:Y:S01]  /*72690*/  ULDC UR4, c[0x0][0x248] ;  /* 0x0000920000047ab9 */ /* 0x000fe20000000800 */
[----:B------:R-:W-:Y:S01]  /*726a0*/  SHF.R.U32.HI R11, RZ, 0x8, R9 ;  /* 0x00000008ff0b7819 */ /* 0x000fe20000011609 */
[----:B------:R-:W-:Y:S01]  /*726b0*/  VIADD R48, R54, UR7 ;  /* 0x0000000736307c36 */ /* 0x000fe20008000000 */
[----:B------:R-:W-:Y:S01]  /*726c0*/  SHF.R.U32.HI R6, RZ, 0x8, R8 ;  /* 0x00000008ff067819 */ /* 0x000fe20000011608 */
[----:B------:R0:W-:Y:S01]  /*726d0*/  STL [R1+0x1378], R0 ;  /* 0x0013780001007387 */ /* 0x0001e20000100800 */
[----:B------:R-:W-:Y:S01]  /*726e0*/  LOP3.LUT R9, R10, 0xffff, RZ, 0xc0, !PT ;  /* 0x0000ffff0a097812 */ /* 0x000fe200078ec0ff */
[----:B------:R-:W-:Y:S01]  /*726f0*/  ULDC UR7, c[0x0][0x248] ;  /* 0x0000920000077ab9 */ /* 0x000fe20000000800 */
[----:B------:R-:W-:Y:S01]  /*72700*/  LOP3.LUT R8, R7, 0xffff, RZ, 0xc0, !PT ;  /* 0x0000ffff07087812 */ /* 0x000fe200078ec0ff */
[----:B------:R-:W-:Y:S01]  /*72710*/  VIADD R20, R48, UR8 ;  /* 0x0000000830147c36 */ /* 0x000fe20008000000 */
[----:B------:R-:W-:Y:S01]  /*72720*/  LOP3.LUT R7, R11, 0xffff, RZ, 0xc0, !PT ;  /* 0x0000ffff0b077812 */ /* 0x000fe200078ec0ff */
[----:B------:R-:W-:Y:S01]  /*72730*/  ULDC UR8, c[0x0][0x248] ;  /* 0x0000920000087ab9 */ /* 0x000fe20000000800 */
[----:B------:R-:W-:Y:S01]  /*72740*/  LOP3.LUT R6, R6, 0xffff, RZ, 0xc0, !PT ;  /* 0x0000ffff06067812 */ /* 0x000fe200078ec0ff */
[----:B------:R-:W-:Y:S01]  /*72750*/  VIADD R56, R20, UR5 ;  /* 0x0000000514387c36 */ /* 0x000fe20008000000 */
[----:B------:R-:W-:Y:S01]  /*72760*/  ULDC UR5, c[0x0][0x248] ;  /* 0x0000920000057ab9 */ /* 0x000fe20000000800 */
[----:B0-----:R-:W-:-:S02]  /*72770*/  PRMT R0, R9, 0x3340, R8 ;  /* 0x0000334009007816 */ /* 0x001fc40000000008 */
[----:B------:R-:W-:-:S03]  /*72780*/  PRMT R4, R7, 0x3340, R6 ;  /* 0x0000334007047816 */ /* 0x000fc60000000006 */
[----:B------:R0:W-:Y:S04]  /*72790*/  STL [R1+0x120c], R0 ;  /* 0x00120c0001007387 */ /* 0x0001e80000100800 */
[----:B------:R-:W-:Y:S01]  /*727a0*/  STL [R1+0x1208], R4 ;  /* 0x0012080401007387 */ /* 0x000fe20000100800 */
[----:B0-----:R-:W-:Y:S01]  /*727b0*/  VIADD R0, R56, UR4 ;  /* 0x0000000438007c36 */ /* 0x001fe20008000000 */
[----:B------:R-:W-:-:S03]  /*727c0*/  ULDC UR4, c[0x0][0x248] ;  /* 0x0000920000047ab9 */ /* 0x000fc60000000800 */
[----:B------:R-:W-:Y:S01]  /*727d0*/  VIADD R30, R0, UR4 ;  /* 0x00000004001e7c36 */ /* 0x000fe20008000000 */
[----:B------:R0:W-:Y:S01]  /*727e0*/  STL [R1+0xbc], R0 ;  /* 0x0000bc0001007387 */ /* 0x0001e20000100800 */
[----:B------:R-:W-:Y:S01]  /*727f0*/  LOP3.LUT R7, R38, 0xffff, RZ, 0xc0, !PT ;  /* 0x0000ffff26077812 */ /* 0x000fe200078ec0ff */
[----:B------:R-:W-:Y:S01]  /*72800*/  ULDC UR4, c[0x0][0x248] ;  /* 0x0000920000047ab9 */ /* 0x000fe20000000800 */
[----:B0-----:R-:W-:Y:S01]  /*72810*/  VIADD R0, R30, UR5 ;  /* 0x000000051e007c36 */ /* 0x001fe20008000000 */
[----:B---3--:R-:W-:-:S04]  /*72820*/  LOP3.LUT R6, R50, 0xffff, RZ, 0xc0, !PT ;  /* 0x0000ffff32067812 */ /* 0x008fc800078ec0ff */
[----:B------:R0:W-:Y:S01]  /*72830*/  STL [R1+0xc4], R0 ;  /* 0x0000c40001007387 */ /* 0x0001e20000100800 */
[----:B--2---:R-:W-:Y:S01]  /*72840*/  LOP3.LUT R9, R51, 0xffff, RZ, 0xc0, !PT ;  /* 0x0000ffff33097812 */ /* 0x004fe200078ec0ff */
[----:B------:R-:W-:Y:S01]  /*72850*/  ULDC UR5, c[0x0][0x248] ;  /* 0x0000920000057ab9 */ /* 0x000fe20000000800 */
[----:B------:R-:W-:Y:S01]  /*72860*/  PRMT R4, R7, 0x3340, R6 ;  /* 0x0000334007047816 */ /* 0x000fe20000000006 */
[----:B0-----:R-:W-:Y:S01]  /*72870*/  VIADD R0, R0, UR6 ;  /* 0x0000000600007c36 */ /* 0x001fe20008000000 */
[----:B----4-:R-:W-:Y:S01]  /*72880*/  LOP3.LUT R8, R55, 0xffff, RZ, 0xc0, !PT ;  /* 0x0000ffff37087812 */ /* 0x010fe200078ec0ff */
[----:B------:R-:W-:-:S03]  /*72890*/  ULDC UR6, c[0x0][0x248] ;  /* 0x0000920000067ab9 */ /* 0x000fc60000000800 */
[----:B------:R0:W-:Y:S04]  /*728a0*/  STL [R1+0xd0], R0 ;  /* 0x0000d00001007387 */ /* 0x0001e80000100800 */
[----:B------:R-:W2:Y:S01]  /*728b0*/  LDL.LU R38, [R1+0x83c] ;  /* 0x00083c0001267983 */ /* 0x000ea20000300800 */
[----:B0-----:R-:W-:-:S03]  /*728c0*/  VIADD R0, R0, UR4 ;  /* 0x0000000400007c36 */ /* 0x001fc60008000000 */
[----:B------:R0:W-:Y:S01]  /*728d0*/  STL [R1+0x135c], R4 ;  /* 0x00135c0401007387 */ /* 0x0001e20000100800 */
[----:B------:R-:W-:Y:S01]  /*728e0*/  SHF.R.U32.HI R10, RZ, 0x8, R7 ;  /* 0x00000008ff0a7819 */ /* 0x000fe20000011607 */
[----:B------:R-:W-:Y:S02]  /*728f0*/  ULDC UR4, c[0x0][0x248] ;  /* 0x0000920000047ab9 */ /* 0x000fe40000000800 */
[----:B------:R1:W-:Y:S04]  /*72900*/  STL [R1+0xcc], R0 ;  /* 0x0000cc0001007387 */ /* 0x0003e80000100800 */
[----:B------:R-:W3:Y:S04]  /*72910*/  LDL.LU R51, [R1+0x838] ;  /* 0x0008380001337983 */ /* 0x000ee80000300800 */
[----:B------:R-:W4:Y:S04]  /*72920*/  LDL.LU R50, [R1+0x374] ;  /* 0x0003740001327983 */ /* 0x000f280000300800 */
[----:B------:R-:W3:Y:S01]  /*72930*/  LDL.LU R55, [R1+0x354] ;  /* 0x0003540001377983 */ /* 0x000ee20000300800 */
[----:B0-----:R-:W-:Y:S01]  /*72940*/  PRMT R4, R9, 0x3340, R8 ;  /* 0x0000334009047816 */ /* 0x001fe20000000008 */
[----:B-1----:R-:W-:Y:S01]  /*72950*/  VIADD R0, R0, UR7 ;  /* 0x0000000700007c36 */ /* 0x002fe20008000000 */
[----:B------:R-:W-:Y:S01]  /*72960*/  SHF.R.U32.HI R7, RZ, 0x8, R6 ;  /* 0x00000008ff077819 */ /* 0x000fe20000011606 */
[----:B------:R-:W-:-:S02]  /*72970*/  ULDC UR7, c[0x0][0x248] ;  /* 0x0000920000077ab9 */ /* 0x000fc40000000800 */
        /* <DEDUP_REMOVED lines=33> */
[----:B------:R-:W2:Y:S01]  /*72b90*/  LDL.LU R38, [R1+0x7c0] ;  /* 0x0007c00001267983 */ /* 0x000ea20000300800 */
[----:B----4-:R-:W-:-:S04]  /*72ba0*/  LOP3.LUT R6, R50, 0xffff, RZ, 0xc0, !PT ;  /* 0x0000ffff32067812 */ /* 0x010fc800078ec0ff */
[----:B------:R-:W-:Y:S02]  /*72bb0*/  PRMT R4, R7, 0x3340, R6 ;  /* 0x0000334007047816 */ /* 0x000fe40000000006 */
[----:B---3--:R-:W-:Y:S02]  /*72bc0*/  LOP3.LUT R9, R51, 0xffff, RZ, 0xc0, !PT ;  /* 0x0000ffff33097812 */ /* 0x008fe400078ec0ff */
[----:B------:R-:W3:Y:S04]  /*72bd0*/  LDL.LU R51, [R1+0x45c] ;  /* 0x00045c0001337983 */ /* 0x000ee80000300800 */
[----:B------:R0:W-:Y:S04]  /*72be0*/  STL [R1+0x1334], R4 ;  /* 0x0013340401007387 */ /* 0x0001e80000100800 */
[----:B------:R1:W-:Y:S04]  /*72bf0*/  STL [R1+0xf0], R0 ;  /* 0x0000f00001007387 */ /* 0x0003e80000100800 */
[----:B------:R-:W4:Y:S01]  /*72c00*/  LDL.LU R50, [R1+0x1f8] ;  /* 0x0001f80001327983 */ /* 0x000f220000300800 */
[----:B------:R-:W-:-:S03]  /*72c10*/  LOP3.LUT R8, R55, 0xffff, RZ, 0xc0, !PT ;  /* 0x0000ffff37087812 */ /* 0x000fc600078ec0ff */
[----:B------:R-:W4:Y:S01]  /*72c20*/  LDL.LU R55, [R1+0x170] ;  /* 0x0001700001377983 */ /* 0x000f220000300800 */
[----:B0-----:R-:W-:Y:S01]  /*72c30*/  PRMT R4, R9, 0x3340, R8 ;  /* 0x0000334009047816 */ /* 0x001fe20000000008 */
[----:B-1----:R-:W-:Y:S01]  /*72c40*/  VIADD R0, R0, UR7 ;  /* 0x0000000700007c36 */ /* 0x002fe20008000000 */
[----:B------:R-:W-:Y:S01]  /*72c50*/  SHF.R.U32.HI R10, RZ, 0x8, R7 ;  /* 0x00000008ff0a7819 */ /* 0x000fe20000011607 */
[----:B------:R-:W-:Y:S01]  /*72c60*/  ULDC UR7, c[0x0][0x248] ;  /* 0x0000920000077ab9 */ /* 0x000fe20000000800 */
[----:B------:R-:W-:Y:S01]  /*72c70*/  SHF.R.U32.HI R7, RZ, 0x8, R6 ;  /* 0x00000008ff077819 */ /* 0x000fe20000011606 */
        /* <DEDUP_REMOVED lines=34> */
[----:B---3--:R-:W-:Y:S02]  /*72ea0*/  LOP3.LUT R9, R51, 0xffff, RZ, 0xc0, !PT ;  /* 0x0000ffff33097812 */ /* 0x008fe400078ec0ff */
[----:B----4-:R-:W-:-:S04]  /*72eb0*/  LOP3.LUT R6, R50, 0xffff, RZ, 0xc0, !PT ;  /* 0x0000ffff32067812 */ /* 0x010fc800078ec0ff */
[----:B------:R-:W-:-:S05]  /*72ec0*/  PRMT R4, R7, 0x3340, R6 ;  /* 0x0000334007047816 */ /* 0x000fca0000000006 */
[----:B------:R-:W-:Y:S04]  /*72ed0*/  STL [R1+0x1324], R4 ;  /* 0x0013240401007387 */ /* 0x000fe80000100800 */
[----:B------:R0:W-:Y:S04]  /*72ee0*/  STL [R1+0x110], R0 ;  /* 0x0001100001007387 */ /* 0x0001e80000100800 */
[----:B------:R-:W3:Y:S04]  /*72ef0*/  LDL.LU R51, [R1+0x458] ;  /* 0x0004580001337983 */ /* 0x000ee80000300800 */
[----:B------:R-:W4:Y:S01]  /*72f00*/  LDL.LU R50, [R1+0x190] ;  /* 0x0001900001327983 */ /* 0x000f220000300800 */
[----:B------:R-:W-:-:S03]  /*72f10*/  LOP3.LUT R8, R55, 0xffff, RZ, 0xc0, !PT ;  /* 0x0000ffff37087812 */ /* 0x000fc600078ec0ff */
[----:B------:R-:W3:Y:S01]  /*72f20*/  LDL.LU R55, [R1+0x150] ;  /* 0x0001500001377983 */ /* 0x000ee20000300800 */
[----:B0-----:R-:W-:Y:S01]  /*72f30*/  VIADD R0, R0, UR7 ;  /* 0x0000000700007c36 */ /* 0x001fe20008000000 */
[----:B------:R-:W-:Y:S01]  /*72f40*/  SHF.R.U32.HI R10, RZ, 0x8, R7 ;  /* 0x00000008ff0a7819 */ /* 0x000fe20000011607 */
[----:B------:R-:W-:Y:S01]  /*72f50*/  ULDC UR7, c[0x0][0x248] ;  /* 0x0000920000077ab9 */ /* 0x000fe20000000800 */
[----:B------:R-:W-:Y:S02]  /*72f60*/  SHF.R.U32.HI R7, RZ, 0x8, R6 ;  /* 0x00000008ff077819 */ /* 0x000fe40000011606 */
[--C-:B------:R-:W-:Y:S01]  /*72f70*/  PRMT R4, R9, 0x3340, R8.reuse ;  /* 0x0000334009047816 */ /* 0x100fe20000000008 */
[----:B------:R0:W-:Y:S01]  /*72f80*/  STL [R1+0x11c], R0 ;  /* 0x00011c0001007387 */ /* 0x0001e20000100800 */
[----:B------:R-:W-:Y:S02]  /*72f90*/  SHF.R.U32.HI R6, RZ, 0x8, R8 ;  /* 0x00000008ff067819 */ /* 0x000fe40000011608 */
[----:B------:R-:W-:-:S02]  /*72fa0*/  LOP3.LUT R8, R10, 0xffff, RZ, 0xc0, !PT ;  /* 0x0000ffff0a087812 */ /* 0x000fc400078ec0ff */
[----:B------:R-:W-:Y:S01]  /*72fb0*/  LOP3.LUT R7, R7, 0xffff, RZ, 0xc0, !PT ;  /* 0x0000ffff07077812 */ /* 0x000fe200078ec0ff */
[----:B------:R1:W-:Y:S01]  /*72fc0*/  STL [R1+0x1320], R4 ;  /* 0x0013200401007387 */ /* 0x0003e20000100800 */
        /* <DEDUP_REMOVED lines=8> */
[----:B-1----:R-:W-:Y:S01]  /*73050*/  PRMT R4, R9, 0x3340, R6 ;  /* 0x0000334009047816 */ /* 0x002fe20000000006 */
        /* <DEDUP_REMOVED lines=19> */
[----:B----4-:R-:W-:-:S04]  /*73190*/  LOP3.LUT R6, R50, 0xffff, RZ, 0xc0, !PT ;  /* 0x0000ffff32067812 */ /* 0x010fc800078ec0ff */
[----:B------:R-:W-:Y:S02]  /*731a0*/  PRMT R4, R7, 0x3340, R6 ;  /* 0x0000334007047816 */ /* 0x000fe40000000006 */
[----:B---3--:R-:W-:-:S03]  /*731b0*/  LOP3.LUT R9, R51, 0xffff, RZ, 0xc0, !PT ;  /* 0x0000ffff33097812 */ /* 0x008fc600078ec0ff */
[----:B------:R0:W-:Y:S04]  /*731c0*/  STL [R1+0x133c], R4 ;  /* 0x00133c0401007387 */ /* 0x0001e80000100800 */
[----:B------:R1:W-:Y:S04]  /*731d0*/  STL [R1+0x130], R0 ;  /* 0x0001300001007387 */ /* 0x0003e80000100800 */
[----:B------:R-:W2:Y:S04]  /*731e0*/  LDL.LU R38, [R1+0x884] ;  /* 0x0008840001267983 */ /* 0x000ea80000300800 */
[----:B------:R-:W3:Y:S04]  /*731f0*/  LDL.LU R51, [R1+0x880] ;  /* 0x0008800001337983 */ /* 0x000ee80000300800 */
[----:B------:R-:W4:Y:S01]  /*73200*/  LDL.LU R50, [R1+0x3b8] ;  /* 0x0003b80001327983 */ /* 0x000f220000300800 */
[----:B------:R-:W-:-:S03]  /*73210*/  LOP3.LUT R8, R55, 0xffff, RZ, 0xc0, !PT ;  /* 0x0000ffff37087812 */ /* 0x000fc600078ec0ff */
[----:B------:R-:W2:Y:S01]  /*73220*/  LDL.LU R55, [R1+0x3d8] ;  /* 0x0003d80001377983 */ /* 0x000ea20000300800 */
[----:B0-----:R-:W-:Y:S01]  /*73230*/  PRMT R4, R9, 0x3340, R8 ;  /* 0x0000334009047816 */ /* 0x001fe20000000008 */
[----:B-1----:R-:W-:Y:S01]  /*73240*/  VIADD R0, R0, UR7 ;  /* 0x0000000700007c36 */ /* 0x002fe20008000000 */
[----:B------:R-:W-:Y:S01]  /*73250*/  SHF.R.U32.HI R10, RZ, 0x8, R7 ;  /* 0x00000008ff0a7819 */ /* 0x000fe20000011607 */
[----:B------:R-:W-:Y:S01]  /*73260*/  ULDC UR7, c[0x0][0x248] ;  /* 0x0000920000077ab9 */ /* 0x000fe20000000800 */
[----:B------:R-:W-:Y:S01]  /*73270*/  SHF.R.U32.HI R7, RZ, 0x8, R6 ;  /* 0x00000008ff077819 */ /* 0x000fe20000011606 */
[----:B------:R-:W-:Y:S01]  /*73280*/  STL [R1+0x1338], R4 ;  /* 0x0013380401007387 */ /* 0x000fe20000100800 */
[----:B------:R-:W-:Y:S02]  /*73290*/  SHF.R.U32.HI R11, RZ, 0x8, R9 ;  /* 0x00000008ff0b7819 */ /* 0x000fe40000011609 */
[----:B------:R-:W-:Y:S01]  /*732a0*/  SHF.R.U32.HI R6, RZ, 0x8, R8 ;  /* 0x00000008ff067819 */ /* 0x000fe20000011608 */
[----:B------:R0:W-:Y:S01]  /*732b0*/  STL [R1+0x13c], R0 ;  /* 0x00013c0001007387 */ /* 0x0001e20000100800 */
[----:B------:R-:W-:-:S02]  /*732c0*/  LOP3.LUT R9, R10, 0xffff, RZ, 0xc0, !PT ;  /* 0x0000ffff0a097812 */ /* 0x000fc400078ec0ff */
[----:B------:R-:W-:Y:S01]  /*732d0*/  LOP3.LUT R8, R7, 0xffff, RZ, 0xc0, !PT ;  /* 0x0000ffff07087812 */ /* 0x000fe200078ec0ff */
[----:B0-----:R-:W-:-:S03]  /*732e0*/  VIADD R0, R0, UR8 ;  /* 0x0000000800007c36 */ /* 0x001fc60008000000 */
        /* <DEDUP_REMOVED lines=25> */
[----:B---3--:R-:W-:Y:S02]  /*73480*/  LOP3.LUT R7, R51, 0xffff, RZ, 0xc0, !PT ;  /* 0x0000ffff33077812 */ /* 0x008fe400078ec0ff */
[----:B----4-:R-:W-:Y:S02]  /*73490*/  LOP3.LUT R6, R50, 0xffff, RZ, 0xc0, !PT ;  /* 0x0000ffff32067812 */ /* 0x010fe400078ec0ff */
[----:B--2---:R-:W-:Y:S02]  /*734a0*/  LOP3.LUT R9, R38, 0xffff, RZ, 0xc0, !PT ;  /* 0x0000ffff26097812 */ /* 0x004fe400078ec0ff */
[----:B------:R-:W-:Y:S01]  /*734b0*/  PRMT R4, R7, 0x3340, R6 ;  /* 0x0000334007047816 */ /* 0x000fe20000000006 */
[----:B------:R-:W2:Y:S04]  /*734c0*/  LDL.LU R38, [R1+0x888] ;  /* 0x0008880001267983 */ /* 0x000ea80000300800 */
        /* <DEDUP_REMOVED lines=45> */
[----:B---3--:R-:W-:-:S03]  /*737a0*/  LOP3.LUT R9, R51, 0xffff, RZ, 0xc0, !PT ;  /* 0x0000ffff33097812 */ /* 0x008fc600078ec0ff */
[----:B------:R-:W3:Y:S01]  /*737b0*/  LDL.LU R51, [R1+0x7b4] ;  /* 0x0007b40001337983 */ /* 0x000ee20000300800 */
[----:B----4-:R-:W-:-:S04]  /*737c0*/  LOP3.LUT R6, R50, 0xffff, RZ, 0xc0, !PT ;  /* 0x0000ffff32067812 */ /* 0x010fc800078ec0ff */
[----:B------:R-:W-:-:S05]  /*737d0*/  PRMT R4, R7, 0x3340, R6 ;  /* 0x0000334007047816 */ /* 0x000fca0000000006 */
        /* <DEDUP_REMOVED lines=43> */
[----:B--2---:R-:W-:Y:S02]  /*73a90*/  LOP3.LUT R9, R38, 0xffff, RZ, 0xc0, !PT ;  /* 0x0000ffff26097812 */ /* 0x004fe400078ec0ff */
[----:B----4-:R-:W-:-:S04]  /*73aa0*/  LOP3.LUT R6, R50, 0xffff, RZ, 0xc0, !PT ;  /* 0x0000ffff32067812 */ /* 0x010fc800078ec0ff */
[----:B------:R-:W-:-:S05]  /*73ab0*/  PRMT R4, R7, 0x3340, R6 ;  /* 0x0000334007047816 */ /* 0x000fca0000000006 */
        /* <DEDUP_REMOVED lines=89> */
[----:B------:R0:W-:Y:S04]  /*74050*/  STL [R1+0x1d4], R0 ;  /* 0x0001d40001007387 */ /* 0x0001e80000100800 */
[----:B------:R-:W2:Y:S01]  /*74060*/  LDL.LU R36, [R1+0x89c] ;  /* 0x00089c0001247983 */ /* 0x000ea20000300800 */
[----:B0-----:R-:W-:Y:S01]  /*74070*/  VIADD R0, R0, UR4 ;  /* 0x0000000400007c36 */ /* 0x001fe20008000000 */
[----:B------:R-:W-:Y:S01]  /*74080*/  ULDC UR4, c[0x0][0x248] ;  /* 0x0000920000047ab9 */ /* 0x000fe20000000800 */
[----:B---3--:R-:W-:Y:S02]  /*74090*/  LOP3.LUT R7, R51, 0xffff, RZ, 0xc0, !PT ;  /* 0x0000ffff33077812 */ /* 0x008fe400078ec0ff */
[----:B------:R-:W3:Y:S01]  /*740a0*/  LDL.LU R51, [R1+0x7a0] ;  /* 0x0007a00001337983 */ /* 0x000ee20000300800 */
[----:B----4-:R-:W-:-:S04]  /*740b0*/  LOP3.LUT R6, R50, 0xffff, RZ, 0xc0, !PT ;  /* 0x0000ffff32067812 */ /* 0x010fc800078ec0ff */
[----:B------:R-:W-:-:S05]  /*740c0*/  PRMT R4, R7, 0x3340, R6 ;  /* 0x0000334007047816 */ /* 0x000fca0000000006 */
[----:B------:R-:W-:Y:S04]  /*740d0*/  STL [R1+0x12e0], R4 ;  /* 0x0012e00401007387 */ /* 0x000fe80000100800 */
[----:B------:R0:W-:Y:S04]  /*740e0*/  STL [R1+0x1d0], R0 ;  /* 0x0001d00001007387 */ /* 0x0001e80000100800 */
[----:B------:R-:W4:Y:S01]  /*740f0*/  LDL.LU R50, [R1+0x5c0] ;  /* 0x0005c00001327983 */ /* 0x000f220000300800 */
[----:B--2---:R-:W-:-:S03]  /*74100*/  LOP3.LUT R8, R55, 0xffff, RZ, 0xc0, !PT ;  /* 0x0000ffff37087812 */ /* 0x004fc600078ec0ff */
[----:B------:R-:W2:Y:S01]  /*74110*/  LDL.LU R55, [R1+0x360] ;  /* 0x0003600001377983 */ /* 0x000ea20000300800 */
[----:B------:R-:W-:Y:S01]  /*74120*/  LOP3.LUT R9, R38, 0xffff, RZ, 0xc0, !PT ;  /* 0x0000ffff26097812 */ /* 0x000fe200078ec0ff */
[----:B0-----:R-:W-:Y:S01]  /*74130*/  VIADD R0, R0, UR7 ;  /* 0x0000000700007c36 */ /* 0x001fe20008000000 */
[----:B------:R-:W-:Y:S01]  /*74140*/  SHF.R.U32.HI R11, RZ, 0x8, R7 ;  /* 0x00000008ff0b7819 */ /* 0x000fe20000011607 */
[----:B------:R-:W-:Y:S01]  /*74150*/  IMAD.MOV.U32 R29, RZ, RZ, R3 ;  /* 0x000000ffff1d7224 */ /* 0x000fe200078e0003 */
[----:B------:R-:W-:Y:S01]  /*74160*/  SHF.R.U32.HI R6, RZ, 0x8, R6 ;  /* 0x00000008ff067819 */ /* 0x000fe20000011606 */
[----:B------:R-:W-:Y:S01]  /*74170*/  IMAD.MOV.U32 R27, RZ, RZ, R44 ;  /* 0x000000ffff1b7224 */ /* 0x000fe200078e002c */
[--C-:B------:R-:W-:Y:S01]  /*74180*/  PRMT R4, R9, 0x3340, R8.reuse ;  /* 0x0000334009047816 */ /* 0x100fe20000000008 */
[----:B------:R0:W-:Y:S01]  /*74190*/  STL [R1+0x1dc], R0 ;  /* 0x0001dc0001007387 */ /* 0x0001e20000100800 */
[----:B------:R-:W-:Y:S01]  /*741a0*/  SHF.R.U32.HI R7, RZ, 0x8, R9 ;  /* 0x00000008ff077819 */ /* 0x000fe20000011609 */
[----:B------:R-:W-:Y:S01]  /*741b0*/  ULDC UR7, c[0x0][0x248] ;  /* 0x0000920000077ab9 */ /* 0x000fe20000000800 */
[----:B------:R-:W-:-:S02]  /*741c0*/  SHF.R.U32.HI R10, RZ, 0x8, R8 ;  /* 0x00000008ff0a7819 */ /* 0x000fc40000011608 */
[----:B------:R-:W-:Y:S02]  /*741d0*/  LOP3.LUT R9, R11, 0xffff, RZ, 0xc0, !PT ;  /* 0x0000ffff0b097812 */ /* 0x000fe400078ec0ff */
[----:B------:R-:W-:Y:S01]  /*741e0*/  LOP3.LUT R8, R6, 0xffff, RZ, 0xc0, !PT ;  /* 0x0000ffff06087812 */ /* 0x000fe200078ec0ff */
[----:B0-----:R-:W-:Y:S01]  /*741f0*/  VIADD R0, R0, UR8 ;  /* 0x0000000800007c36 */ /* 0x001fe20008000000 */
[----:B------:R-:W-:Y:S02]  /*74200*/  STL [R1+0x12b8], R4 ;  /* 0x0012b80401007387 */ /* 0x000fe40000100800 */
[----:B------:R-:W-:Y:S01]  /*74210*/  PRMT R5, R9, 0x3340, R8 ;  /* 0x0000334009057816 */ /* 0x000fe20000000008 */
[----:B------:R-:W-:Y:S01]  /*74220*/  ULDC UR8, c[0x0][0x248] ;  /* 0x0000920000087ab9 */ /* 0x000fe20000000800 */
[----:B------:R0:W-:Y:S01]  /*74230*/  STL [R1+0x1d8], R0 ;  /* 0x0001d80001007387 */ /* 0x0001e20000100800 */
[----:B------:R-:W-:Y:S02]  /*74240*/  LOP3.LUT R7, R7, 0xffff, RZ, 0xc0, !PT ;  /* 0x0000ffff07077812 */ /* 0x000fe400078ec0ff */
[----:B------:R-:W-:Y:S01]  /*74250*/  LOP3.LUT R6, R10, 0xffff, RZ, 0xc0, !PT ;  /* 0x0000ffff0a067812 */ /* 0x000fe200078ec0ff */
[----:B------:R-:W-:Y:S01]  /*74260*/  STL [R1+0x11ac], R5 ;  /* 0x0011ac0501007387 */ /* 0x000fe20000100800 */
[----:B0-----:R-:W-:-:S02]  /*74270*/  VIADD R0, R0, UR5 ;  /* 0x0000000500007c36 */ /* 0x001fc40008000000 */
[----:B------:R-:W-:Y:S01]  /*74280*/  PRMT R4, R7, 0x3340, R6 ;  /* 0x0000334007047816 */ /* 0x000fe20000000006 */
[----:B------:R-:W-:Y:S02]  /*74290*/  ULDC UR5, c[0x0][0x248] ;  /* 0x0000920000057ab9 */ /* 0x000fe40000000800 */
[----:B------:R0:W-:Y:S02]  /*742a0*/  STL [R1+0x1e4], R0 ;  /* 0x0001e40001007387 */ /* 0x0001e40000100800 */
[----:B0-----:R-:W-:Y:S01]  /*742b0*/  VIADD R0, R0, UR4 ;  /* 0x0000000400007c36 */ /* 0x001fe20008000000 */
[----:B------:R-:W-:-:S03]  /*742c0*/  ULDC UR4, c[0x0][0x248] ;  /* 0x0000920000047ab9 */ /* 0x000fc60000000800 */
[----:B------:R-:W-:Y:S01]  /*742d0*/  VIADD R38, R0, UR4 ;  /* 0x0000000400267c36 */ /* 0x000fe20008000000 */
[----:B------:R-:W-:Y:S01]  /*742e0*/  STL [R1+0x11a4], R4 ;  /* 0x0011a40401007387 */ /* 0x000fe20000100800 */
[----:B------:R-:W-:Y:S02]  /*742f0*/  ULDC UR4, c[0x0][0x248] ;  /* 0x0000920000047ab9 */ /* 0x000fe40000000800 */
[----:B------:R-:W-:Y:S01]  /*74300*/  VIADD R60, R38, UR5 ;  /* 0x00000005263c7c36 */ /* 0x000fe20008000000 */
[----:B------:R0:W-:Y:S01]  /*74310*/  STL [R1+0x1e0], R0 ;  /* 0x0001e00001007387 */ /* 0x0001e20000100800 */
[----:B------:R-:W-:-:S03]  /*74320*/  ULDC UR5, c[0x0][0x248] ;  /* 0x0000920000057ab9 */ /* 0x000fc60000000800 */
[----:B------:R-:W-:Y:S01]  /*74330*/  STL.64 [R1+0x2758], R60 ;  /* 0x0027583c01007387 */ /* 0x000fe20000100a00 */
[----:B------:R-:W-:Y:S02]  /*74340*/  LOP3.LUT R7, R36, 0xffff, RZ, 0xc0, !PT ;  /* 0x0000ffff24077812 */ /* 0x000fe400078ec0ff */
[----:B----4-:R-:W-:-:S04]  /*74350*/  LOP3.LUT R6, R50, 0xffff, RZ, 0xc0, !PT ;  /* 0x0000ffff32067812 */ /* 0x010fc800078ec0ff */
[----:B0-----:R-:W-:Y:S02]  /*74360*/  PRMT R0, R7, 0x3340, R6 ;  /* 0x0000334007007816 */ /* 0x001fe40000000006 */
[----:B--2---:R-:W-:-:S03]  /*74370*/  LOP3.LUT R8, R55, 0xffff, RZ, 0xc0, !PT ;  /* 0x0000ffff37087812 */ /* 0x004fc600078ec0ff */
[----:B------:R0:W-:Y:S04]  /*74380*/  STL [R1+0x12a8], R0 ;  /* 0x0012a80001007387 */ /* 0x0001e80000100800 */
[----:B------:R-:W2:Y:S04]  /*74390*/  LDL.LU R23, [R1+0x7a4] ;  /* 0x0007a40001177983 */ /* 0x000ea80000300800 */
[----:B------:R-:W4:Y:S04]  /*743a0*/  LDL.LU R55, [R1+0x790] ;  /* 0x0007900001377983 */ /* 0x000f280000300800 */
[----:B------:R-:W4:Y:S04]  /*743b0*/  LDL.LU R3, [R1+0x364] ;  /* 0x0003640001037983 */ /* 0x000f280000300800 */
[----:B------:R-:W4:Y:S01]  /*743c0*/  LDL.LU R44, [R1+0x320] ;  /* 0x00032000012c7983 */ /* 0x000f220000300800 */
[----:B------:R-:W-:Y:S01]  /*743d0*/  VIADD R36, R60, UR6 ;  /* 0x000000063c247c36 */ /* 0x000fe20008000000 */
[----:B---3--:R-:W-:Y:S01]  /*743e0*/  LOP3.LUT R9, R51, 0xffff, RZ, 0xc0, !PT ;  /* 0x0000ffff33097812 */ /* 0x008fe200078ec0ff */
[----:B------:R-:W-:-:S02]  /*743f0*/  ULDC UR6, c[0x0][0x248] ;  /* 0x0000920000067ab9 */ /* 0x000fc40000000800 */
[----:B------:R-:W-:Y:S01]  /*74400*/  VIADD R46, R36, UR4 ;  /* 0x00000004242e7c36 */ /* 0x000fe20008000000 */
[----:B------:R-:W-:Y:S01]  /*74410*/  SHF.R.U32.HI R10, RZ, 0x8, R7 ;  /* 0x00000008ff0a7819 */ /* 0x000fe20000011607 */
[----:B------:R-:W-:Y:S01]  /*74420*/  IMAD.MOV.U32 R51, RZ, RZ, R43 ;  /* 0x000000ffff337224 */ /* 0x000fe200078e002b */
[----:B------:R-:W-:Y:S01]  /*74430*/  SHF.R.U32.HI R11, RZ, 0x8, R9 ;  /* 0x00000008ff0b7819 */ /* 0x000fe20000011609 */
[----:B------:R-:W-:Y:S01]  /*74440*/  VIADD R4, R46, UR7 ;  /* 0x000000072e047c36 */ /* 0x000fe20008000000 */
[----:B------:R-:W-:Y:S01]  /*74450*/  SHF.R.U32.HI R7, RZ, 0x8, R6 ;  /* 0x00000008ff077819 */ /* 0x000fe20000011606 */
[----:B------:R-:W-:Y:S01]  /*74460*/  ULDC UR4, c[0x0][0x248] ;  /* 0x0000920000047ab9 */ /* 0x000fe20000000800 */
[--C-:B0-----:R-:W-:Y:S01]  /*74470*/  PRMT R0, R9, 0x3340, R8.reuse ;  /* 0x0000334009007816 */ /* 0x101fe20000000008 */
[----:B------:R-:W-:Y:S01]  /*74480*/  VIADD R50, R4, UR8 ;  /* 0x0000000804327c36 */ /* 0x000fe20008000000 */
[----:B------:R-:W-:Y:S01]  /*74490*/  SHF.R.U32.HI R6, RZ, 0x8, R8 ;  /* 0x00000008ff067819 */ /* 0x000fe20000011608 */
[----:B------:R-:W-:Y:S01]  /*744a0*/  ULDC UR7, c[0x0][0x248] ;  /* 0x0000920000077ab9 */ /* 0x000fe20000000800 */
[----:B------:R-:W-:Y:S01]  /*744b0*/  LOP3.LUT R9, R10, 0xffff, RZ, 0xc0, !PT ;  /* 0x0000ffff0a097812 */ /* 0x000fe200078ec0ff */
[----:B------:R-:W-:Y:S01]  /*744c0*/  VIADD R43, R50, UR5 ;  /* 0x00000005322b7c36 */ /* 0x000fe20008000000 */
[----:B------:R-:W-:Y:S01]  /*744d0*/  LOP3.LUT R8, R7, 0xffff, RZ, 0xc0, !PT ;  /* 0x0000ffff07087812 */ /* 0x000fe200078ec0ff */
[----:B------:R0:W-:Y:S01]  /*744e0*/  STL [R1+0x12a4], R0 ;  /* 0x0012a40001007387 */ /* 0x0001e20000100800 */
[----:B------:R-:W-:Y:S01]  /*744f0*/  LOP3.LUT R7, R11, 0xffff, RZ, 0xc0, !PT ;  /* 0x0000ffff0b077812 */ /* 0x000fe200078ec0ff */
[----:B------:R-:W-:Y:S01]  /*74500*/  ULDC UR8, c[0x0][0x248] ;  /* 0x0000920000087ab9 */ /* 0x000fe20000000800 */
[----:B------:R-:W-:Y:S01]  /*74510*/  LOP3.LUT R6, R6, 0xffff, RZ, 0xc0, !PT ;  /* 0x0000ffff06067812 */ /* 0x000fe200078ec0ff */
[----:B------:R-:W-:Y:S01]  /*74520*/  VIADD R31, R43, UR4 ;  /* 0x000000042b1f7c36 */ /* 0x000fe20008000000 */
[----:B------:R-:W-:Y:S01]  /*74530*/  PRMT R5, R9, 0x3340, R8 ;  /* 0x0000334009057816 */ /* 0x000fe20000000008 */
[----:B------:R-:W-:Y:S01]  /*74540*/  ULDC UR4, c[0x0][0x248] ;  /* 0x0000920000047ab9 */ /* 0x000fe20000000800 */
[----:B------:R-:W-:Y:S01]  /*74550*/  ULDC UR5, c[0x0][0x248] ;  /* 0x0000920000057ab9 */ /* 0x000fe20000000800 */
[----:B------:R-:W-:Y:S01]  /*74560*/  VIADD R33, R31, UR4 ;  /* 0x000000041f217c36 */ /* 0x000fe20008000000 */
[----:B------:R-:W-:Y:S01]  /*74570*/  ULDC UR4, c[0x0][0x248] ;  /* 0x0000920000047ab9 */ /* 0x000fe20000000800 */
[----:B0-----:R-:W-:Y:S01]  /*74580*/  PRMT R0, R7, 0x3340, R6 ;  /* 0x0000334007007816 */ /* 0x001fe20000000006 */
[----:B------:R-:W-:Y:S04]  /*74590*/  STL [R1+0x119c], R5 ;  /* 0x00119c0501007387 */ /* 0x000fe80000100800 */
        /* <DEDUP_REMOVED lines=8> */
[----:B------:R-:W-:-:S03]  /*74620*/  ULDC UR4, c[0x0][0x248] ;  /* 0x0000920000047ab9 */ /* 0x000fc60000000800 */
[----:B------:R-:W-:Y:S01]  /*74630*/  VIADD R57, R0, UR7 ;  /* 0x0000000700397c36 */ /* 0x000fe20008000000 */
[----:B------:R-:W-:Y:S01]  /*74640*/  ULDC UR7, c[0x0][0x248] ;  /* 0x0000920000077ab9 */ /* 0x000fe20000000800 */
[----:B--2---:R-:W-:Y:S02]  /*74650*/  LOP3.LUT R7, R23, 0xffff, RZ, 0xc0, !PT ;  /* 0x0000ffff17077812 */ /* 0x004fe400078ec0ff */
[----:B----4-:R-:W-:-:S04]  /*74660*/  LOP3.LUT R6, R3, 0xffff, RZ, 0xc0, !PT ;  /* 0x0000ffff03067812 */ /* 0x010fc800078ec0ff */
[----:B------:R-:W-:Y:S02]  /*74670*/  PRMT R3, R7, 0x3340, R6 ;  /* 0x0000334007037816 */ /* 0x000fe40000000006 */
[----:B------:R-:W-:Y:S02]  /*74680*/  LOP3.LUT R9, R55, 0xffff, RZ, 0xc0, !PT ;  /* 0x0000ffff37097812 */ /* 0x000fe400078ec0ff */
[----:B------:R-:W-:Y:S01]  /*74690*/  LOP3.LUT R8, R44, 0xffff, RZ, 0xc0, !PT ;  /* 0x0000ffff2c087812 */ /* 0x000fe200078ec0ff */
[----:B------:R-:W-:Y:S01]  /*746a0*/  STL [R1+0x1298], R3 ;  /* 0x0012980301007387 */ /* 0x000fe20000100800 */
[----:B------:R-:W-:-:S03]  /*746b0*/  IMAD.MOV.U32 R23, RZ, RZ, R29 ;  /* 0x000000ffff177224 */ /* 0x000fc600078e001d */
[----:B------:R0:W-:Y:S01]  /*746c0*/  STL [R1+0x210], R0 ;  /* 0x0002100001007387 */ /* 0x0001e20000100800 */
[----:B------:R-:W-:-:S03]  /*746d0*/  IMAD.MOV.U32 R29, RZ, RZ, R51 ;  /* 0x000000ffff1d7224 */ /* 0x000fc600078e0033 */
[----:B------:R-:W2:Y:S04]  /*746e0*/  LDL.LU R19, [R1+0x794] ;  /* 0x0007940001137983 */ /* 0x000ea80000300800 */
[----:B------:R-:W3:Y:S01]  /*746f0*/  LDL.LU R51, [R1+0x784] ;  /* 0x0007840001337983 */ /* 0x000ee20000300800 */
[----:B0-----:R-:W-:-:S05]  /*74700*/  PRMT R0, R9, 0x3340, R8 ;  /* 0x0000334009007816 */ /* 0x001fca0000000008 */
[----:B------:R0:W-:Y:S04]  /*74710*/  STL [R1+0x12a0], R0 ;  /* 0x0012a00001007387 */ /* 0x0001e80000100800 */
[----:B------:R-:W4:Y:S04]  /*74720*/  LDL.LU R3, [R1+0x324] ;  /* 0x0003240001037983 */ /* 0x000f280000300800 */
[----:B------:R-:W3:Y:S01]  /*74730*/  LDL.LU R44, [R1+0x304] ;  /* 0x00030400012c7983 */ /* 0x000ee20000300800 */
[----:B------:R-:W-:Y:S02]  /*74740*/  SHF.R.U32.HI R10, RZ, 0x8, R7 ;  /* 0x00000008ff0a7819 */ /* 0x000fe40000011607 */
[----:B------:R-:W-:-:S02]  /*74750*/  SHF.R.U32.HI R7, RZ, 0x8, R6 ;  /* 0x00000008ff077819 */ /* 0x000fc40000011606 */
[----:B------:R-:W-:Y:S02]  /*74760*/  SHF.R.U32.HI R11, RZ, 0x8, R9 ;  /* 0x00000008ff0b7819 */ /* 0x000fe40000011609 */
[----:B------:R-:W-:Y:S02]  /*74770*/  SHF.R.U32.HI R6, RZ, 0x8, R8 ;  /* 0x00000008ff067819 */ /* 0x000fe40000011608 */
[----:B------:R-:W-:Y:S02]  /*74780*/  LOP3.LUT R9, R10, 0xffff, RZ, 0xc0, !PT ;  /* 0x0000ffff0a097812 */ /* 0x000fe400078ec0ff */
[----:B------:R-:W-:Y:S01]  /*74790*/  LOP3.LUT R8, R7, 0xffff, RZ, 0xc0, !PT ;  /* 0x0000ffff07087812 */ /* 0x000fe200078ec0ff */
[----:B------:R-:W-:Y:S01]  /*747a0*/  VIADD R47, R57, UR8 ;  /* 0x00000008392f7c36 */ /* 0x000fe20008000000 */
[----:B------:R-:W-:Y:S01]  /*747b0*/  LOP3.LUT R7, R11, 0xffff, RZ, 0xc0, !PT ;  /* 0x0000ffff0b077812 */ /* 0x000fe200078ec0ff */
[----:B------:R-:W-:Y:S01]  /*747c0*/  STL [R1+0x2728], R57 ;  /* 0x0027283901007387 */ /* 0x000fe20000100800 */
[----:B------:R-:W-:-:S02]  /*747d0*/  LOP3.LUT R6, R6, 0xffff, RZ, 0xc0, !PT ;  /* 0x0000ffff06067812 */ /* 0x000fc400078ec0ff */
[----:B------:R-:W-:Y:S01]  /*747e0*/  PRMT R5, R9, 0x3340, R8 ;  /* 0x0000334009057816 */ /* 0x000fe20000000008 */
[----:B------:R-:W-:Y:S01]  /*747f0*/  VIADD R55, R47, UR5 ;  /* 0x000000052f377c36 */ /* 0x000fe20008000000 */
[----:B0-----:R-:W-:Y:S01]  /*74800*/  PRMT R0, R7, 0x3340, R6 ;  /* 0x0000334007007816 */ /* 0x001fe20000000006 */
[----:B------:R-:W-:Y:S01]  /*74810*/  ULDC UR5, c[0x0][0x248] ;  /* 0x0000920000057ab9 */ /* 0x000fe20000000800 */
[----:B------:R-:W-:Y:S01]  /*74820*/  ULDC UR8, c[0x0][0x248] ;  /* 0x0000920000087ab9 */ /* 0x000fe20000000800 */
[----:B------:R0:W-:Y:S04]  /*74830*/  STL [R1+0x118c], R5 ;  /* 0x00118c0501007387 */ /* 0x0001e80000100800 */
[----:B------:R1:W-:Y:S01]  /*74840*/  STL [R1+0x1190], R0 ;  /* 0x0011900001007387 */ /* 0x0003e20000100800 */
[----:B0-----:R-:W-:Y:S01]  /*74850*/  VIADD R5, R55, UR4 ;  /* 0x0000000437057c36 */ /* 0x001fe20008000000 */
[----:B------:R-:W-:-:S03]  /*74860*/  ULDC UR4, c[0x0][0x248] ;  /* 0x0000920000047ab9 */ /* 0x000fc60000000800 */
[----:B-1----:R-:W-:Y:S01]  /*74870*/  VIADD R0, R5, UR4 ;  /* 0x0000000405007c36 */ /* 0x002fe20008000000 */
[----:B------:R-:W-:Y:S01]  /*74880*/  STL [R1+0x272c], R55 ;  /* 0x00272c3701007387 */ /* 0x000fe20000100800 */
[----:B------:R-:W-:Y:S02]  /*74890*/  ULDC UR4, c[0x0][0x248] ;  /* 0x0000920000047ab9 */ /* 0x000fe40000000800 */
[----:B------:R-:W-:Y:S01]  /*748a0*/  VIADD R32, R0, UR5 ;  /* 0x0000000500207c36 */ /* 0x000fe20008000000 */
[----:B------:R0:W-:Y:S01]  /*748b0*/  STL [R1+0x2730], R0 ;  /* 0x0027300001007387 */ /* 0x0001e20000100800 */
[----:B------:R-:W-:Y:S02]  /*748c0*/  ULDC UR5, c[0x0][0x248] ;  /* 0x0000920000057ab9 */ /* 0x000fe40000000800 */
[----:B0-----:R-:W-:Y:S01]  /*748d0*/  VIADD R0, R32, UR6 ;  /* 0x0000000620007c36 */ /* 0x001fe20008000000 */
[----:B------:R-:W-:-:S03]  /*748e0*/  ULDC UR6, c[0x0][0x248] ;  /* 0x0000920000067ab9 */ /* 0x000fc60000000800 */
[----:B------:R-:W-:Y:S01]  /*748f0*/  VIADD R49, R0, UR4 ;  /* 0x0000000400317c36 */ /* 0x000fe20008000000 */
[----:B------:R0:W-:Y:S01]  /*74900*/  STL [R1+0x234], R0 ;  /* 0x0002340001007387 */ /* 0x0001e20000100800 */
[----:B------:R-:W-:-:S03]  /*74910*/  ULDC UR4, c[0x0][0x248] ;  /* 0x0000920000047ab9 */ /* 0x000fc60000000800 */
[----:B------:R-:W3:Y:S01]  /*74920*/  LDL.LU R15, [R1+0x760] ;  /* 0x00076000010f7983 */ /* 0x000ee20000300800 */
[----:B--2---:R-:W-:Y:S02]  /*74930*/  LOP3.LUT R7, R19, 0xffff, RZ, 0xc0, !PT ;  /* 0x0000ffff13077812 */ /* 0x004fe400078ec0ff */
[----:B----4-:R-:W-:-:S04]  /*74940*/  LOP3.LUT R6, R3, 0xffff, RZ, 0xc0, !PT ;  /* 0x0000ffff03067812 */ /* 0x010fc800078ec0ff */
[----:B0-----:R-:W-:Y:S02]  /*74950*/  PRMT R0, R7, 0x3340, R6 ;  /* 0x0000334007007816 */ /* 0x001fe40000000006 */
[----:B---3--:R-:W-:Y:S02]  /*74960*/  LOP3.LUT R8, R44, 0xffff, RZ, 0xc0, !PT ;  /* 0x0000ffff2c087812 */ /* 0x008fe400078ec0ff */
[----:B------:R-:W2:Y:S04]  /*74970*/  LDL.LU R44, [R1+0x740] ;  /* 0x00074000012c7983 */ /* 0x000ea80000300800 */
[----:B------:R0:W-:Y:S04]  /*74980*/  STL [R1+0x1288], R0 ;  /* 0x0012880001007387 */ /* 0x0001e80000100800 */
[----:B------:R-:W3:Y:S04]  /*74990*/  LDL.LU R19, [R1+0x2c0] ;  /* 0x0002c00001137983 */ /* 0x000ee80000300800 */
[----:B------:R-:W4:Y:S01]  /*749a0*/  LDL.LU R3, [R1+0x280] ;  /* 0x0002800001037983 */ /* 0x000f220000300800 */
[----:B------:R-:W-:-:S02]  /*749b0*/  LOP3.LUT R9, R51, 0xffff, RZ, 0xc0, !PT ;  /* 0x0000ffff33097812 */ /* 0x000fc400078ec0ff */
[----:B------:R-:W-:Y:S02]  /*749c0*/  SHF.R.U32.HI R10, RZ, 0x8, R7 ;  /* 0x00000008ff0a7819 */ /* 0x000fe40000011607 */
[----:B------:R-:W-:Y:S02]  /*749d0*/  SHF.R.U32.HI R7, RZ, 0x8, R6 ;  /* 0x00000008ff077819 */ /* 0x000fe40000011606 */
[----:B------:R-:W-:Y:S02]  /*749e0*/  SHF.R.U32.HI R11, RZ, 0x8, R9 ;  /* 0x00000008ff0b7819 */ /* 0x000fe40000011609 */
[--C-:B------:R-:W-:Y:S02]  /*749f0*/  SHF.R.U32.HI R6, RZ, 0x8, R8.reuse ;  /* 0x00000008ff067819 */ /* 0x100fe40000011608 */
[----:B0-----:R-:W-:Y:S02]  /*74a00*/  PRMT R0, R9, 0x3340, R8 ;  /* 0x0000334009007816 */ /* 0x001fe40000000008 */
[----:B------:R-:W-:-:S02]  /*74a10*/  LOP3.LUT R9, R10, 0xffff, RZ, 0xc0, !PT ;  /* 0x0000ffff0a097812 */ /* 0x000fc400078ec0ff */
[----:B------:R-:W-:Y:S02]  /*74a20*/  LOP3.LUT R8, R7, 0xffff, RZ, 0xc0, !PT ;  /* 0x0000ffff07087812 */ /* 0x000fe400078ec0ff */
[----:B------:R-:W-:Y:S02]  /*74a30*/  LOP3.LUT R7, R11, 0xffff, RZ, 0xc0, !PT ;  /* 0x0000ffff0b077812 */ /* 0x000fe400078ec0ff */
[----:B------:R-:W-:Y:S02]  /*74a40*/  LOP3.LUT R6, R6, 0xffff, RZ, 0xc0, !PT ;  /* 0x0000ffff06067812 */ /* 0x000fe400078ec0ff */
[----:B------:R-:W-:Y:S02]  /*74a50*/  PRMT R8, R9, 0x3340, R8 ;  /* 0x0000334009087816 */ /* 0x000fe40000000008 */
[----:B------:R-:W-:Y:S01]  /*74a60*/  PRMT R6, R7, 0x3340, R6 ;  /* 0x0000334007067816 */ /* 0x000fe20000000006 */
[----:B------:R-:W-:Y:S04]  /*74a70*/  STL [R1+0x1294], R0 ;  /* 0x0012940001007387 */ /* 0x000fe80000100800 */
[----:B------:R-:W-:Y:S04]  /*74a80*/  STL [R1+0x1180], R8 ;  /* 0x0011800801007387 */ /* 0x000fe80000100800 */
[----:B------:R3:W-:Y:S01]  /*74a90*/  STL [R1+0x1184], R6 ;  /* 0x0011840601007387 */ /* 0x0007e20000100800 */
[----:B------:R-:W-:-:S02]  /*74aa0*/  LOP3.LUT R7, R15, 0xffff, RZ, 0xc0, !PT ;  /* 0x0000ffff0f077812 */ /* 0x000fc400078ec0ff */
[----:B--2---:R-:W-:Y:S02]  /*74ab0*/  LOP3.LUT R9, R44, 0xffff, RZ, 0xc0, !PT ;  /* 0x0000ffff2c097812 */ /* 0x004fe400078ec0ff */
[----:B---3--:R-:W-:Y:S02]  /*74ac0*/  LOP3.LUT R6, R19, 0xffff, RZ, 0xc0, !PT ;  /* 0x0000ffff13067812 */ /* 0x008fe400078ec0ff */
[----:B----4-:R-:W-:Y:S02]  /*74ad0*/  LOP3.LUT R8, R3, 0xffff, RZ, 0xc0, !PT ;  /* 0x0000ffff03087812 */ /* 0x010fe400078ec0ff */
[--C-:B------:R-:W-:Y:S02]  /*74ae0*/  PRMT R3, R7, 0x3340, R6.reuse ;  /* 0x0000334007037816 */ /* 0x100fe40000000006 */
[----:B------:R-:W-:Y:S02]  /*74af0*/  SHF.R.U32.HI R10, RZ, 0x8, R6 ;  /* 0x00000008ff0a7819 */ /* 0x000fe40000011606 */
[----:B------:R-:W-:Y:S01]  /*74b00*/  PRMT R6, R9, 0x3340, R8 ;  /* 0x0000334009067816 */ /* 0x000fe20000000008 */
[----:B------:R0:W-:Y:S04]  /*74b10*/  STL [R1+0x129c], R3 ;  /* 0x00129c0301007387 */ /* 0x0001e80000100800 */
[----:B------:R-:W2:Y:S04]  /*74b20*/  LDL.LU R13, [R1+0x720] ;  /* 0x00072000010d7983 */ /* 0x000ea80000300800 */
[----:B------:R-:W3:Y:S04]  /*74b30*/  LDL.LU R58, [R1+0x700] ;  /* 0x00070000013a7983 */ /* 0x000ee80000300800 */
[----:B------:R1:W-:Y:S04]  /*74b40*/  STL [R1+0x12ac], R6 ;  /* 0x0012ac0601007387 */ /* 0x0003e80000100800 */
[----:B------:R-:W4:Y:S01]  /*74b50*/  LDL.LU R15, [R1+0x264] ;  /* 0x00026400010f7983 */ /* 0x000f220000300800 */
[----:B------:R-:W-:Y:S01]  /*74b60*/  VIADD R57, R49, UR7 ;  /* 0x0000000731397c36 */ /* 0x000fe20008000000 */
[----:B------:R-:W-:Y:S01]  /*74b70*/  ULDC UR7, c[0x0][0x248] ;  /* 0x0000920000077ab9 */ /* 0x000fe20000000800 */
[----:B------:R-:W-:Y:S01]  /*74b80*/  SHF.R.U32.HI R11, RZ, 0x8, R7 ;  /* 0x00000008ff0b7819 */ /* 0x000fe20000011607 */
[----:B------:R-:W3:Y:S01]  /*74b90*/  LDL.LU R19, [R1+0x260] ;  /* 0x0002600001137983 */ /* 0x000ee20000300800 */
[----:B------:R-:W-:Y:S01]  /*74ba0*/  VIADD R0, R57, UR8 ;  /* 0x0000000839007c36 */ /* 0x000fe20008000000 */
[----:B------:R-:W-:-:S03]  /*74bb0*/  ULDC UR8, c[0x0][0x248] ;  /* 0x0000920000087ab9 */ /* 0x000fc60000000800 */
        /* <DEDUP_REMOVED lines=13> */
[----:B------:R-:W-:Y:S01]  /*74c90*/  LOP3.LUT R11, R11, 0xffff, RZ, 0xc0, !PT ;  /* 0x0000ffff0b0b7812 */ /* 0x000fe200078ec0ff */
[----:B------:R-:W-:-:S02]  /*74ca0*/  ULDC UR4, c[0x0][0x248] ;  /* 0x0000920000047ab9 */ /* 0x000fc40000000800 */
[----:B0-----:R-:W-:Y:S01]  /*74cb0*/  VIADD R3, R34, UR7 ;  /* 0x0000000722037c36 */ /* 0x001fe20008000000 */
[----:B------:R-:W-:Y:S01]  /*74cc0*/  LOP3.LUT R10, R10, 0xffff, RZ, 0xc0, !PT ;  /* 0x0000ffff0a0a7812 */ /* 0x000fe200078ec0ff */
[----:B------:R-:W-:Y:S02]  /*74cd0*/  ULDC UR7, c[0x0][0x248] ;  /* 0x0000920000077ab9 */ /* 0x000fe40000000800 */
[----:B-1----:R-:W-:Y:S01]  /*74ce0*/  VIADD R6, R3, UR8 ;  /* 0x0000000803067c36 */ /* 0x002fe20008000000 */
[----:B------:R-:W-:Y:S01]  /*74cf0*/  LOP3.LUT R9, R7, 0xffff, RZ, 0xc0, !PT ;  /* 0x0000ffff07097812 */ /* 0x000fe200078ec0ff */
[----:B------:R-:W-:Y:S01]  /*74d00*/  ULDC UR8, c[0x0][0x248] ;  /* 0x0000920000087ab9 */ /* 0x000fe20000000800 */
[----:B------:R-:W-:Y:S01]  /*74d10*/  LOP3.LUT R8, R8, 0xffff, RZ, 0xc0, !PT ;  /* 0x0000ffff08087812 */ /* 0x000fe200078ec0ff */
[----:B------:R-:W-:Y:S01]  /*74d20*/  VIADD R7, R6, UR5 ;  /* 0x0000000506077c36 */ /* 0x000fe20008000000 */
[----:B------:R-:W-:Y:S01]  /*74d30*/  PRMT R10, R11, 0x3340, R10 ;  /* 0x000033400b0a7816 */ /* 0x000fe2000000000a */
[----:B------:R-:W-:Y:S01]  /*74d40*/  ULDC UR5, c[0x0][0x248] ;  /* 0x0000920000057ab9 */ /* 0x000fe20000000800 */
[----:B------:R-:W-:Y:S01]  /*74d50*/  PRMT R9, R9, 0x3340, R8 ;  /* 0x0000334009097816 */ /* 0x000fe20000000008 */
[----:B------:R-:W-:Y:S01]  /*74d60*/  VIADD R8, R7, UR4 ;  /* 0x0000000407087c36 */ /* 0x000fe20008000000 */
[----:B------:R-:W-:Y:S01]  /*74d70*/  ULDC UR4, c[0x0][0x248] ;  /* 0x0000920000047ab9 */ /* 0x000fe20000000800 */
[----:B------:R-:W-:Y:S04]  /*74d80*/  STL [R1+0x1188], R10 ;  /* 0x0011880a01007387 */ /* 0x000fe80000100800 */
[----:B------:R-:W-:Y:S04]  /*74d90*/  STL.64 [R1+0x26c0], R6 ;  /* 0x0026c00601007387 */ /* 0x000fe80000100a00 */
[----:B------:R0:W-:Y:S02]  /*74da0*/  STL [R1+0x1198], R9 ;  /* 0x0011980901007387 */ /* 0x0001e40000100800 */
[----:B0-----:R-:W-:Y:S01]  /*74db0*/  VIADD R9, R8, UR4 ;  /* 0x0000000408097c36 */ /* 0x001fe20008000000 */
[----:B------:R-:W-:-:S04]  /*74dc0*/  ULDC UR4, c[0x0][0x248] ;  /* 0x0000920000047ab9 */ /* 0x000fc80000000800 */
[----:B------:R-:W-:Y:S04]  /*74dd0*/  STL.64 [R1+0x26b8], R8 ;  /* 0x0026b80801007387 */ /* 0x000fe80000100a00 */
[----:B------:R-:W3:Y:S01]  /*74de0*/  LDL R7, [R1+0xc5c] ;  /* 0x000c5c0001077983 */ /* 0x000ee20000100800 */
[----:B------:R-:W-:Y:S01]  /*74df0*/  VIADD R10, R9, UR5 ;  /* 0x00000005090a7c36 */ /* 0x000fe20008000000 */
[----:B------:R-:W-:-:S03]  /*74e00*/  ULDC UR5, c[0x0][0x248] ;  /* 0x0000920000057ab9 */ /* 0x000fc60000000800 */
[----:B------:R-:W-:Y:S01]  /*74e10*/  VIADD R11, R10, UR6 ;  /* 0x000000060a0b7c36 */ /* 0x000fe20008000000 */
[----:B------:R-:W-:-:S04]  /*74e20*/  ULDC UR6, c[0x0][0x244] ;  /* 0x0000910000067ab9 */ /* 0x000fc80000000800 */
[----:B------:R-:W-:Y:S01]  /*74e30*/  STL.64 [R1+0x26c8], R10 ;  /* 0x0026c80a01007387 */ /* 0x000fe20000100a00 */
[----:B--2---:R-:W-:Y:S02]  /*74e40*/  LOP3.LUT R14, R13, 0xffff, RZ, 0xc0, !PT ;  /* 0x0000ffff0d0e7812 */ /* 0x004fe400078ec0ff */
[----:B----4-:R-:W-:-:S04]  /*74e50*/  LOP3.LUT R13, R15, 0xffff, RZ, 0xc0, !PT ;  /* 0x0000ffff0f0d7812 */ /* 0x010fc800078ec0ff */
[----:B------:R-:W-:-:S05]  /*74e60*/  PRMT R6, R14, 0x3340, R13 ;  /* 0x000033400e067816 */ /* 0x000fca000000000d */
[----:B------:R0:W-:Y:S04]  /*74e70*/  STL [R1+0x12b0], R6 ;  /* 0x0012b00601007387 */ /* 0x0001e80000100800 */
[----:B0-----:R-:W2:Y:S01]  /*74e80*/  LDL R6, [R1+0xc58] ;  /* 0x000c580001067983 */ /* 0x001ea20000100800 */
[----:B------:R-:W-:Y:S01]  /*74e90*/  VIADD R12, R11, UR4 ;  /* 0x000000040b0c7c36 */ /* 0x000fe20008000000 */
[----:B---3--:R-:W-:Y:S01]  /*74ea0*/  LOP3.LUT R16, R58, 0xffff, RZ, 0xc0, !PT ;  /* 0x0000ffff3a107812 */ /* 0x008fe200078ec0ff */
[----:B------:R-:W-:Y:S01]  /*74eb0*/  ULDC UR4, c[0x0][0x248] ;  /* 0x0000920000047ab9 */ /* 0x000fe20000000800 */
[----:B------:R-:W-:Y:S02]  /*74ec0*/  LOP3.LUT R15, R19, 0xffff, RZ, 0xc0, !PT ;  /* 0x0000ffff130f7812 */ /* 0x000fe400078ec0ff */
[----:B------:R-:W-:Y:S01]  /*74ed0*/  SHF.R.U32.HI R18, RZ, 0x8, R13 ;  /* 0x00000008ff127819 */ /* 0x000fe2000001160d */
[----:B------:R-:W-:Y:S01]  /*74ee0*/  VIADD R13, R12, UR7 ;  /* 0x000000070c0d7c36 */ /* 0x000fe20008000000 */
[----:B------:R-:W-:-:S02]  /*74ef0*/  SHF.R.U32.HI R17, RZ, 0x8, R16 ;  /* 0x00000008ff117819 */ /* 0x000fc40000011610 */
[--C-:B------:R-:W-:Y:S02]  /*74f00*/  PRMT R8, R16, 0x3340, R15.reuse ;  /* 0x0000334010087816 */ /* 0x100fe4000000000f */
[----:B------:R-:W-:Y:S01]  /*74f10*/  SHF.R.U32.HI R19, RZ, 0x8, R14 ;  /* 0x00000008ff137819 */ /* 0x000fe2000001160e */
[----:B------:R-:W-:Y:S01]  /*74f20*/  VIADD R14, R13, UR8 ;  /* 0x000000080d0e7c36 */ /* 0x000fe20008000000 */
[----:B------:R-:W-:Y:S02]  /*74f30*/  SHF.R.U32.HI R16, RZ, 0x8, R15 ;  /* 0x00000008ff107819 */ /* 0x000fe4000001160f */
[----:B------:R-:W-:Y:S01]  /*74f40*/  LOP3.LUT R17, R17, 0xffff, RZ, 0xc0, !PT ;  /* 0x0000ffff11117812 */ /* 0x000fe200078ec0ff */
[----:B------:R-:W-:Y:S01]  /*74f50*/  VIADD R15, R14, UR5 ;  /* 0x000000050e0f7c36 */ /* 0x000fe20008000000 */
[----:B------:R-:W-:Y:S01]  /*74f60*/  LOP3.LUT R16, R16, 0xffff, RZ, 0xc0, !PT ;  /* 0x0000ffff10107812 */ /* 0x000fe200078ec0ff */
[----:B------:R0:W-:Y:S01]  /*74f70*/  STL [R1+0x12d8], R8 ;  /* 0x0012d80801007387 */ /* 0x0001e20000100800 */
[----:B------:R-:W-:Y:S01]  /*74f80*/  ULDC UR5, c[0x0][0x248] ;  /* 0x0000920000057ab9 */ /* 0x000fe20000000800 */
[----:B------:R-:W-:Y:S01]  /*74f90*/  LOP3.LUT R19, R19, 0xffff, RZ, 0xc0, !PT ;  /* 0x0000ffff13137812 */ /* 0x000fe200078ec0ff */
[----:B------:R-:W-:Y:S01]  /*74fa0*/  IMAD.MOV.U32 R58, RZ, RZ, R23 ;  /* 0x000000ffff3a7224 */ /* 0x000fe200078e0017 */
[----:B------:R-:W-:Y:S01]  /*74fb0*/  LOP3.LUT R18, R18, 0xffff, RZ, 0xc0, !PT ;  /* 0x0000ffff12127812 */ /* 0x000fe200078ec0ff */
[----:B------:R-:W-:Y:S01]  /*74fc0*/  ULDC UR8, c[0x0][0x248] ;  /* 0x0000920000087ab9 */ /* 0x000fe20000000800 */
[----:B0-----:R-:W-:Y:S01]  /*74fd0*/  PRMT R8, R17, 0x3340, R16 ;  /* 0x0000334011087816 */ /* 0x001fe20000000010 */
[----:B------:R-:W-:Y:S01]  /*74fe0*/  VIADD R16, R15, UR4 ;  /* 0x000000040f107c36 */ /* 0x000fe20008000000 */
[----:B------:R-:W-:-:S03]  /*74ff0*/  ULDC UR4, c[0x0][0x244] ;  /* 0x0000910000047ab9 */ /* 0x000fc60000000800 */
[----:B------:R-:W-:Y:S01]  /*75000*/  VIADD R17, R16, UR5 ;  /* 0x0000000510117c36 */ /* 0x000fe20008000000 */
[----:B------:R-:W-:Y:S01]  /*75010*/  ULDC UR5, c[0x0][0x248] ;  /* 0x0000920000057ab9 */ /* 0x000fe20000000800 */
[----:B------:R-:W-:Y:S02]  /*75020*/  PRMT R9, R19, 0x3340, R18 ;  /* 0x0000334013097816 */ /* 0x000fe40000000012 */
[----:B------:R-:W-:Y:S02]  /*75030*/  VIADD R18, R17, UR5 ;  /* 0x0000000511127c36 */ /* 0x000fe40008000000 */
[----:B------:R-:W-:Y:S02]  /*75040*/  IMAD.MOV.U32 R61, RZ, RZ, R20 ;  /* 0x000000ffff3d7224 */ /* 0x000fe400078e0014 */
[----:B------:R-:W-:Y:S01]  /*75050*/  VIADD R19, R18, UR8 ;  /* 0x0000000812137c36 */ /* 0x000fe20008000000 */
[----:B------:R-:W-:Y:S01]  /*75060*/  STL.64 [R1+0x26a8], R12 ;  /* 0x0026a80c01007387 */ /* 0x000fe20000100a00 */
[----:B------:R-:W-:Y:S01]  /*75070*/  IMAD.MOV.U32 R60, RZ, RZ, R58 ;  /* 0x000000ffff3c7224 */ /* 0x000fe200078e003a */
[----:B------:R-:W-:Y:S01]  /*75080*/  ULDC UR8, c[0x0][0x248] ;  /* 0x0000920000087ab9 */ /* 0x000fe20000000800 */
[----:B------:R-:W-:Y:S01]  /*75090*/  IMAD R23, R7, UR4, RZ ;  /* 0x0000000407177c24 */ /* 0x000fe2000f8e02ff */
[----:B------:R-:W-:-:S04]  /*750a0*/  ULDC.64 UR4, c[0x0][0x220] ;  /* 0x0000880000047ab9 */ /* 0x000fc80000000a00 */
[----:B------:R-:W-:Y:S01]  /*750b0*/  IADD3 R20, P3, R23, UR4, RZ ;  /* 0x0000000417147c10 */ /* 0x000fe2000ff7e0ff */
[----:B------:R-:W-:Y:S02]  /*750c0*/  ULDC UR4, c[0x0][0x248] ;  /* 0x0000920000047ab9 */ /* 0x000fe40000000800 */
[----:B------:R-:W-:Y:S01]  /*750d0*/  VIADD R22, R19, UR4 ;  /* 0x0000000413167c36 */ /* 0x000fe20008000000 */
[----:B------:R-:W-:-:S03]  /*750e0*/  ULDC UR4, c[0x0][0x248] ;  /* 0x0000920000047ab9 */ /* 0x000fc60000000800 */
[----:B------:R-:W-:Y:S01]  /*750f0*/  VIADD R25, R22, UR4 ;  /* 0x0000000416197c36 */ /* 0x000fe20008000000 */
[----:B------:R-:W-:Y:S01]  /*75100*/  ULDC UR4, c[0x0][0x248] ;  /* 0x0000920000047ab9 */ /* 0x000fe20000000800 */
[----:B------:R-:W-:Y:S01]  /*75110*/  STL [R1+0x11a0], R9 ;  /* 0x0011a00901007387 */ /* 0x000fe20000100800 */
[----:B------:R-:W-:Y:S01]  /*75120*/  LEA.HI.X.SX32 R23, R23, UR5, 0x1, P3 ;  /* 0x0000000517177c11 */ /* 0x000fe200098f0eff */
[----:B------:R-:W-:Y:S01]  /*75130*/  VIADD R26, R25, UR4 ;  /* 0x00000004191a7c36 */ /* 0x000fe20008000000 */
[----:B------:R-:W-:Y:S01]  /*75140*/  ULDC UR5, c[0x0][0x248] ;  /* 0x0000920000057ab9 */ /* 0x000fe20000000800 */
[----:B------:R-:W-:Y:S01]  /*75150*/  STL.64 [R1+0x26b0], R14 ;  /* 0x0026b00e01007387 */ /* 0x000fe20000100a00 */
[----:B------:R-:W-:Y:S01]  /*75160*/  IMAD.MOV.U32 R58, RZ, RZ, R27 ;  /* 0x000000ffff3a7224 */ /* 0x000fe200078e001b */
[----:B------:R-:W-:Y:S01]  /*75170*/  ULDC UR4, c[0x0][0x248] ;  /* 0x0000920000047ab9 */ /* 0x000fe20000000800 */
[----:B------:R-:W-:Y:S01]  /*75180*/  VIADD R27, R26, UR5 ;  /* 0x000000051a1b7c36 */ /* 0x000fe20008000000 */
[----:B------:R0:W-:Y:S01]  /*75190*/  STL [R1+0x11a8], R8 ;  /* 0x0011a80801007387 */ /* 0x0001e20000100800 */
[----:B------:R-:W-:-:S03]  /*751a0*/  ULDC UR5, c[0x0][0x248] ;  /* 0x0000920000057ab9 */ /* 0x000fc60000000800 */
[----:B------:R-:W-:Y:S01]  /*751b0*/  STL.64 [R1+0x2698], R16 ;  /* 0x0026981001007387 */ /* 0x000fe20000100a00 */
[----:B0-----:R-:W-:-:S03]  /*751c0*/  IMAD.MOV.U32 R8, RZ, RZ, R21 ;  /* 0x000000ffff087224 */ /* 0x001fc600078e0015 */
[----:B------:R0:W-:Y:S04]  /*751d0*/  STL.64 [R1+0x26a0], R18 ;  /* 0x0026a01201007387 */ /* 0x0001e80000100a00 */
[----:B------:R1:W-:Y:S01]  /*751e0*/  STL.64 [R1+0x2688], R26 ;  /* 0x0026881a01007387 */ /* 0x0003e20000100a00 */
[----:B0-----:R-:W-:Y:S02]  /*751f0*/  IMAD.MOV.U32 R19, RZ, RZ, R29 ;  /* 0x000000ffff137224 */ /* 0x001fe400078e001d */
[----:B-1----:R-:W-:Y:S02]  /*75200*/  IMAD.MOV.U32 R26, RZ, RZ, R30 ;  /* 0x000000ffff1a7224 */ /* 0x002fe400078e001e */
[----:B------:R-:W-:Y:S02]  /*75210*/  IMAD.MOV.U32 R9, RZ, RZ, R31 ;  /* 0x000000ffff097224 */ /* 0x000fe400078e001f */
[----:B------:R-:W-:-:S02]  /*75220*/  IMAD.MOV.U32 R18, RZ, RZ, R32 ;  /* 0x000000ffff127224 */ /* 0x000fc400078e0020 */
[----:B------:R-:W-:Y:S02]  /*75230*/  IMAD.MOV.U32 R17, RZ, RZ, R34 ;  /* 0x000000ffff117224 */ /* 0x000fe400078e0022 */
[----:B------:R-:W-:Y:S02]  /*75240*/  IMAD.MOV.U32 R12, RZ, RZ, R36 ;  /* 0x000000ffff0c7224 */ /* 0x000fe400078e0024 */
[----:B------:R-:W-:Y:S02]  /*75250*/  IMAD.MOV.U32 R14, RZ, RZ, R38 ;  /* 0x000000ffff0e7224 */ /* 0x000fe400078e0026 */
[----:B--2---:R-:W-:Y:S01]  /*75260*/  IMAD R24, R6, UR6, RZ ;  /* 0x0000000606187c24 */ /* 0x004fe2000f8e02ff */
[----:B------:R-:W-:-:S04]  /*75270*/  ULDC.64 UR6, c[0x0][0x220] ;  /* 0x0000880000067ab9 */ /* 0x000fc80000000a00 */
[C---:B------:R-:W-:Y:S01]  /*75280*/  IADD3 R21, P4, R24.reuse, UR6, RZ ;  /* 0x0000000618157c10 */ /* 0x040fe2000ff9e0ff */
[----:B------:R-:W-:Y:S02]  /*75290*/  ULDC UR6, c[0x0][0x248] ;  /* 0x0000920000067ab9 */ /* 0x000fe40000000800 */
[----:B------:R-:W-:Y:S01]  /*752a0*/  VIADD R28, R27, UR6 ;  /* 0x000000061b1c7c36 */ /* 0x000fe20008000000 */
[----:B------:R-:W-:Y:S01]  /*752b0*/  LEA.HI.X.SX32 R24, R24, UR7, 0x1, P4 ;  /* 0x0000000718187c11 */ /* 0x000fe2000a0f0eff */
[----:B------:R-:W-:Y:S01]  /*752c0*/  ULDC UR7, c[0x0][0x248] ;  /* 0x0000920000077ab9 */ /* 0x000fe20000000800 */
[----:B------:R-:W-:Y:S01]  /*752d0*/  IMAD.MOV.U32 R27, RZ, RZ, R35 ;  /* 0x000000ffff1b7224 */ /* 0x000fe200078e0023 */
[----:B------:R-:W-:Y:S01]  /*752e0*/  ULDC UR6, c[0x0][0x248] ;  /* 0x0000920000067ab9 */ /* 0x000fe20000000800 */
[----:B------:R-:W-:Y:S01]  /*752f0*/  VIADD R29, R28, UR4 ;  /* 0x000000041c1d7c36 */ /* 0x000fe20008000000 */
[----:B------:R-:W-:-:S03]  /*75300*/  ULDC UR4, c[0x0][0x248] ;  /* 0x0000920000047ab9 */ /* 0x000fc60000000800 */
[----:B------:R-:W-:Y:S01]  /*75310*/  VIADD R30, R29, UR7 ;  /* 0x000000071d1e7c36 */ /* 0x000fe20008000000 */
[----:B------:R-:W-:Y:S01]  /*75320*/  STL.64 [R1+0x2680], R28 ;  /* 0x0026801c01007387 */ /* 0x000fe20000100a00 */
[----:B------:R-:W-:Y:S01]  /*75330*/  IMAD.MOV.U32 R7, RZ, RZ, R42 ;  /* 0x000000ffff077224 */ /* 0x000fe200078e002a */
[----:B------:R-:W-:Y:S01]  /*75340*/  ULDC UR7, c[0x0][0x248] ;  /* 0x0000920000077ab9 */ /* 0x000fe20000000800 */
[----:B------:R-:W-:Y:S01]  /*75350*/  VIADD R31, R30, UR8 ;  /* 0x000000081e1f7c36 */ /* 0x000fe20008000000 */
[----:B------:R-:W-:-:S03]  /*75360*/  ULDC UR8, c[0x0][0x248] ;  /* 0x0000920000087ab9 */ /* 0x000fc60000000800 */
[----:B------:R-:W-:Y:S01]  /*75370*/  VIADD R32, R31, UR5 ;  /* 0x000000051f207c36 */ /* 0x000fe20008000000 */
[----:B------:R0:W-:Y:S01]  /*75380*/  STL.64 [R1+0x2690], R30 ;  /* 0x0026901e01007387 */ /* 0x0001e20000100a00 */
[----:B------:R-:W-:Y:S01]  /*75390*/  IMAD.MOV.U32 R13, RZ, RZ, R43 ;  /* 0x000000ffff0d7224 */ /* 0x000fe200078e002b */
[----:B------:R-:W-:Y:S01]  /*753a0*/  ULDC UR5, c[0x0][0x248] ;  /* 0x0000920000057ab9 */ /* 0x000fe20000000800 */
[----:B0-----:R-:W-:Y:S02]  /*753b0*/  IMAD.MOV.U32 R31, RZ, RZ, R33 ;  /* 0x000000ffff1f7224 */ /* 0x001fe400078e0021 */
[----:B------:R-:W-:Y:S01]  /*753c0*/  VIADD R33, R32, UR9 ;  /* 0x0000000920217c36 */ /* 0x000fe20008000000 */
[----:B------:R-:W-:-:S03]  /*753d0*/  ULDC UR9, c[0x0][0x248] ;  /* 0x0000920000097ab9 */ /* 0x000fc60000000800 */
[----:B------:R-:W-:Y:S02]  /*753e0*/  VIADD R34, R33, UR10 ;  /* 0x0000000a21227c36 */ /* 0x000fe40008000000 */
[----:B------:R-:W-:Y:S01]  /*753f0*/  IMAD.MOV.U32 R29, RZ, RZ, R61 ;  /* 0x000000ffff1d7224 */ /* 0x000fe200078e003d */
[----:B------:R-:W-:Y:S01]  /*75400*/  STL.64 [R1+0x26d0], R32 ;  /* 0x0026d02001007387 */ /* 0x000fe20000100a00 */
[----:B------:R-:W-:Y:S01]  /*75410*/  VIADD R35, R34, UR11 ;  /* 0x0000000b22237c36 */ /* 0x000fe20008000000 */
[----:B------:R-:W-:Y:S01]  /*75420*/  ULDC UR11, c[0x0][0x248] ;  /* 0x00009200000b7ab9 */ /* 0x000fe20000000800 */
[----:B------:R-:W-:Y:S01]  /*75430*/  IMAD.MOV.U32 R11, RZ, RZ, R44 ;  /* 0x000000ffff0b7224 */ /* 0x000fe200078e002c */
[----:B------:R-:W-:Y:S01]  /*75440*/  ULDC UR10, c[0x0][0x248] ;  /* 0x00009200000a7ab9 */ /* 0x000fe20000000800 */
[----:B------:R-:W-:Y:S02]  /*75450*/  VIADD R36, R35, UR12 ;  /* 0x0000000c23247c36 */ /* 0x000fe40008000000 */
[----:B------:R-:W-:Y:S01]  /*75460*/  IMAD.MOV.U32 R61, RZ, RZ, R37 ;  /* 0x000000ffff3d7224 */ /* 0x000fe200078e0025 */
[----:B------:R0:W-:Y:S01]  /*75470*/  STL.64 [R1+0x26d8], R34 ;  /* 0x0026d82201007387 */ /* 0x0001e20000100a00 */
[----:B------:R-:W-:Y:S01]  /*75480*/  VIADD R37, R36, UR13 ;  /* 0x0000000d24257c36 */ /* 0x000fe20008000000 */
[----:B------:R-:W-:Y:S01]  /*75490*/  ULDC UR13, c[0x0][0x248] ;  /* 0x00009200000d7ab9 */ /* 0x000fe20000000800 */
[----:B------:R-:W-:Y:S01]  /*754a0*/  IMAD.MOV.U32 R15, RZ, RZ, R45 ;  /* 0x000000ffff0f7224 */ /* 0x000fe200078e002d */
[----:B------:R-:W-:Y:S01]  /*754b0*/  ULDC UR12, c[0x0][0x248] ;  /* 0x00009200000c7ab9 */ /* 0x000fe20000000800 */
[----:B------:R-:W-:Y:S01]  /*754c0*/  VIADD R38, R37, UR14 ;  /* 0x0000000e25267c36 */ /* 0x000fe20008000000 */
[----:B------:R1:W-:Y:S01]  /*754d0*/  STL.64 [R1+0x26e0], R36 ;  /* 0x0026e02401007387 */ /* 0x0003e20000100a00 */
[----:B------:R-:W-:Y:S01]  /*754e0*/  IMAD.MOV.U32 R30, RZ, RZ, R56 ;  /* 0x000000ffff1e7224 */ /* 0x000fe200078e0038 */
[----:B------:R-:W-:Y:S01]  /*754f0*/  ULDC UR14, c[0x0][0x248] ;  /* 0x00009200000e7ab9 */ /* 0x000fe20000000800 */
[----:B0-----:R-:W-:-:S02]  /*75500*/  IMAD.MOV.U32 R34, RZ, RZ, R40 ;  /* 0x000000ffff227224 */ /* 0x001fc400078e0028 */
[----:B-1----:R-:W-:Y:S02]  /*75510*/  IMAD.MOV.U32 R37, RZ, RZ, R39 ;  /* 0x000000ffff257224 */ /* 0x002fe400078e0027 */
[----:B------:R-:W-:Y:S01]  /*75520*/  VIADD R39, R38, UR15 ;  /* 0x0000000f26277c36 */ /* 0x000fe20008000000 */
[----:B------:R-:W-:-:S03]  /*75530*/  ULDC UR15, c[0x0][0x248] ;  /* 0x00009200000f7ab9 */ /* 0x000fc60000000800 */
[----:B------:R-:W-:Y:S01]  /*75540*/  VIADD R40, R39, UR16 ;  /* 0x0000001027287c36 */ /* 0x000fe20008000000 */
[----:B------:R0:W-:Y:S01]  /*75550*/  STL.64 [R1+0x26e8], R38 ;  /* 0x0026e82601007387 */ /* 0x0001e20000100a00 */
[----:B------:R-:W-:Y:S01]  /*75560*/  IMAD.MOV.U32 R35, RZ, RZ, R41 ;  /* 0x000000ffff237224 */ /* 0x000fe200078e0029 */
[----:B------:R-:W-:Y:S02]  /*75570*/  ULDC UR16, c[0x0][0x248] ;  /* 0x0000920000107ab9 */ /* 0x000fe40000000800 */
[----:B0-----:R-:W2:Y:S01]  /*75580*/  LDL.LU R39, [R1+0x27c] ;  /* 0x00027c0001277983 */ /* 0x001ea20000300800 */
[----:B------:R-:W-:Y:S01]  /*75590*/  VIADD R41, R40, UR17 ;  /* 0x0000001128297c36 */ /* 0x000fe20008000000 */
[----:B------:R-:W-:Y:S01]  /*755a0*/  IADD3 R38, P6, R59, R21, RZ ;  /* 0x000000153b267210 */ /* 0x000fe20007fde0ff */
[----:B------:R-:W-:Y:S01]  /*755b0*/  IMAD.MOV.U32 R33, RZ, RZ, R54 ;  /* 0x000000ffff217224 */ /* 0x000fe200078e0036 */
[----:B------:R-:W-:Y:S01]  /*755c0*/  ULDC UR17, c[0x0][0x248] ;  /* 0x0000920000117ab9 */ /* 0x000fe20000000800 */
[----:B------:R-:W-:Y:S01]  /*755d0*/  VIADD R42, R41, UR18 ;  /* 0x00000012292a7c36 */ /* 0x000fe20008000000 */
[----:B------:R0:W-:Y:S01]  /*755e0*/  STL.64 [R1+0x26f0], R40 ;  /* 0x0026f02801007387 */ /* 0x0001e20000100a00 */
        /* <DEDUP_REMOVED lines=8> */
[----:B------:R-:W-:Y:S01]  /*75670*/  VIADD R45, R44, UR51 ;  /* 0x000000332c2d7c36 */ /* 0x000fe20008000000 */
[----:B0-----:R-:W-:Y:S01]  /*75680*/  SHF.R.S32.HI R40, RZ, 0x1f, R59 ;  /* 0x0000001fff287819 */ /* 0x001fe2000001143b */
[----:B------:R-:W-:Y:S01]  /*75690*/  IMAD.MOV.U32 R10, RZ, RZ, R52 ;  /* 0x000000ffff0a7224 */ /* 0x000fe200078e0034 */
[----:B------:R-:W-:Y:S01]  /*756a0*/  ULDC UR51, c[0x0][0x248] ;  /* 0x0000920000337ab9 */ /* 0x000fe20000000800 */
[----:B------:R-:W-:Y:S01]  /*756b0*/  VIADD R56, R45, UR44 ;  /* 0x0000002c2d387c36 */ /* 0x000fe20008000000 */
[----:B------:R-:W-:Y:S01]  /*756c0*/  STL.64 [R1+0x2720], R44 ;  /* 0x0027202c01007387 */ /* 0x000fe20000100a00 */
[----:B------:R-:W-:-:S02]  /*756d0*/  ULDC UR44, c[0x0][0x248] ;  /* 0x00009200002c7ab9 */ /* 0x000fc40000000800 */
[----:B------:R-:W-:Y:S01]  /*756e0*/  VIADD R28, R56, UR50 ;  /* 0x00000032381c7c36 */ /* 0x000fe20008000000 */
[----:B------:R0:W-:Y:S01]  /*756f0*/  STL.64 [R1+0x2738], R56 ;  /* 0x0027383801007387 */ /* 0x0001e20000100a00 */
[-C--:B-1----:R-:W-:Y:S01]  /*75700*/  IADD3 R42, P5, R59, R20.reuse, RZ ;  /* 0x000000143b2a7210 */ /* 0x082fe20007fbe0ff */
[----:B------:R-:W-:Y:S02]  /*75710*/  ULDC UR50, c[0x0][0x248] ;  /* 0x0000920000327ab9 */ /* 0x000fe40000000800 */
[----:B------:R-:W3:Y:S01]  /*75720*/  LDL.LU R59, [R1+0x2760] ;  /* 0x00276000013b7983 */ /* 0x000ee20000300800 */
[----:B--2---:R-:W-:Y:S02]  /*75730*/  SHF.R.S32.HI R36, RZ, 0x1f, R39 ;  /* 0x0000001fff247819 */ /* 0x004fe40000011427 */
[C---:B0-----:R-:W-:Y:S02]  /*75740*/  IADD3 R56, P3, R39.reuse, R20, RZ ;  /* 0x0000001427387210 */ /* 0x041fe40007f7e0ff */
[----:B------:R-:W-:-:S03]  /*75750*/  IADD3 R44, P4, R39, R21, RZ ;  /* 0x00000015272c7210 */ /* 0x000fc60007f9e0ff */
[C---:B------:R-:W-:Y:S02]  /*75760*/  IMAD.X R57, R36.reuse, 0x1, R23, P3 ;  /* 0x0000000124397824 */ /* 0x040fe400018e0617 */
[----:B------:R-:W-:-:S03]  /*75770*/  IMAD.X R45, R36, 0x1, R24, P4 ;  /* 0x00000001242d7824 */ /* 0x000fc600020e0618 */
[----:B------:R-:W-:Y:S04]  /*75780*/  STL.64 [R1+0x1158], R56 ;  /* 0x0011583801007387 */ /* 0x000fe80000100a00 */
[----:B------:R-:W2:Y:S01]  /*75790*/  LDL.LU R36, [R1+0xec] ;  /* 0x0000ec0001247983 */ /* 0x000ea20000300800 */
[C---:B------:R-:W-:Y:S02]  /*757a0*/  IMAD.X R43, R40.reuse, 0x1, R23, P5 ;  /* 0x00000001282b7824 */ /* 0x040fe400028e0617 */
[----:B------:R-:W-:Y:S01]  /*757b0*/  IMAD.X R39, R40, 0x1, R24, P6 ;  /* 0x0000000128277824 */ /* 0x000fe200030e0618 */
[----:B------:R2:W-:Y:S04]  /*757c0*/  STL.64 [R1+0x1150], R44 ;  /* 0x0011502c01007387 */ /* 0x0005e80000100a00 */
[----:B------:R-:W-:Y:S04]  /*757d0*/  STL.64 [R1+0x1148], R42 ;  /* 0x0011482a01007387 */ /* 0x000fe80000100a00 */
[----:B------:R0:W-:Y:S04]  /*757e0*/  STL.64 [R1+0x1140], R38 ;  /* 0x0011402601007387 */ /* 0x0001e80000100a00 */
[----:B------:R-:W4:Y:S01]  /*757f0*/  LDL.LU R41, [R1+0xb4] ;  /* 0x0000b40001297983 */ /* 0x000f220000300800 */
[----:B--2---:R-:W-:-:S02]  /*75800*/  SHF.R.S32.HI R44, RZ, 0x1f, R36 ;  /* 0x0000001fff2c7819 */ /* 0x004fc40000011424 */
[C---:B------:R-:W-:Y:S02]  /*75810*/  IADD3 R56, P3, R36.reuse, R20, RZ ;  /* 0x0000001424387210 */ /* 0x040fe40007f7e0ff */
[----:B0-----:R-:W-:-:S03]  /*75820*/  IADD3 R38, P4, R36, R21, RZ ;  /* 0x0000001524267210 */ /* 0x001fc60007f9e0ff */
[C---:B------:R-:W-:Y:S02]  /*75830*/  IMAD.X R57, R44.reuse, 0x1, R23, P3 ;  /* 0x000000012c397824 */ /* 0x040fe400018e0617 */
[----:B------:R-:W-:-:S03]  /*75840*/  IMAD.X R39, R44, 0x1, R24, P4 ;  /* 0x000000012c277824 */ /* 0x000fc600020e0618 */
[----:B------:R-:W-:Y:S04]  /*75850*/  STL.64 [R1+0x1138], R56 ;  /* 0x0011383801007387 */ /* 0x000fe80000100a00 */
[----:B------:R0:W-:Y:S04]  /*75860*/  STL.64 [R1+0x1130], R38 ;  /* 0x0011302601007387 */ /* 0x0001e80000100a00 */
[----:B0-----:R-:W2:Y:S01]  /*75870*/  LDL.LU R38, [R1+0x94] ;  /* 0x0000940001267983 */ /* 0x001ea20000300800 */
[----:B----4-:R-:W-:Y:S02]  /*75880*/  SHF.R.S32.HI R36, RZ, 0x1f, R41 ;  /* 0x0000001fff247819 */ /* 0x010fe40000011429 */
[----:B------:R-:W-:-:S02]  /*75890*/  IADD3 R42, P5, R41, R20, RZ ;  /* 0x00000014292a7210 */ /* 0x000fc40007fbe0ff */
[----:B------:R-:W-:-:S03]  /*758a0*/  IADD3 R40, P6, R41, R21, RZ ;  /* 0x0000001529287210 */ /* 0x000fc60007fde0ff */
[C---:B------:R-:W-:Y:S02]  /*758b0*/  IMAD.X R43, R36.reuse, 0x1, R23, P5 ;  /* 0x00000001242b7824 */ /* 0x040fe400028e0617 */
[----:B------:R-:W-:-:S03]  /*758c0*/  IMAD.X R41, R36, 0x1, R24, P6 ;  /* 0x0000000124297824 */ /* 0x000fc600030e0618 */
[----:B------:R-:W-:Y:S04]  /*758d0*/  STL.64 [R1+0x1128], R42 ;  /* 0x0011282a01007387 */ /* 0x000fe80000100a00 */
[----:B------:R0:W-:Y:S04]  /*758e0*/  STL.64 [R1+0x1120], R40 ;  /* 0x0011202801007387 */ /* 0x0001e80000100a00 */
[----:B------:R-:W0:Y:S01]  /*758f0*/  LDL.LU R39, [R1+0x90] ;  /* 0x0000900001277983 */ /* 0x000e220000300800 */
[----:B--2---:R-:W-:Y:S02]  /*75900*/  SHF.R.S32.HI R36, RZ, 0x1f, R38 ;  /* 0x0000001fff247819 */ /* 0x004fe40000011426 */
[----:B------:R-:W-:-:S02]  /*75910*/  IADD3 R56, P3, R38, R20, RZ ;  /* 0x0000001426387210 */ /* 0x000fc40007f7e0ff */
[----:B------:R-:W-:-:S03]  /*75920*/  IADD3 R44, P4, R38, R21, RZ ;  /* 0x00000015262c7210 */ /* 0x000fc60007f9e0ff */
[C---:B------:R-:W-:Y:S02]  /*75930*/  IMAD.X R57, R36.reuse, 0x1, R23, P3 ;  /* 0x0000000124397824 */ /* 0x040fe400018e0617 */
[----:B------:R-:W-:-:S03]  /*75940*/  IMAD.X R45, R36, 0x1, R24, P4 ;  /* 0x00000001242d7824 */ /* 0x000fc600020e0618 */
[----:B------:R-:W-:Y:S04]  /*75950*/  STL.64 [R1+0x1118], R56 ;  /* 0x0011183801007387 */ /* 0x000fe80000100a00 */
[----:B------:R-:W2:Y:S01]  /*75960*/  LDL.LU R36, [R1+0x8c] ;  /* 0x00008c0001247983 */ /* 0x000ea20000300800 */
[----:B0-----:R-:W-:Y:S02]  /*75970*/  SHF.R.S32.HI R40, RZ, 0x1f, R39 ;  /* 0x0000001fff287819 */ /* 0x001fe40000011427 */
[C---:B------:R-:W-:Y:S02]  /*75980*/  IADD3 R42, P5, R39.reuse, R20, RZ ;  /* 0x00000014272a7210 */ /* 0x040fe40007fbe0ff */
[----:B------:R-:W-:-:S03]  /*75990*/  IADD3 R38, P6, R39, R21, RZ ;  /* 0x0000001527267210 */ /* 0x000fc60007fde0ff */
        /* <DEDUP_REMOVED lines=226> */
[----:B------:R-:W-:Y:S04]  /*767c0*/  STL.64 [R1+0xf50], R44 ;  /* 0x000f502c01007387 */ /* 0x000fe80000100a00 */
[----:B------:R-:W-:Y:S04]  /*767d0*/  STL.64 [R1+0xf48], R42 ;  /* 0x000f482a01007387 */ /* 0x000fe80000100a00 */
[----:B------:R0:W-:Y:S04]  /*767e0*/  STL.64 [R1+0xf40], R38 ;  /* 0x000f402601007387 */ /* 0x0001e80000100a00 */
[----:B0-----:R-:W4:Y:S01]  /*767f0*/  LDL.LU R39, [R1+0x14] ;  /* 0x0000140001277983 */ /* 0x001f220000300800 */
[----:B--2---:R-:W-:-:S02]  /*76800*/  SHF.R.S32.HI R44, RZ, 0x1f, R36 ;  /* 0x0000001fff2c7819 */ /* 0x004fc40000011424 */
[C---:B------:R-:W-:Y:S02]  /*76810*/  IADD3 R56, P3, R36.reuse, R20, RZ ;  /* 0x0000001424387210 */ /* 0x040fe40007f7e0ff */
[----:B------:R-:W-:-:S03]  /*76820*/  IADD3 R40, P4, R36, R21, RZ ;  /* 0x0000001524287210 */ /* 0x000fc60007f9e0ff */
        /* <DEDUP_REMOVED lines=10> */
[----:B------:R0:W-:Y:S04]  /*768d0*/  STL.64 [R1+0xf20], R38 ;  /* 0x000f202601007387 */ /* 0x0001e80000100a00 */
[----:B------:R-:W-:Y:S01]  /*768e0*/  STL.64 [R1+0xf28], R42 ;  /* 0x000f282a01007387 */ /* 0x000fe20000100a00 */
[----:B------:R-:W-:Y:S02]  /*768f0*/  IMAD.MOV.U32 R36, RZ, RZ, R34 ;  /* 0x000000ffff247224 */ /* 0x000fe400078e0022 */
[----:B0-----:R-:W-:Y:S01]  /*76900*/  IMAD.MOV.U32 R38, RZ, RZ, R37 ;  /* 0x000000ffff267224 */ /* 0x001fe200078e0025 */
[----:B------:R-:W4:Y:S01]  /*76910*/  LDL.LU R39, [R1+0xc] ;  /* 0x00000c0001277983 */ /* 0x000f220000300800 */
[----:B------:R-:W-:Y:S02]  /*76920*/  IMAD.MOV.U32 R37, RZ, RZ, R35 ;  /* 0x000000ffff257224 */ /* 0x000fe400078e0023 */
[----:B------:R-:W-:-:S02]  /*76930*/  IMAD.MOV.U32 R35, RZ, RZ, R33 ;  /* 0x000000ffff237224 */ /* 0x000fc400078e0021 */
[----:B------:R-:W-:Y:S02]  /*76940*/  IMAD.MOV.U32 R33, RZ, RZ, R29 ;  /* 0x000000ffff217224 */ /* 0x000fe400078e001d */
[----:B------:R-:W-:Y:S02]  /*76950*/  IMAD.MOV.U32 R29, RZ, RZ, R8 ;  /* 0x000000ffff1d7224 */ /* 0x000fe400078e0008 */
[----:B------:R-:W-:Y:S02]  /*76960*/  IMAD.MOV.U32 R8, RZ, RZ, R60 ;  /* 0x000000ffff087224 */ /* 0x000fe400078e003c */
[----:B------:R-:W-:Y:S02]  /*76970*/  IMAD.MOV.U32 R34, RZ, RZ, R32 ;  /* 0x000000ffff227224 */ /* 0x000fe400078e0020 */
[----:B------:R-:W-:Y:S02]  /*76980*/  IMAD.MOV.U32 R32, RZ, RZ, R30 ;  /* 0x000000ffff207224 */ /* 0x000fe400078e001e */
[----:B------:R-:W-:-:S02]  /*76990*/  IMAD.MOV.U32 R30, RZ, RZ, R26 ;  /* 0x000000ffff1e7224 */ /* 0x000fc400078e001a */
[----:B------:R-:W-:Y:S01]  /*769a0*/  IMAD.MOV.U32 R26, RZ, RZ, R61 ;  /* 0x000000ffff1a7224 */ /* 0x000fe200078e003d */
[----:B--2---:R-:W-:Y:S02]  /*769b0*/  SHF.R.S32.HI R56, RZ, 0x1f, R41 ;  /* 0x0000001fff387819 */ /* 0x004fe40000011429 */
[----:B------:R-:W-:-:S05]  /*769c0*/  IADD3 R60, P3, R41, R20, RZ ;  /* 0x00000014293c7210 */ /* 0x000fca0007f7e0ff */
[----:B------:R-:W-:-:S05]  /*769d0*/  IMAD.X R61, R56, 0x1, R23, P3 ;  /* 0x00000001383d7824 */ /* 0x000fca00018e0617 */
[----:B------:R0:W-:Y:S04]  /*769e0*/  STL.64 [R1+0xf18], R60 ;  /* 0x000f183c01007387 */ /* 0x0001e80000100a00 */
[----:B0-----:R-:W2:Y:S01]  /*769f0*/  LDL.LU.64 R60, [R1+0x2758] ;  /* 0x00275800013c7983 */ /* 0x001ea20000300a00 */
[-C--:B------:R-:W-:Y:S01]  /*76a00*/  IADD3 R44, P4, R41, R21.reuse, RZ ;  /* 0x00000015292c7210 */ /* 0x080fe20007f9e0ff */
[----:B------:R-:W-:Y:S01]  /*76a10*/  IMAD.MOV.U32 R41, RZ, RZ, R38 ;  /* 0x000000ffff297224 */ /* 0x000fe200078e0026 */
[----:B----4-:R-:W-:Y:S02]  /*76a20*/  SHF.R.S32.HI R40, RZ, 0x1f, R39 ;  /* 0x0000001fff287819 */ /* 0x010fe40000011427 */
[C---:B------:R-:W-:Y:S01]  /*76a30*/  IADD3 R38, P6, R39.reuse, R21, RZ ;  /* 0x0000001527267210 */ /* 0x040fe20007fde0ff */
[----:B------:R-:W-:Y:S01]  /*76a40*/  IMAD.X R45, R56, 0x1, R24, P4 ;  /* 0x00000001382d7824 */ /* 0x000fe200020e0618 */
[----:B------:R-:W-:-:S03]  /*76a50*/  IADD3 R42, P5, R39, R20, RZ ;  /* 0x00000014272a7210 */ /* 0x000fc60007fbe0ff */
[C---:B------:R-:W-:Y:S01]  /*76a60*/  IMAD.X R39, R40.reuse, 0x1, R24, P6 ;  /* 0x0000000128277824 */ /* 0x040fe200030e0618 */
[----:B------:R-:W-:Y:S04]  /*76a70*/  STL.64 [R1+0xf10], R44 ;  /* 0x000f102c01007387 */ /* 0x000fe80000100a00 */
[----:B------:R0:W-:Y:S01]  /*76a80*/  STL.64 [R1+0xf00], R38 ;  /* 0x000f002601007387 */ /* 0x0001e20000100a00 */
[----:B------:R-:W-:Y:S01]  /*76a90*/  SHF.R.S32.HI R56, RZ, 0x1f, R41 ;  /* 0x0000001fff387819 */ /* 0x000fe20000011429 */
[----:B------:R-:W-:Y:S02]  /*76aa0*/  IMAD.X R43, R40, 0x1, R23, P5 ;  /* 0x00000001282b7824 */ /* 0x000fe400028e0617 */
[----:B0-----:R-:W-:Y:S02]  /*76ab0*/  IMAD.MOV.U32 R39, RZ, RZ, R37 ;  /* 0x000000ffff277224 */ /* 0x001fe400078e0025 */
[----:B------:R-:W-:-:S02]  /*76ac0*/  IMAD.MOV.U32 R37, RZ, RZ, R35 ;  /* 0x000000ffff257224 */ /* 0x000fc400078e0023 */
[----:B------:R-:W-:Y:S02]  /*76ad0*/  IMAD.MOV.U32 R35, RZ, RZ, R33 ;  /* 0x000000ffff237224 */ /* 0x000fe400078e0021 */
[----:B------:R-:W-:Y:S02]  /*76ae0*/  IMAD.MOV.U32 R33, RZ, RZ, R30 ;  /* 0x000000ffff217224 */ /* 0x000fe400078e001e */
[----:B------:R-:W-:Y:S02]  /*76af0*/  IMAD.MOV.U32 R30, RZ, RZ, R26 ;  /* 0x000000ffff1e7224 */ /* 0x000fe400078e001a */
[----:B------:R-:W-:Y:S02]  /*76b00*/  IMAD.MOV.U32 R38, RZ, RZ, R36 ;  /* 0x000000ffff267224 */ /* 0x000fe400078e0024 */
[----:B------:R-:W-:Y:S01]  /*76b10*/  IMAD.MOV.U32 R36, RZ, RZ, R29 ;  /* 0x000000ffff247224 */ /* 0x000fe200078e001d */
[----:B------:R-:W-:Y:S01]  /*76b20*/  STL.64 [R1+0xf08], R42 ;  /* 0x000f082a01007387 */ /* 0x000fe20000100a00 */
[----:B--2---:R-:W-:Y:S01]  /*76b30*/  IMAD.MOV.U32 R26, RZ, RZ, R60 ;  /* 0x000000ffff1a7224 */ /* 0x004fe200078e003c */
[----:B------:R-:W-:Y:S01]  /*76b40*/  IADD3 R60, P3, R41, R20, RZ ;  /* 0x00000014293c7210 */ /* 0x000fe20007f7e0ff */
[----:B------:R-:W-:-:S04]  /*76b50*/  IMAD.MOV.U32 R29, RZ, RZ, R61 ;  /* 0x000000ffff1d7224 */ /* 0x000fc800078e003d */
[----:B------:R-:W-:-:S05]  /*76b60*/  IMAD.X R61, R56, 0x1, R23, P3 ;  /* 0x00000001383d7824 */ /* 0x000fca00018e0617 */
[----:B------:R0:W-:Y:S04]  /*76b70*/  STL.64 [R1+0xef8], R60 ;  /* 0x000ef83c01007387 */ /* 0x0001e80000100a00 */
[----:B0-----:R-:W2:Y:S01]  /*76b80*/  LDL.LU.64 R60, [R1+0x2750] ;  /* 0x00275000013c7983 */ /* 0x001ea20000300a00 */
[-C--:B------:R-:W-:Y:S01]  /*76b90*/  IADD3 R44, P4, R41, R21.reuse, RZ ;  /* 0x00000015292c7210 */ /* 0x080fe20007f9e0ff */
[----:B------:R-:W-:Y:S01]  /*76ba0*/  IMAD.MOV.U32 R41, RZ, RZ, R38 ;  /* 0x000000ffff297224 */ /* 0x000fe200078e0026 */
[----:B------:R-:W-:Y:S02]  /*76bb0*/  SHF.R.S32.HI R40, RZ, 0x1f, R39 ;  /* 0x0000001fff287819 */ /* 0x000fe40000011427 */
[C---:B------:R-:W-:Y:S02]  /*76bc0*/  IADD3 R42, P5, R39.reuse, R20, RZ ;  /* 0x00000014272a7210 */ /* 0x040fe40007fbe0ff */
[----:B------:R-:W-:Y:S01]  /*76bd0*/  IADD3 R38, P6, R39, R21, RZ ;  /* 0x0000001527267210 */ /* 0x000fe20007fde0ff */
[----:B------:R-:W-:-:S02]  /*76be0*/  IMAD.X R45, R56, 0x1, R24, P4 ;  /* 0x00000001382d7824 */ /* 0x000fc400020e0618 */
[C---:B------:R-:W-:Y:S02]  /*76bf0*/  IMAD.X R43, R40.reuse, 0x1, R23, P5 ;  /* 0x00000001282b7824 */ /* 0x040fe400028e0617 */
[----:B------:R-:W-:Y:S01]  /*76c00*/  IMAD.X R39, R40, 0x1, R24, P6 ;  /* 0x0000000128277824 */ /* 0x000fe200030e0618 */
[----:B------:R-:W-:Y:S04]  /*76c10*/  STL.64 [R1+0xef0], R44 ;  /* 0x000ef02c01007387 */ /* 0x000fe80000100a00 */
[----:B------:R0:W-:Y:S04]  /*76c20*/  STL.64 [R1+0xee8], R42 ;  /* 0x000ee82a01007387 */ /* 0x0001e80000100a00 */
[----:B------:R1:W-:Y:S01]  /*76c30*/  STL.64 [R1+0xee0], R38 ;  /* 0x000ee02601007387 */ /* 0x0003e20000100a00 */
[----:B------:R-:W-:-:S02]  /*76c40*/  IADD3 R56, P4, R41, R21, RZ ;  /* 0x0000001529387210 */ /* 0x000fc40007f9e0ff */
[----:B0-----:R-:W-:Y:S01]  /*76c50*/  SHF.R.S32.HI R43, RZ, 0x1f, R41 ;  /* 0x0000001fff2b7819 */ /* 0x001fe20000011429 */
[----:B-1----:R-:W-:Y:S02]  /*76c60*/  IMAD.MOV.U32 R38, RZ, RZ, R36 ;  /* 0x000000ffff267224 */ /* 0x002fe400078e0024 */
[----:B------:R-:W-:Y:S02]  /*76c70*/  IMAD.MOV.U32 R36, RZ, RZ, R29 ;  /* 0x000000ffff247224 */ /* 0x000fe400078e001d */
[----:B------:R-:W-:Y:S02]  /*76c80*/  IMAD.MOV.U32 R29, RZ, RZ, R27 ;  /* 0x000000ffff1d7224 */ /* 0x000fe400078e001b */
[----:B------:R-:W-:Y:S01]  /*76c90*/  IMAD.MOV.U32 R27, RZ, RZ, R46 ;  /* 0x000000ffff1b7224 */ /* 0x000fe200078e002e */
[----:B------:R-:W-:Y:S01]  /*76ca0*/  IADD3 R46, P3, R41, R20, RZ ;  /* 0x00000014292e7210 */ /* 0x000fe20007f7e0ff */
[----:B------:R-:W-:Y:S02]  /*76cb0*/  IMAD.MOV.U32 R39, RZ, RZ, R30 ;  /* 0x000000ffff277224 */ /* 0x000fe400078e001e */
[----:B------:R-:W-:-:S02]  /*76cc0*/  IMAD.MOV.U32 R30, RZ, RZ, R26 ;  /* 0x000000ffff1e7224 */ /* 0x000fc400078e001a */
[----:B------:R-:W-:Y:S02]  /*76cd0*/  IMAD.MOV.U32 R26, RZ, RZ, R47 ;  /* 0x000000ffff1a7224 */ /* 0x000fe400078e002f */
[C---:B------:R-:W-:Y:S02]  /*76ce0*/  IMAD.X R47, R43.reuse, 0x1, R23, P3 ;  /* 0x000000012b2f7824 */ /* 0x040fe400018e0617 */
[----:B------:R-:W-:-:S03]  /*76cf0*/  IMAD.X R57, R43, 0x1, R24, P4 ;  /* 0x000000012b397824 */ /* 0x000fc600020e0618 */
[----:B------:R0:W-:Y:S04]  /*76d00*/  STL.64 [R1+0xed8], R46 ;  /* 0x000ed82e01007387 */ /* 0x0001e80000100a00 */
[----:B0-----:R-:W4:Y:S04]  /*76d10*/  LDL.LU.64 R46, [R1+0x2748] ;  /* 0x00274800012e7983 */ /* 0x001f280000300a00 */
[----:B------:R-:W-:Y:S01]  /*76d20*/  STL.64 [R1+0xed0], R56 ;  /* 0x000ed03801007387 */ /* 0x000fe20000100a00 */
[----:B--2---:R-:W-:Y:S02]  /*76d30*/  SHF.R.S32.HI R42, RZ, 0x1f, R61 ;  /* 0x0000001fff2a7819 */ /* 0x004fe4000001143d */
[----:B------:R-:W-:-:S02]  /*76d40*/  IADD3 R44, P5, R61, R20, RZ ;  /* 0x000000143d2c7210 */ /* 0x000fc40007fbe0ff */
[----:B------:R-:W-:-:S03]  /*76d50*/  IADD3 R40, P6, R61, R21, RZ ;  /* 0x000000153d287210 */ /* 0x000fc60007fde0ff */
[C---:B------:R-:W-:Y:S02]  /*76d60*/  IMAD.X R45, R42.reuse, 0x1, R23, P5 ;  /* 0x000000012a2d7824 */ /* 0x040fe400028e0617 */
[----:B------:R-:W-:-:S03]  /*76d70*/  IMAD.X R41, R42, 0x1, R24, P6 ;  /* 0x000000012a297824 */ /* 0x000fc600030e0618 */
[----:B------:R-:W-:Y:S04]  /*76d80*/  STL.64 [R1+0xec8], R44 ;  /* 0x000ec82c01007387 */ /* 0x000fe80000100a00 */
[----:B------:R0:W-:Y:S01]  /*76d90*/  STL.64 [R1+0xec0], R40 ;  /* 0x000ec02801007387 */ /* 0x0001e20000100a00 */
[----:B------:R-:W-:Y:S01]  /*76da0*/  SHF.R.S32.HI R61, RZ, 0x1f, R60 ;  /* 0x0000001fff3d7819 */ /* 0x000fe2000001143c */
[----:B0-----:R-:W-:Y:S02]  /*76db0*/  IMAD.MOV.U32 R40, RZ, RZ, R38 ;  /* 0x000000ffff287224 */ /* 0x001fe400078e0026 */
[----:B------:R-:W-:Y:S02]  /*76dc0*/  IMAD.MOV.U32 R38, RZ, RZ, R36 ;  /* 0x000000ffff267224 */ /* 0x000fe400078e0024 */
[----:B------:R-:W-:-:S02]  /*76dd0*/  IMAD.MOV.U32 R36, RZ, RZ, R7 ;  /* 0x000000ffff247224 */ /* 0x000fc400078e0007 */
[----:B------:R-:W-:Y:S01]  /*76de0*/  IMAD.MOV.U32 R7, RZ, RZ, R4 ;  /* 0x000000ffff077224 */ /* 0x000fe200078e0004 */
[----:B------:R-:W-:Y:S01]  /*76df0*/  IADD3 R4, P3, R60, R20, RZ ;  /* 0x000000143c047210 */ /* 0x000fe20007f7e0ff */
[----:B------:R-:W-:Y:S02]  /*76e00*/  IMAD.MOV.U32 R41, RZ, RZ, R39 ;  /* 0x000000ffff297224 */ /* 0x000fe400078e0027 */
[----:B------:R-:W-:Y:S02]  /*76e10*/  IMAD.MOV.U32 R39, RZ, RZ, R29 ;  /* 0x000000ffff277224 */ /* 0x000fe400078e001d */
[----:B------:R-:W-:Y:S02]  /*76e20*/  IMAD.MOV.U32 R29, RZ, RZ, R26 ;  /* 0x000000ffff1d7224 */ /* 0x000fe400078e001a */
[----:B------:R-:W-:Y:S02]  /*76e30*/  IMAD.MOV.U32 R26, RZ, RZ, R5 ;  /* 0x000000ffff1a7224 */ /* 0x000fe400078e0005 */
[----:B------:R-:W-:-:S05]  /*76e40*/  IMAD.X R5, R61, 0x1, R23, P3 ;  /* 0x000000013d057824 */ /* 0x000fca00018e0617 */
[----:B------:R0:W-:Y:S04]  /*76e50*/  STL.64 [R1+0xeb8], R4 ;  /* 0x000eb80401007387 */ /* 0x0001e80000100a00 */
[----:B0-----:R-:W2:Y:S01]  /*76e60*/  LDL.LU.64 R4, [R1+0x2740] ;  /* 0x0027400001047983 */ /* 0x001ea20000300a00 */
[-C--:B------:R-:W-:Y:S02]  /*76e70*/  IADD3 R56, P4, R60, R21.reuse, RZ ;  /* 0x000000153c387210 */ /* 0x080fe40007f9e0ff */
[----:B----4-:R-:W-:Y:S02]  /*76e80*/  SHF.R.S32.HI R60, RZ, 0x1f, R47 ;  /* 0x0000001fff3c7819 */ /* 0x010fe4000001142f */
[----:B------:R-:W-:Y:S01]  /*76e90*/  IADD3 R44, P5, R47, R20, RZ ;  /* 0x000000142f2c7210 */ /* 0x000fe20007fbe0ff */
[----:B------:R-:W-:Y:S01]  /*76ea0*/  IMAD.X R57, R61, 0x1, R24, P4 ;  /* 0x000000013d397824 */ /* 0x000fe200020e0618 */
[----:B------:R-:W-:-:S03]  /*76eb0*/  IADD3 R42, P6, R47, R21, RZ ;  /* 0x000000152f2a7210 */ /* 0x000fc60007fde0ff */
[C---:B------:R-:W-:Y:S01]  /*76ec0*/  IMAD.X R45, R60.reuse, 0x1, R23, P5 ;  /* 0x000000013c2d7824 */ /* 0x040fe200028e0617 */
[----:B------:R0:W-:Y:S01]  /*76ed0*/  STL.64 [R1+0xeb0], R56 ;  /* 0x000eb03801007387 */ /* 0x0001e20000100a00 */
[----:B------:R-:W-:Y:S01]  /*76ee0*/  IMAD.X R43, R60, 0x1, R24, P6 ;  /* 0x000000013c2b7824 */ /* 0x000fe200030e0618 */
[----:B------:R-:W-:Y:S02]  /*76ef0*/  SHF.R.S32.HI R47, RZ, 0x1f, R46 ;  /* 0x0000001fff2f7819 */ /* 0x000fe4000001142e */
[----:B------:R-:W-:Y:S01]  /*76f00*/  STL.64 [R1+0xea8], R44 ;  /* 0x000ea82c01007387 */ /* 0x000fe20000100a00 */
[----:B------:R-:W-:-:S03]  /*76f10*/  IADD3 R60, P4, R46, R21, RZ ;  /* 0x000000152e3c7210 */ /* 0x000fc60007f9e0ff */
[----:B------:R-:W-:Y:S01]  /*76f20*/  STL.64 [R1+0xea0], R42 ;  /* 0x000ea02a01007387 */ /* 0x000fe20000100a00 */
[----:B0-----:R-:W-:Y:S01]  /*76f30*/  IADD3 R56, P3, R46, R20, RZ ;  /* 0x000000142e387210 */ /* 0x001fe20007f7e0ff */
[----:B------:R-:W-:-:S04]  /*76f40*/  IMAD.X R61, R47, 0x1, R24, P4 ;  /* 0x000000012f3d7824 */ /* 0x000fc800020e0618 */
[----:B------:R-:W-:-:S05]  /*76f50*/  IMAD.X R57, R47, 0x1, R23, P3 ;  /* 0x000000012f397824 */ /* 0x000fca00018e0617 */
        /* <DEDUP_REMOVED lines=9> */
[----:B------:R0:W-:Y:S02]  /*76ff0*/  STL.64 [R1+0xe80], R42 ;  /* 0x000e802a01007387 */ /* 0x0001e40000100a00 */
[----:B0-----:R-:W-:Y:S02]  /*77000*/  IMAD.MOV.U32 R43, RZ, RZ, R40 ;  /* 0x000000ffff2b7224 */ /* 0x001fe400078e0028 */
        /* <DEDUP_REMOVED lines=8> */
[----:B------:R-:W2:Y:S01]  /*77090*/  LDL.LU R32, [R1+0xbc] ;  /* 0x0000bc0001207983 */ /* 0x000ea20000300800 */
[----:B------:R-:W-:Y:S02]  /*770a0*/  SHF.R.S32.HI R4, RZ, 0x1f, R5 ;  /* 0x0000001fff047819 */ /* 0x000fe40000011405 */
[CC--:B------:R-:W-:Y:S02]  /*770b0*/  IADD3 R46, P3, R5.reuse, R20.reuse, RZ ;  /* 0x00000014052e7210 */ /* 0x0c0fe40007f7e0ff */
[-C--:B------:R-:W-:Y:S02]  /*770c0*/  IADD3 R60, P4, R5, R21.reuse, RZ ;  /* 0x00000015053c7210 */ /* 0x080fe40007f9e0ff */
[----:B------:R-:W-:Y:S02]  /*770d0*/  SHF.R.S32.HI R5, RZ, 0x1f, R43 ;  /* 0x0000001fff057819 */ /* 0x000fe4000001142b */
[C---:B------:R-:W-:Y:S02]  /*770e0*/  IADD3 R44, P5, R43.reuse, R20, RZ ;  /* 0x000000142b2c7210 */ /* 0x040fe40007fbe0ff */
[----:B------:R-:W-:Y:S01]  /*770f0*/  IADD3 R42, P6, R43, R21, RZ ;  /* 0x000000152b2a7210 */ /* 0x000fe20007fde0ff */
[----:B------:R-:W-:-:S02]  /*77100*/  IMAD.X R47, R4, 0x1, R23, P3 ;  /* 0x00000001042f7824 */ /* 0x000fc400018e0617 */
[--C-:B------:R-:W-:Y:S02]  /*77110*/  IMAD.X R61, R4, 0x1, R24.reuse, P4 ;  /* 0x00000001043d7824 */ /* 0x100fe400020e0618 */
[C---:B------:R-:W-:Y:S02]  /*77120*/  IMAD.X R45, R5.reuse, 0x1, R23, P5 ;  /* 0x00000001052d7824 */ /* 0x040fe400028e0617 */
[----:B------:R-:W-:Y:S01]  /*77130*/  IMAD.X R43, R5, 0x1, R24, P6 ;  /* 0x00000001052b7824 */ /* 0x000fe200030e0618 */
[----:B------:R-:W-:Y:S04]  /*77140*/  STL.64 [R1+0xe78], R46 ;  /* 0x000e782e01007387 */ /* 0x000fe80000100a00 */
[----:B------:R-:W-:Y:S04]  /*77150*/  STL.64 [R1+0xe70], R60 ;  /* 0x000e703c01007387 */ /* 0x000fe80000100a00 */
[----:B------:R-:W-:Y:S04]  /*77160*/  STL.64 [R1+0xe68], R44 ;  /* 0x000e682c01007387 */ /* 0x000fe80000100a00 */
[----:B------:R0:W-:Y:S02]  /*77170*/  STL.64 [R1+0xe60], R42 ;  /* 0x000e602a01007387 */ /* 0x0001e40000100a00 */
[----:B0-----:R-:W-:-:S02]  /*77180*/  IMAD.MOV.U32 R43, RZ, RZ, R40 ;  /* 0x000000ffff2b7224 */ /* 0x001fc400078e0028 */
[----:B------:R-:W-:Y:S02]  /*77190*/  IMAD.MOV.U32 R40, RZ, RZ, R41 ;  /* 0x000000ffff287224 */ /* 0x000fe400078e0029 */
[----:B------:R-:W-:Y:S02]  /*771a0*/  IMAD.MOV.U32 R41, RZ, RZ, R38 ;  /* 0x000000ffff297224 */ /* 0x000fe400078e0026 */
[----:B------:R-:W-:Y:S02]  /*771b0*/  IMAD.MOV.U32 R38, RZ, RZ, R39 ;  /* 0x000000ffff267224 */ /* 0x000fe400078e0027 */
[----:B------:R-:W-:Y:S02]  /*771c0*/  IMAD.MOV.U32 R39, RZ, RZ, R36 ;  /* 0x000000ffff277224 */ /* 0x000fe400078e0024 */
[----:B------:R-:W-:Y:S02]  /*771d0*/  IMAD.MOV.U32 R36, RZ, RZ, R37 ;  /* 0x000000ffff247224 */ /* 0x000fe400078e0025 */
[----:B------:R-:W-:-:S02]  /*771e0*/  IMAD.MOV.U32 R37, RZ, RZ, R34 ;  /* 0x000000ffff257224 */ /* 0x000fc400078e0022 */
[----:B------:R-:W-:Y:S02]  /*771f0*/  IMAD.MOV.U32 R34, RZ, RZ, R35 ;  /* 0x000000ffff227224 */ /* 0x000fe400078e0023 */
[----:B--2---:R-:W-:Y:S02]  /*77200*/  IMAD.MOV.U32 R35, RZ, RZ, R32 ;  /* 0x000000ffff237224 */ /* 0x004fe400078e0020 */
[----:B------:R-:W-:Y:S02]  /*77210*/  IMAD.MOV.U32 R32, RZ, RZ, R33 ;  /* 0x000000ffff207224 */ /* 0x000fe400078e0021 */
[----:B------:R-:W2:Y:S01]  /*77220*/  LDL.LU R33, [R1+0xc4] ;  /* 0x0000c40001217983 */ /* 0x000ea20000300800 */
[----:B------:R-:W-:Y:S02]  /*77230*/  SHF.R.S32.HI R4, RZ, 0x1f, R43 ;  /* 0x0000001fff047819 */ /* 0x000fe4000001142b */
[C---:B------:R-:W-:Y:S02]  /*77240*/  IADD3 R60, P3, R43.reuse, R20, RZ ;  /* 0x000000142b3c7210 */ /* 0x040fe40007f7e0ff */
[----:B------:R-:W-:Y:S01]  /*77250*/  IADD3 R46, P4, R43, R21, RZ ;  /* 0x000000152b2e7210 */ /* 0x000fe20007f9e0ff */
[----:B------:R-:W-:-:S02]  /*77260*/  IMAD.MOV.U32 R43, RZ, RZ, R40 ;  /* 0x000000ffff2b7224 */ /* 0x000fc400078e0028 */
[----:B------:R-:W-:Y:S02]  /*77270*/  IMAD.MOV.U32 R40, RZ, RZ, R41 ;  /* 0x000000ffff287224 */ /* 0x000fe400078e0029 */
[----:B------:R-:W-:Y:S02]  /*77280*/  IMAD.MOV.U32 R41, RZ, RZ, R38 ;  /* 0x000000ffff297224 */ /* 0x000fe400078e0026 */
[----:B------:R-:W-:Y:S02]  /*77290*/  IMAD.MOV.U32 R38, RZ, RZ, R39 ;  /* 0x000000ffff267224 */ /* 0x000fe400078e0027 */
[----:B------:R-:W-:Y:S02]  /*772a0*/  IMAD.MOV.U32 R39, RZ, RZ, R36 ;  /* 0x000000ffff277224 */ /* 0x000fe400078e0024 */
[----:B------:R-:W-:Y:S02]  /*772b0*/  IMAD.MOV.U32 R36, RZ, RZ, R37 ;  /* 0x000000ffff247224 */ /* 0x000fe400078e0025 */
[----:B------:R-:W-:-:S02]  /*772c0*/  IMAD.MOV.U32 R37, RZ, RZ, R34 ;  /* 0x000000ffff257224 */ /* 0x000fc400078e0022 */
[----:B------:R-:W-:Y:S02]  /*772d0*/  IMAD.MOV.U32 R34, RZ, RZ, R35 ;  /* 0x000000ffff227224 */ /* 0x000fe400078e0023 */
[----:B------:R-:W-:Y:S02]  /*772e0*/  IMAD.MOV.U32 R35, RZ, RZ, R32 ;  /* 0x000000ffff237224 */ /* 0x000fe400078e0020 */
[----:B--2---:R-:W-:Y:S02]  /*772f0*/  IMAD.MOV.U32 R32, RZ, RZ, R33 ;  /* 0x000000ffff207224 */ /* 0x004fe400078e0021 */
[----:B------:R-:W2:Y:S01]  /*77300*/  LDL.LU R33, [R1+0xd0] ;  /* 0x0000d00001217983 */ /* 0x000ea20000300800 */
        /* <DEDUP_REMOVED lines=1251> */
[----:B------:R-:W-:Y:S01]  /*7c140*/  IMAD.MOV.U32 R41, RZ, RZ, R38 ;  /* 0x000000ffff297224 */ /* 0x000fe200078e0026 */
[----:B------:R-:W-:Y:S01]  /*7c150*/  SHF.R.S32.HI R5, RZ, 0x1f, R43 ;  /* 0x0000001fff057819 */ /* 0x000fe2000001142b */
[----:B------:R-:W-:Y:S01]  /*7c160*/  IMAD.MOV.U32 R38, RZ, RZ, R39 ;  /* 0x000000ffff267224 */ /* 0x000fe200078e0027 */
[C---:B------:R-:W-:Y:S01]  /*7c170*/  IADD3 R44, P5, R43.reuse, R20, RZ ;  /* 0x000000142b2c7210 */ /* 0x040fe20007fbe0ff */
[----:B------:R-:W-:Y:S01]  /*7c180*/  IMAD.MOV.U32 R39, RZ, RZ, R36 ;  /* 0x000000ffff277224 */ /* 0x000fe200078e0024 */
[----:B------:R-:W-:Y:S01]  /*7c190*/  IADD3 R42, P6, R43, R21, RZ ;  /* 0x000000152b2a7210 */ /* 0x000fe20007fde0ff */
[----:B------:R-:W-:Y:S02]  /*7c1a0*/  IMAD.MOV.U32 R36, RZ, RZ, R37 ;  /* 0x000000ffff247224 */ /* 0x000fe400078e0025 */
[----:B------:R-:W-:-:S02]  /*7c1b0*/  IMAD.MOV.U32 R37, RZ, RZ, R34 ;  /* 0x000000ffff257224 */ /* 0x000fc400078e0022 */
[----:B------:R-:W-:Y:S02]  /*7c1c0*/  IMAD.MOV.U32 R34, RZ, RZ, R35 ;  /* 0x000000ffff227224 */ /* 0x000fe400078e0023 */
[C-C-:B------:R-:W-:Y:S02]  /*7c1d0*/  IMAD.X R61, R4.reuse, 0x1, R23.reuse, P3 ;  /* 0x00000001043d7824 */ /* 0x140fe400018e0617 */
[----:B------:R-:W-:Y:S02]  /*7c1e0*/  IMAD.MOV.U32 R35, RZ, RZ, R32 ;  /* 0x000000ffff237224 */ /* 0x000fe400078e0020 */
[--C-:B------:R-:W-:Y:S02]  /*7c1f0*/  IMAD.X R47, R4, 0x1, R24.reuse, P4 ;  /* 0x00000001042f7824 */ /* 0x100fe400020e0618 */
[C---:B------:R-:W-:Y:S02]  /*7c200*/  IMAD.X R45, R5.reuse, 0x1, R23, P5 ;  /* 0x00000001052d7824 */ /* 0x040fe400028e0617 */
[----:B------:R-:W-:-:S02]  /*7c210*/  IMAD.X R43, R5, 0x1, R24, P6 ;  /* 0x00000001052b7824 */ /* 0x000fc400030e0618 */
[----:B--2---:R-:W-:Y:S02]  /*7c220*/  IMAD.MOV.U32 R32, RZ, RZ, R33 ;  /* 0x000000ffff207224 */ /* 0x004fe400078e0021 */
[----:B------:R-:W-:Y:S02]  /*7c230*/  IMAD.MOV.U32 R33, RZ, RZ, R14 ;  /* 0x000000ffff217224 */ /* 0x000fe400078e000e */
[----:B------:R-:W2:Y:S04]  /*7c240*/  LDL.LU R14, [R1+0x1230] ;  /* 0x00123000010e7983 */ /* 0x000ea80000300800 */
[----:B------:R-:W-:Y:S04]  /*7c250*/  STL.64 [R1+0x9e8], R60 ;  /* 0x0009e83c01007387 */ /* 0x000fe80000100a00 */
[----:B------:R-:W-:Y:S04]  /*7c260*/  STL.64 [R1+0x9e0], R46 ;  /* 0x0009e02e01007387 */ /* 0x000fe80000100a00 */
[----:B------:R-:W-:Y:S04]  /*7c270*/  STL.64 [R1+0x9d8], R44 ;  /* 0x0009d82c01007387 */ /* 0x000fe80000100a00 */
[----:B------:R0:W-:Y:S02]  /*7c280*/  STL.64 [R1+0x9d0], R42 ;  /* 0x0009d02a01007387 */ /* 0x0001e40000100a00 */
[----:B0-----:R-:W-:-:S02]  /*7c290*/  IMAD.MOV.U32 R43, RZ, RZ, R40 ;  /* 0x000000ffff2b7224 */ /* 0x001fc400078e0028 */
        /* <DEDUP_REMOVED lines=10> */
[----:B------:R-:W-:Y:S02]  /*7c340*/  IMAD.MOV.U32 R40, RZ, RZ, R41 ;  /* 0x000000ffff287224 */ /* 0x000fe400078e0029 */
[----:B------:R-:W-:Y:S02]  /*7c350*/  IMAD.MOV.U32 R34, RZ, RZ, R35 ;  /* 0x000000ffff227224 */ /* 0x000fe400078e0023 */
[----:B------:R-:W-:Y:S02]  /*7c360*/  IMAD.MOV.U32 R41, RZ, RZ, R38 ;  /* 0x000000ffff297224 */ /* 0x000fe400078e0026 */
[----:B------:R-:W-:Y:S02]  /*7c370*/  IMAD.MOV.U32 R35, RZ, RZ, R32 ;  /* 0x000000ffff237224 */ /* 0x000fe400078e0020 */
[----:B------:R-:W-:Y:S01]  /*7c380*/  IMAD.MOV.U32 R38, RZ, RZ, R39 ;  /* 0x000000ffff267224 */ /* 0x000fe200078e0027 */
[----:B------:R-:W-:Y:S01]  /*7c390*/  SHF.R.S32.HI R5, RZ, 0x1f, R43 ;  /* 0x0000001fff057819 */ /* 0x000fe2000001142b */
[----:B------:R-:W-:Y:S01]  /*7c3a0*/  IMAD.MOV.U32 R32, RZ, RZ, R33 ;  /* 0x000000ffff207224 */ /* 0x000fe200078e0021 */
[C---:B------:R-:W-:Y:S01]  /*7c3b0*/  IADD3 R44, P5, R43.reuse, R20, RZ ;  /* 0x000000142b2c7210 */ /* 0x040fe20007fbe0ff */
[----:B------:R-:W-:Y:S01]  /*7c3c0*/  IMAD.MOV.U32 R39, RZ, RZ, R36 ;  /* 0x000000ffff277224 */ /* 0x000fe200078e0024 */
[----:B------:R-:W-:Y:S01]  /*7c3d0*/  IADD3 R42, P6, R43, R21, RZ ;  /* 0x000000152b2a7210 */ /* 0x000fe20007fde0ff */
[----:B------:R-:W-:-:S02]  /*7c3e0*/  IMAD.MOV.U32 R33, RZ, RZ, R30 ;  /* 0x000000ffff217224 */ /* 0x000fc400078e001e */
[----:B------:R-:W-:Y:S02]  /*7c3f0*/  IMAD.MOV.U32 R36, RZ, RZ, R37 ;  /* 0x000000ffff247224 */ /* 0x000fe400078e0025 */
[----:B------:R-:W-:Y:S02]  /*7c400*/  IMAD.MOV.U32 R30, RZ, RZ, R12 ;  /* 0x000000ffff1e7224 */ /* 0x000fe400078e000c */
[----:B------:R-:W-:Y:S01]  /*7c410*/  IMAD.MOV.U32 R37, RZ, RZ, R34 ;  /* 0x000000ffff257224 */ /* 0x000fe200078e0022 */
[----:B------:R-:W3:Y:S01]  /*7c420*/  LDL.LU R12, [R1+0x117c] ;  /* 0x00117c00010c7983 */ /* 0x000ee20000300800 */
[----:B------:R-:W-:Y:S02]  /*7c430*/  IMAD.MOV.U32 R34, RZ, RZ, R35 ;  /* 0x000000ffff227224 */ /* 0x000fe400078e0023 */
[----:B------:R-:W-:Y:S02]  /*7c440*/  IMAD.MOV.U32 R35, RZ, RZ, R32 ;  /* 0x000000ffff237224 */ /* 0x000fe400078e0020 */
[----:B------:R-:W-:-:S02]  /*7c450*/  IMAD.X R61, R4, 0x1, R23, P3 ;  /* 0x00000001043d7824 */ /* 0x000fc400018e0617 */
[----:B------:R-:W-:Y:S02]  /*7c460*/  IMAD.MOV.U32 R32, RZ, RZ, R33 ;  /* 0x000000ffff207224 */ /* 0x000fe400078e0021 */
[----:B------:R-:W-:Y:S02]  /*7c470*/  IMAD.X R47, R4, 0x1, R24, P4 ;  /* 0x00000001042f7824 */ /* 0x000fe400020e0618 */
[----:B------:R-:W-:Y:S02]  /*7c480*/  IMAD.MOV.U32 R33, RZ, RZ, R30 ;  /* 0x000000ffff217224 */ /* 0x000fe400078e001e */
[C---:B------:R-:W-:Y:S02]  /*7c490*/  IMAD.X R45, R5.reuse, 0x1, R23, P5 ;  /* 0x00000001052d7824 */ /* 0x040fe400028e0617 */
[----:B------:R-:W-:Y:S02]  /*7c4a0*/  IMAD.MOV.U32 R30, RZ, RZ, R27 ;  /* 0x000000ffff1e7224 */ /* 0x000fe400078e001b */
[----:B------:R-:W-:Y:S01]  /*7c4b0*/  IMAD.X R43, R5, 0x1, R24, P6 ;  /* 0x00000001052b7824 */ /* 0x000fe200030e0618 */
        /* <DEDUP_REMOVED lines=33> */
[C---:B------:R-:W-:Y:S02]  /*7c6d0*/  IMAD.X R61, R4.reuse, 0x1, R23, P3 ;  /* 0x00000001043d7824 */ /* 0x040fe400018e0617 */
[----:B------:R-:W-:Y:S02]  /*7c6e0*/  IMAD.MOV.U32 R33, RZ, RZ, R30 ;  /* 0x000000ffff217224 */ /* 0x000fe400078e001e */
[----:B------:R-:W-:-:S02]  /*7c6f0*/  IMAD.X R47, R4, 0x1, R24, P4 ;  /* 0x00000001042f7824 */ /* 0x000fc400020e0618 */
[----:B------:R-:W-:Y:S02]  /*7c700*/  IMAD.MOV.U32 R7, RZ, RZ, R0 ;  /* 0x000000ffff077224 */ /* 0x000fe400078e0000 */
[----:B------:R-:W-:Y:S01]  /*7c710*/  IMAD.MOV.U32 R30, RZ, RZ, R6 ;  /* 0x000000ffff1e7224 */ /* 0x000fe200078e0006 */
[----:B------:R-:W3:Y:S01]  /*7c720*/  LDL.LU R0, [R1+0x2730] ;  /* 0x0027300001007983 */ /* 0x000ee20000300800 */
        /* <DEDUP_REMOVED lines=32> */
[----:B------:R-:W-:Y:S01]  /*7c930*/  IMAD.MOV.U32 R37, RZ, RZ, R34 ;  /* 0x000000ffff257224 */ /* 0x000fe200078e0022 */
[----:B------:R-:W3:Y:S01]  /*7c940*/  LDL.LU R13, [R1+0x1160] ;  /* 0x00116000010d7983 */ /* 0x000ee20000300800 */
[----:B------:R-:W-:-:S02]  /*7c950*/  IMAD.MOV.U32 R34, RZ, RZ, R35 ;  /* 0x000000ffff227224 */ /* 0x000fc400078e0023 */
[----:B------:R-:W-:Y:S02]  /*7c960*/  IMAD.MOV.U32 R35, RZ, RZ, R32 ;  /* 0x000000ffff237224 */ /* 0x000fe400078e0020 */
[----:B------:R-:W-:Y:S02]  /*7c970*/  IMAD.MOV.U32 R32, RZ, RZ, R33 ;  /* 0x000000ffff207224 */ /* 0x000fe400078e0021 */
[C---:B------:R-:W-:Y:S02]  /*7c980*/  IMAD.X R61, R4.reuse, 0x1, R23, P3 ;  /* 0x00000001043d7824 */ /* 0x040fe400018e0617 */
[----:B------:R-:W-:Y:S02]  /*7c990*/  IMAD.MOV.U32 R33, RZ, RZ, R30 ;  /* 0x000000ffff217224 */ /* 0x000fe400078e001e */
[----:B------:R-:W-:Y:S02]  /*7c9a0*/  IMAD.X R47, R4, 0x1, R24, P4 ;  /* 0x00000001042f7824 */ /* 0x000fe400020e0618 */
[----:B------:R-:W-:-:S02]  /*7c9b0*/  IMAD.MOV.U32 R30, RZ, RZ, R9 ;  /* 0x000000ffff1e7224 */ /* 0x000fc400078e0009 */
[C---:B------:R-:W-:Y:S02]  /*7c9c0*/  IMAD.X R45, R5.reuse, 0x1, R23, P5 ;  /* 0x00000001052d7824 */ /* 0x040fe400028e0617 */
[----:B----4-:R-:W-:Y:S02]  /*7c9d0*/  IMAD.MOV.U32 R9, RZ, RZ, R57 ;  /* 0x000000ffff097224 */ /* 0x010fe400078e0039 */
[----:B------:R-:W-:Y:S01]  /*7c9e0*/  IMAD.X R43, R5, 0x1, R24, P6 ;  /* 0x00000001052b7824 */ /* 0x000fe200030e0618 */
[----:B------:R-:W4:Y:S04]  /*7c9f0*/  LDL.LU R57, [R1+0x2728] ;  /* 0x0027280001397983 */ /* 0x000f280000300800 */
        /* <DEDUP_REMOVED lines=13> */
[----:B------:R-:W-:Y:S02]  /*7cad0*/  IMAD.MOV.U32 R32, RZ, RZ, R33 ;  /* 0x000000ffff207224 */ /* 0x000fe400078e0021 */
[----:B------:R-:W-:Y:S02]  /*7cae0*/  IMAD.MOV.U32 R33, RZ, RZ, R30 ;  /* 0x000000ffff217224 */ /* 0x000fe400078e001e */
[----:B------:R-:W-:Y:S02]  /*7caf0*/  IMAD.MOV.U32 R30, RZ, RZ, R31 ;  /* 0x000000ffff1e7224 */ /* 0x000fe400078e001f */
[----:B------:R-:W2:Y:S01]  /*7cb00*/  LDL.LU R31, [R1+0x208] ;  /* 0x00020800011f7983 */ /* 0x000ea20000300800 */
[----:B------:R-:W-:-:S02]  /*7cb10*/  SHF.R.S32.HI R4, RZ, 0x1f, R43 ;  /* 0x0000001fff047819 */ /* 0x000fc4000001142b */
[C---:B------:R-:W-:Y:S02]  /*7cb20*/  IADD3 R60, P3, R43.reuse, R20, RZ ;  /* 0x000000142b3c7210 */ /* 0x040fe40007f7e0ff */
[----:B------:R-:W-:Y:S01]  /*7cb30*/  IADD3 R46, P4, R43, R21, RZ ;  /* 0x000000152b2e7210 */ /* 0x000fe20007f9e0ff */
        /* <DEDUP_REMOVED lines=11> */
[----:B--2---:R-:W-:Y:S02]  /*7cbf0*/  IMAD.MOV.U32 R30, RZ, RZ, R31 ;  /* 0x000000ffff1e7224 */ /* 0x004fe400078e001f */
[----:B------:R-:W2:Y:S01]  /*7cc00*/  LDL.LU R31, [R1+0x214] ;  /* 0x00021400011f7983 */ /* 0x000ea20000300800 */
[----:B------:R-:W-:Y:S02]  /*7cc10*/  SHF.R.S32.HI R5, RZ, 0x1f, R43 ;  /* 0x0000001fff057819 */ /* 0x000fe4000001142b */
[C---:B------:R-:W-:Y:S02]  /*7cc20*/  IADD3 R44, P5, R43.reuse, R20, RZ ;  /* 0x000000142b2c7210 */ /* 0x040fe40007fbe0ff */
[----:B------:R-:W-:Y:S01]  /*7cc30*/  IADD3 R42, P6, R43, R21, RZ ;  /* 0x000000152b2a7210 */ /* 0x000fe20007fde0ff */
[C---:B------:R-:W-:Y:S02]  /*7cc40*/  IMAD.X R61, R4.reuse, 0x1, R23, P3 ;  /* 0x00000001043d7824 */ /* 0x040fe400018e0617 */
[----:B------:R-:W-:-:S02]  /*7cc50*/  IMAD.X R47, R4, 0x1, R24, P4 ;  /* 0x00000001042f7824 */ /* 0x000fc400020e0618 */
        /* <DEDUP_REMOVED lines=17> */
[----:B--2---:R-:W-:Y:S02]  /*7cd70*/  IMAD.MOV.U32 R30, RZ, RZ, R31 ;  /* 0x000000ffff1e7224 */ /* 0x004fe400078e001f */
[----:B------:R-:W2:Y:S01]  /*7cd80*/  LDL.LU R31, [R1+0x210] ;  /* 0x00021000011f7983 */ /* 0x000ea20000300800 */
[----:B------:R-:W-:-:S02]  /*7cd90*/  SHF.R.S32.HI R4, RZ, 0x1f, R43 ;  /* 0x0000001fff047819 */ /* 0x000fc4000001142b */
[CC--:B------:R-:W-:Y:S02]  /*7cda0*/  IADD3 R44, P3, R43.reuse, R20.reuse, RZ ;  /* 0x000000142b2c7210 */ /* 0x0c0fe40007f7e0ff */
[-C--:B------:R-:W-:Y:S02]  /*7cdb0*/  IADD3 R60, P4, R43, R21.reuse, RZ ;  /* 0x000000152b3c7210 */ /* 0x080fe40007f9e0ff */
[----:B------:R-:W-:Y:S02]  /*7cdc0*/  SHF.R.S32.HI R5, RZ, 0x1f, R40 ;  /* 0x0000001fff057819 */ /* 0x000fe40000011428 */
[----:B------:R-:W-:Y:S01]  /*7cdd0*/  IADD3 R46, P5, R40, R20, RZ ;  /* 0x00000014282e7210 */ /* 0x000fe20007fbe0ff */
[--C-:B------:R-:W-:Y:S01]  /*7cde0*/  IMAD.X R45, R4, 0x1, R23.reuse, P3 ;  /* 0x00000001042d7824 */ /* 0x100fe200018e0617 */
[----:B------:R-:W-:Y:S01]  /*7cdf0*/  IADD3 R42, P6, R40, R21, RZ ;  /* 0x00000015282a7210 */ /* 0x000fe20007fde0ff */
[----:B------:R-:W-:Y:S02]  /*7ce00*/  IMAD.X R61, R4, 0x1, R24, P4 ;  /* 0x00000001043d7824 */ /* 0x000fe400020e0618 */
[----:B------:R-:W-:-:S02]  /*7ce10*/  IMAD.X R47, R5, 0x1, R23, P5 ;  /* 0x00000001052f7824 */ /* 0x000fc400028e0617 */
[----:B------:R-:W-:Y:S01]  /*7ce20*/  IMAD.MOV.U32 R40, RZ, RZ, R41 ;  /* 0x000000ffff287224 */ /* 0x000fe200078e0029 */
[----:B------:R0:W-:Y:S01]  /*7ce30*/  STL.64 [R1+0x948], R44 ;  /* 0x0009482c01007387 */ /* 0x0001e20000100a00 */
[----:B------:R-:W-:Y:S02]  /*7ce40*/  IMAD.MOV.U32 R41, RZ, RZ, R38 ;  /* 0x000000ffff297224 */ /* 0x000fe400078e0026 */
[----:B------:R-:W-:Y:S01]  /*7ce50*/  IMAD.MOV.U32 R38, RZ, RZ, R39 ;  /* 0x000000ffff267224 */ /* 0x000fe200078e0027 */
[----:B------:R-:W-:Y:S01]  /*7ce60*/  SHF.R.S32.HI R4, RZ, 0x1f, R40 ;  /* 0x0000001fff047819 */ /* 0x000fe20000011428 */
[----:B------:R-:W-:Y:S02]  /*7ce70*/  IMAD.X R43, R5, 0x1, R24, P6 ;  /* 0x00000001052b7824 */ /* 0x000fe400030e0618 */
[----:B------:R-:W-:Y:S01]  /*7ce80*/  IMAD.MOV.U32 R39, RZ, RZ, R36 ;  /* 0x000000ffff277224 */ /* 0x000fe200078e0024 */
[----:B------:R-:W-:Y:S01]  /*7ce90*/  SHF.R.S32.HI R5, RZ, 0x1f, R41 ;  /* 0x0000001fff057819 */ /* 0x000fe20000011429 */
[----:B------:R-:W-:Y:S01]  /*7cea0*/  IMAD.MOV.U32 R36, RZ, RZ, R37 ;  /* 0x000000ffff247224 */ /* 0x000fe200078e0025 */
[----:B0-----:R-:W3:Y:S01]  /*7ceb0*/  LDL.LU.64 R44, [R1+0x2720] ;  /* 0x00272000012c7983 */ /* 0x001ee20000300a00 */
[----:B------:R-:W-:-:S03]  /*7cec0*/  IMAD.MOV.U32 R37, RZ, RZ, R34 ;  /* 0x000000ffff257224 */ /* 0x000fc600078e0022 */
[----:B------:R0:W-:Y:S01]  /*7ced0*/  STL.64 [R1+0x940], R60 ;  /* 0x0009403c01007387 */ /* 0x0001e20000100a00 */
[----:B------:R-:W-:-:S03]  /*7cee0*/  IMAD.MOV.U32 R34, RZ, RZ, R35 ;  /* 0x000000ffff227224 */ /* 0x000fc600078e0023 */
[----:B------:R1:W-:Y:S01]  /*7cef0*/  STL.64 [R1+0x938], R46 ;  /* 0x0009382e01007387 */ /* 0x0003e20000100a00 */
[----:B------:R-:W-:Y:S02]  /*7cf00*/  IMAD.MOV.U32 R35, RZ, RZ, R32 ;  /* 0x000000ffff237224 */ /* 0x000fe400078e0020 */
[----:B------:R-:W-:Y:S01]  /*7cf10*/  IMAD.MOV.U32 R32, RZ, RZ, R33 ;  /* 0x000000ffff207224 */ /* 0x000fe200078e0021 */
[C---:B0-----:R-:W-:Y:S02]  /*7cf20*/  IADD3 R60, P3, R40.reuse, R20, RZ ;  /* 0x00000014283c7210 */ /* 0x041fe40007f7e0ff */
[-C--:B-1----:R-:W-:Y:S02]  /*7cf30*/  IADD3 R46, P4, R40, R21.reuse, RZ ;  /* 0x00000015282e7210 */ /* 0x082fe40007f9e0ff */
[----:B------:R-:W-:Y:S01]  /*7cf40*/  IADD3 R40, P6, R41, R21, RZ ;  /* 0x0000001529287210 */ /* 0x000fe20007fde0ff */
[----:B------:R0:W-:Y:S01]  /*7cf50*/  STL.64 [R1+0x930], R42 ;  /* 0x0009302a01007387 */ /* 0x0001e20000100a00 */
[----:B------:R-:W-:-:S02]  /*7cf60*/  IMAD.X R61, R4, 0x1, R23, P3 ;  /* 0x00000001043d7824 */ /* 0x000fc400018e0617 */
[----:B------:R-:W-:Y:S02]  /*7cf70*/  IMAD.MOV.U32 R33, RZ, RZ, R30 ;  /* 0x000000ffff217224 */ /* 0x000fe400078e001e */
[--C-:B------:R-:W-:Y:S01]  /*7cf80*/  IMAD.X R47, R4, 0x1, R24.reuse, P4 ;  /* 0x00000001042f7824 */ /* 0x100fe200020e0618 */
[----:B0-----:R-:W-:Y:S01]  /*7cf90*/  IADD3 R42, P5, R41, R20, RZ ;  /* 0x00000014292a7210 */ /* 0x001fe20007fbe0ff */
[----:B------:R-:W-:-:S04]  /*7cfa0*/  IMAD.X R41, R5, 0x1, R24, P6 ;  /* 0x0000000105297824 */ /* 0x000fc800030e0618 */
[----:B------:R-:W-:Y:S02]  /*7cfb0*/  IMAD.X R43, R5, 0x1, R23, P5 ;  /* 0x00000001052b7824 */ /* 0x000fe400028e0617 */
[----:B--2---:R-:W-:Y:S02]  /*7cfc0*/  IMAD.MOV.U32 R30, RZ, RZ, R31 ;  /* 0x000000ffff1e7224 */ /* 0x004fe400078e001f */
[----:B----4-:R-:W-:Y:S02]  /*7cfd0*/  IMAD.MOV.U32 R31, RZ, RZ, R57 ;  /* 0x000000ffff1f7224 */ /* 0x010fe400078e0039 */
[----:B------:R-:W2:Y:S04]  /*7cfe0*/  LDL.LU R57, [R1+0x11ec] ;  /* 0x0011ec0001397983 */ /* 0x000ea80000300800 */
        /* <DEDUP_REMOVED lines=21> */
[----:B------:R0:W-:Y:S01]  /*7d140*/  STL.64 [R1+0x918], R42 ;  /* 0x0009182a01007387 */ /* 0x0001e20000100a00 */
[----:B------:R-:W-:Y:S02]  /*7d150*/  IMAD.MOV.U32 R31, RZ, RZ, R29 ;  /* 0x000000ffff1f7224 */ /* 0x000fe400078e001d */
[----:B------:R-:W-:Y:S01]  /*7d160*/  IMAD.MOV.U32 R34, RZ, RZ, R35 ;  /* 0x000000ffff227224 */ /* 0x000fe200078e0023 */
[----:B------:R-:W-:Y:S01]  /*7d170*/  SHF.R.S32.HI R5, RZ, 0x1f, R41 ;  /* 0x0000001fff057819 */ /* 0x000fe20000011429 */
[----:B------:R-:W-:Y:S02]  /*7d180*/  IMAD.MOV.U32 R29, RZ, RZ, R55 ;  /* 0x000000ffff1d7224 */ /* 0x000fe400078e0037 */
[----:B------:R-:W-:Y:S01]  /*7d190*/  IMAD.MOV.U32 R35, RZ, RZ, R32 ;  /* 0x000000ffff237224 */ /* 0x000fe200078e0020 */
[C---:B------:R-:W-:Y:S01]  /*7d1a0*/  IADD3 R40, P6, R41.reuse, R21, RZ ;  /* 0x0000001529287210 */ /* 0x040fe20007fde0ff */
[----:B------:R-:W-:Y:S01]  /*7d1b0*/  IMAD.MOV.U32 R32, RZ, RZ, R33 ;  /* 0x000000ffff207224 */ /* 0x000fe200078e0021 */
[----:B------:R-:W4:Y:S01]  /*7d1c0*/  LDL.LU R55, [R1+0x1170] ;  /* 0x0011700001377983 */ /* 0x000f220000300800 */
[----:B------:R-:W-:Y:S01]  /*7d1d0*/  IMAD.MOV.U32 R33, RZ, RZ, R30 ;  /* 0x000000ffff217224 */ /* 0x000fe200078e001e */
[----:B0-----:R-:W-:Y:S01]  /*7d1e0*/  IADD3 R42, P5, R41, R20, RZ ;  /* 0x00000014292a7210 */ /* 0x001fe20007fbe0ff */
[----:B------:R-:W-:-:S02]  /*7d1f0*/  IMAD.MOV.U32 R30, RZ, RZ, R31 ;  /* 0x000000ffff1e7224 */ /* 0x000fc400078e001f */
[----:B------:R-:W-:Y:S02]  /*7d200*/  IMAD.MOV.U32 R31, RZ, RZ, R29 ;  /* 0x000000ffff1f7224 */ /* 0x000fe400078e001d */
[C---:B------:R-:W-:Y:S02]  /*7d210*/  IMAD.X R61, R4.reuse, 0x1, R23, P3 ;  /* 0x00000001043d7824 */ /* 0x040fe400018e0617 */
[----:B------:R-:W-:Y:S02]  /*7d220*/  IMAD.MOV.U32 R29, RZ, RZ, R26 ;  /* 0x000000ffff1d7224 */ /* 0x000fe400078e001a */
[----:B------:R-:W-:Y:S02]  /*7d230*/  IMAD.X R47, R4, 0x1, R24, P4 ;  /* 0x00000001042f7824 */ /* 0x000fe400020e0618 */
[----:B------:R-:W-:Y:S02]  /*7d240*/  IMAD.MOV.U32 R26, RZ, RZ, R27 ;  /* 0x000000ffff1a7224 */ /* 0x000fe400078e001b */
[----:B------:R-:W-:-:S02]  /*7d250*/  IMAD.X R43, R5, 0x1, R23, P5 ;  /* 0x00000001052b7824 */ /* 0x000fc400028e0617 */
[----:B------:R-:W-:Y:S02]  /*7d260*/  IMAD.MOV.U32 R27, RZ, RZ, R49 ;  /* 0x000000ffff1b7224 */ /* 0x000fe400078e0031 */
        /* <DEDUP_REMOVED lines=34> */
[----:B------:R-:W-:Y:S02]  /*7d490*/  IMAD.MOV.U32 R33, RZ, RZ, R30 ;  /* 0x000000ffff217224 */ /* 0x000fe400078e001e */
[----:B------:R-:W-:Y:S02]  /*7d4a0*/  IMAD.MOV.U32 R30, RZ, RZ, R31 ;  /* 0x000000ffff1e7224 */ /* 0x000fe400078e001f */
[----:B------:R-:W-:Y:S02]  /*7d4b0*/  IMAD.MOV.U32 R31, RZ, RZ, R29 ;  /* 0x000000ffff1f7224 */ /* 0x000fe400078e001d */
[----:B------:R-:W-:-:S02]  /*7d4c0*/  IMAD.X R61, R4, 0x1, R23, P3 ;  /* 0x00000001043d7824 */ /* 0x000fc400018e0617 */
[----:B------:R-:W-:Y:S02]  /*7d4d0*/  IMAD.MOV.U32 R29, RZ, RZ, R26 ;  /* 0x000000ffff1d7224 */ /* 0x000fe400078e001a */
[----:B------:R-:W-:Y:S02]  /*7d4e0*/  IMAD.X R47, R4, 0x1, R24, P4 ;  /* 0x00000001042f7824 */ /* 0x000fe400020e0618 */
[----:B------:R-:W-:Y:S02]  /*7d4f0*/  IMAD.MOV.U32 R7, RZ, RZ, R53 ;  /* 0x000000ffff077224 */ /* 0x000fe400078e0035 */
[----:B------:R-:W-:Y:S01]  /*7d500*/  IMAD.MOV.U32 R26, RZ, RZ, R27 ;  /* 0x000000ffff1a7224 */ /* 0x000fe200078e001b */
[----:B------:R-:W4:Y:S01]  /*7d510*/  LDL.LU R53, [R1+0x2714] ;  /* 0x0027140001357983 */ /* 0x000f220000300800 */
[----:B------:R-:W-:Y:S02]  /*7d520*/  IMAD.X R43, R5, 0x1, R23, P5 ;  /* 0x00000001052b7824 */ /* 0x000fe400028e0617 */
[----:B---3--:R-:W-:-:S02]  /*7d530*/  IMAD.MOV.U32 R27, RZ, RZ, R0 ;  /* 0x000000ffff1b7224 */ /* 0x008fc400078e0000 */
[----:B------:R-:W-:Y:S01]  /*7d540*/  IMAD.X R41, R5, 0x1, R24, P6 ;  /* 0x0000000105297824 */ /* 0x000fe200030e0618 */
[----:B------:R-:W3:Y:S04]  /*7d550*/  LDL.LU R0, [R1+0x2710] ;  /* 0x0027100001007983 */ /* 0x000ee80000300800 */
        /* <DEDUP_REMOVED lines=32> */
[----:B------:R-:W4:Y:S01]  /*7d760*/  LDL.LU R51, [R1+0x270c] ;  /* 0x00270c0001337983 */ /* 0x000f220000300800 */
        /* <DEDUP_REMOVED lines=8> */
[C---:B------:R-:W-:Y:S01]  /*7d7f0*/  IMAD.X R61, R4.reuse, 0x1, R23, P3 ;  /* 0x00000001043d7824 */ /* 0x040fe200018e0617 */
[----:B------:R-:W-:Y:S01]  /*7d800*/  SHF.R.S32.HI R5, RZ, 0x1f, R41 ;  /* 0x0000001fff057819 */ /* 0x000fe20000011429 */
[----:B------:R-:W-:Y:S01]  /*7d810*/  IMAD.X R47, R4, 0x1, R24, P4 ;  /* 0x00000001042f7824 */ /* 0x000fe200020e0618 */
[CC--:B------:R-:W-:Y:S02]  /*7d820*/  IADD3 R42, P5, R41.reuse, R20.reuse, RZ ;  /* 0x00000014292a7210 */ /* 0x0c0fe40007fbe0ff */
[----:B------:R-:W-:Y:S01]  /*7d830*/  IADD3 R40, P6, R41, R21, RZ ;  /* 0x0000001529287210 */ /* 0x000fe20007fde0ff */
[----:B------:R0:W-:Y:S01]  /*7d840*/  STL.64 [R1+0x8c8], R60 ;  /* 0x0008c83c01007387 */ /* 0x0001e20000100a00 */
[----:B------:R-:W-:Y:S01]  /*7d850*/  SHF.R.S32.HI R4, RZ, 0x1f, R38 ;  /* 0x0000001fff047819 */ /* 0x000fe20000011426 */
[C---:B------:R-:W-:Y:S02]  /*7d860*/  IMAD.X R43, R5.reuse, 0x1, R23, P5 ;  /* 0x00000001052b7824 */ /* 0x040fe400028e0617 */
[----:B------:R1:W-:Y:S01]  /*7d870*/  STL.64 [R1+0x8c0], R46 ;  /* 0x0008c02e01007387 */ /* 0x0003e20000100a00 */
[----:B------:R-:W-:Y:S01]  /*7d880*/  IMAD.X R41, R5, 0x1, R24, P6 ;  /* 0x0000000105297824 */ /* 0x000fe200030e0618 */
[----:B0-----:R-:W-:-:S02]  /*7d890*/  IADD3 R60, P3, R38, R20, RZ ;  /* 0x00000014263c7210 */ /* 0x001fc40007f7e0ff */
[----:B-1----:R-:W-:Y:S01]  /*7d8a0*/  IADD3 R46, P4, R38, R21, RZ ;  /* 0x00000015262e7210 */ /* 0x002fe20007f9e0ff */
[----:B------:R-:W-:Y:S02]  /*7d8b0*/  IMAD.MOV.U32 R38, RZ, RZ, R39 ;  /* 0x000000ffff267224 */ /* 0x000fe400078e0027 */
[----:B------:R-:W-:Y:S02]  /*7d8c0*/  IMAD.MOV.U32 R39, RZ, RZ, R36 ;  /* 0x000000ffff277224 */ /* 0x000fe400078e0024 */
[----:B------:R-:W-:Y:S01]  /*7d8d0*/  IMAD.MOV.U32 R36, RZ, RZ, R37 ;  /* 0x000000ffff247224 */ /* 0x000fe200078e0025 */
[----:B------:R0:W-:Y:S01]  /*7d8e0*/  STL.64 [R1+0x8b8], R42 ;  /* 0x0008b82a01007387 */ /* 0x0001e20000100a00 */
[----:B------:R-:W-:Y:S02]  /*7d8f0*/  IMAD.MOV.U32 R37, RZ, RZ, R34 ;  /* 0x000000ffff257224 */ /* 0x000fe400078e0022 */
[----:B------:R-:W-:Y:S01]  /*7d900*/  IMAD.MOV.U32 R34, RZ, RZ, R35 ;  /* 0x000000ffff227224 */ /* 0x000fe200078e0023 */
[----:B------:R1:W-:Y:S01]  /*7d910*/  STL.64 [R1+0x8b0], R40 ;  /* 0x0008b02801007387 */ /* 0x0003e20000100a00 */
[----:B------:R-:W-:Y:S01]  /*7d920*/  IMAD.MOV.U32 R35, RZ, RZ, R32 ;  /* 0x000000ffff237224 */ /* 0x000fe200078e0020 */
[----:B------:R-:W-:Y:S01]  /*7d930*/  SHF.R.S32.HI R5, RZ, 0x1f, R38 ;  /* 0x0000001fff057819 */ /* 0x000fe20000011426 */
[----:B------:R-:W-:-:S02]  /*7d940*/  IMAD.MOV.U32 R32, RZ, RZ, R33 ;  /* 0x000000ffff207224 */ /* 0x000fc400078e0021 */
[----:B------:R-:W-:Y:S01]  /*7d950*/  IMAD.MOV.U32 R33, RZ, RZ, R30 ;  /* 0x000000ffff217224 */ /* 0x000fe200078e001e */
[C---:B0-----:R-:W-:Y:S01]  /*7d960*/  IADD3 R42, P5, R38.reuse, R20, RZ ;  /* 0x00000014262a7210 */ /* 0x041fe20007fbe0ff */
[----:B------:R-:W-:Y:S01]  /*7d970*/  IMAD.MOV.U32 R30, RZ, RZ, R29 ;  /* 0x000000ffff1e7224 */ /* 0x000fe200078e001d */
[----:B-1----:R-:W-:Y:S01]  /*7d980*/  IADD3 R40, P6, R38, R21, RZ ;  /* 0x0000001526287210 */ /* 0x002fe20007fde0ff */
[----:B------:R-:W-:Y:S02]  /*7d990*/  IMAD.MOV.U32 R38, RZ, RZ, R39 ;  /* 0x000000ffff267224 */ /* 0x000fe400078e0027 */
[----:B------:R-:W-:Y:S02]  /*7d9a0*/  IMAD.MOV.U32 R39, RZ, RZ, R36 ;  /* 0x000000ffff277224 */ /* 0x000fe400078e0024 */
[----:B------:R-:W-:Y:S02]  /*7d9b0*/  IMAD.MOV.U32 R29, RZ, RZ, R26 ;  /* 0x000000ffff1d7224 */ /* 0x000fe400078e001a */
[----:B------:R-:W-:-:S02]  /*7d9c0*/  IMAD.MOV.U32 R36, RZ, RZ, R37 ;  /* 0x000000ffff247224 */ /* 0x000fc400078e0025 */
[----:B------:R-:W-:Y:S02]  /*7d9d0*/  IMAD.MOV.U32 R26, RZ, RZ, R27 ;  /* 0x000000ffff1a7224 */ /* 0x000fe400078e001b */
[C---:B------:R-:W-:Y:S02]  /*7d9e0*/  IMAD.X R61, R4.reuse, 0x1, R23, P3 ;  /* 0x00000001043d7824 */ /* 0x040fe400018e0617 */
[----:B------:R-:W-:Y:S02]  /*7d9f0*/  IMAD.MOV.U32 R37, RZ, RZ, R34 ;  /* 0x000000ffff257224 */ /* 0x000fe400078e0022 */
[----:B------:R-:W-:Y:S02]  /*7da00*/  IMAD.MOV.U32 R27, RZ, RZ, R18 ;  /* 0x000000ffff1b7224 */ /* 0x000fe400078e0012 */
[----:B------:R-:W-:Y:S02]  /*7da10*/  IMAD.X R47, R4, 0x1, R24, P4 ;  /* 0x00000001042f7824 */ /* 0x000fe400020e0618 */
[----:B------:R-:W-:-:S02]  /*7da20*/  IMAD.MOV.U32 R34, RZ, RZ, R35 ;  /* 0x000000ffff227224 */ /* 0x000fc400078e0023 */
[----:B------:R-:W-:Y:S02]  /*7da30*/  IMAD.MOV.U32 R18, RZ, RZ, R17 ;  /* 0x000000ffff127224 */ /* 0x000fe400078e0011 */
[C---:B------:R-:W-:Y:S02]  /*7da40*/  IMAD.X R43, R5.reuse, 0x1, R23, P5 ;  /* 0x00000001052b7824 */ /* 0x040fe400028e0617 */
[----:B------:R-:W-:Y:S02]  /*7da50*/  IMAD.MOV.U32 R35, RZ, RZ, R32 ;  /* 0x000000ffff237224 */ /* 0x000fe400078e0020 */
[----:B------:R-:W-:Y:S02]  /*7da60*/  IMAD.X R41, R5, 0x1, R24, P6 ;  /* 0x0000000105297824 */ /* 0x000fe400030e0618 */
[----:B------:R-:W-:Y:S02]  /*7da70*/  IMAD.MOV.U32 R32, RZ, RZ, R33 ;  /* 0x000000ffff207224 */ /* 0x000fe400078e0021 */
[----:B------:R-:W-:-:S02]  /*7da80*/  IMAD.MOV.U32 R33, RZ, RZ, R30 ;  /* 0x000000ffff217224 */ /* 0x000fc400078e001e */
[----:B------:R-:W-:Y:S02]  /*7da90*/  IMAD.MOV.U32 R30, RZ, RZ, R29 ;  /* 0x000000ffff1e7224 */ /* 0x000fe400078e001d */
[----:B------:R-:W-:Y:S02]  /*7daa0*/  IMAD.MOV.U32 R29, RZ, RZ, R26 ;  /* 0x000000ffff1d7224 */ /* 0x000fe400078e001a */
[----:B------:R-:W-:Y:S02]  /*7dab0*/  IMAD.MOV.U32 R26, RZ, RZ, R27 ;  /* 0x000000ffff1a7224 */ /* 0x000fe400078e001b */
[----:B------:R-:W-:Y:S02]  /*7dac0*/  IMAD.MOV.U32 R27, RZ, RZ, R18 ;  /* 0x000000ffff1b7224 */ /* 0x000fe400078e0012 */
[----:B--2---:R-:W-:Y:S02]  /*7dad0*/  IMAD.MOV.U32 R17, RZ, RZ, R3 ;  /* 0x000000ffff117224 */ /* 0x004fe400078e0003 */
[----:B------:R-:W2:Y:S04]  /*7dae0*/  LDL.LU R3, [R1+0x1178] ;  /* 0x0011780001037983 */ /* 0x000ea80000300800 */
[----:B------:R0:W-:Y:S04]  /*7daf0*/  STL.64 [R1+0x8a8], R60 ;  /* 0x0008a83c01007387 */ /* 0x0001e80000100a00 */
[----:B------:R-:W-:Y:S04]  /*7db00*/  STL.64 [R1+0x8a0], R46 ;  /* 0x0008a02e01007387 */ /* 0x000fe80000100a00 */
[----:B------:R1:W-:Y:S04]  /*7db10*/  STL.64 [R1+0x898], R42 ;  /* 0x0008982a01007387 */ /* 0x0003e80000100a00 */
[----:B------:R3:W-:Y:S04]  /*7db20*/  STL.64 [R1+0x890], R40 ;  /* 0x0008902801007387 */ /* 0x0007e80000100a00 */
[----:B------:R-:W4:Y:S01]  /*7db30*/  LDL.LU R18, [R1+0x1228] ;  /* 0x0012280001127983 */ /* 0x000f220000300800 */
[----:B------:R-:W-:-:S02]  /*7db40*/  SHF.R.S32.HI R4, RZ, 0x1f, R38 ;  /* 0x0000001fff047819 */ /* 0x000fc40000011426 */
[C---:B0-----:R-:W-:Y:S02]  /*7db50*/  IADD3 R60, P4, R38.reuse, R21, RZ ;  /* 0x00000015263c7210 */ /* 0x041fe40007f9e0ff */
[----:B-1----:R-:W-:Y:S01]  /*7db60*/  IADD3 R42, P3, R38, R20, RZ ;  /* 0x00000014262a7210 */ /* 0x002fe20007f7e0ff */
        /* <DEDUP_REMOVED lines=9> */
[----:B----4-:R-:W-:Y:S02]  /*7dc00*/  IMAD.MOV.U32 R27, RZ, RZ, R18 ;  /* 0x000000ffff1b7224 */ /* 0x010fe400078e0012 */
[----:B------:R-:W-:-:S02]  /*7dc10*/  IMAD.MOV.U32 R18, RZ, RZ, R14 ;  /* 0x000000ffff127224 */ /* 0x000fc400078e000e */
[----:B------:R-:W-:Y:S02]  /*7dc20*/  IMAD.MOV.U32 R14, RZ, RZ, R15 ;  /* 0x000000ffff0e7224 */ /* 0x000fe400078e000f */
[----:B------:R-:W4:Y:S01]  /*7dc30*/  LDL.LU R15, [R1+0x12b4] ;  /* 0x0012b400010f7983 */ /* 0x000f220000300800 */
[----:B------:R-:W-:Y:S02]  /*7dc40*/  SHF.R.S32.HI R5, RZ, 0x1f, R38 ;  /* 0x0000001fff057819 */ /* 0x000fe40000011426 */
[----:B------:R-:W-:Y:S01]  /*7dc50*/  IADD3 R46, P5, R38, R20, RZ ;  /* 0x00000014262e7210 */ /* 0x000fe20007fbe0ff */
[--C-:B------:R-:W-:Y:S01]  /*7dc60*/  IMAD.X R43, R4, 0x1, R23.reuse, P3 ;  /* 0x00000001042b7824 */ /* 0x100fe200018e0617 */
[----:B---3--:R-:W-:Y:S01]  /*7dc70*/  IADD3 R40, P6, R38, R21, RZ ;  /* 0x0000001526287210 */ /* 0x008fe20007fde0ff */
[--C-:B------:R-:W-:Y:S02]  /*7dc80*/  IMAD.X R61, R4, 0x1, R24.reuse, P4 ;  /* 0x00000001043d7824 */ /* 0x100fe400020e0618 */
[C---:B------:R-:W-:Y:S01]  /*7dc90*/  IMAD.X R47, R5.reuse, 0x1, R23, P5 ;  /* 0x00000001052f7824 */ /* 0x040fe200028e0617 */
[----:B------:R0:W-:Y:S01]  /*7dca0*/  STL.64 [R1+0x888], R42 ;  /* 0x0008882a01007387 */ /* 0x0001e20000100a00 */
[----:B------:R-:W-:-:S02]  /*7dcb0*/  IMAD.X R41, R5, 0x1, R24, P6 ;  /* 0x0000000105297824 */ /* 0x000fc400030e0618 */
[----:B------:R-:W-:Y:S02]  /*7dcc0*/  IMAD.MOV.U32 R38, RZ, RZ, R39 ;  /* 0x000000ffff267224 */ /* 0x000fe400078e0027 */
[----:B------:R-:W-:Y:S02]  /*7dcd0*/  IMAD.MOV.U32 R39, RZ, RZ, R36 ;  /* 0x000000ffff277224 */ /* 0x000fe400078e0024 */
[----:B------:R-:W-:Y:S01]  /*7dce0*/  IMAD.MOV.U32 R36, RZ, RZ, R37 ;  /* 0x000000ffff247224 */ /* 0x000fe200078e0025 */
[----:B------:R-:W-:Y:S01]  /*7dcf0*/  SHF.R.S32.HI R4, RZ, 0x1f, R38 ;  /* 0x0000001fff047819 */ /* 0x000fe20000011426 */
[----:B0-----:R-:W3:Y:S01]  /*7dd00*/  LDL.LU.64 R42, [R1+0x2700] ;  /* 0x00270000012a7983 */ /* 0x001ee20000300a00 */
[----:B------:R-:W-:-:S03]  /*7dd10*/  IMAD.MOV.U32 R37, RZ, RZ, R34 ;  /* 0x000000ffff257224 */ /* 0x000fc600078e0022 */
[----:B------:R0:W-:Y:S01]  /*7dd20*/  STL.64 [R1+0x880], R60 ;  /* 0x0008803c01007387 */ /* 0x0001e20000100a00 */
[----:B------:R-:W-:-:S03]  /*7dd30*/  IMAD.MOV.U32 R34, RZ, RZ, R33 ;  /* 0x000000ffff227224 */ /* 0x000fc600078e0021 */
[----:B------:R1:W-:Y:S01]  /*7dd40*/  STL.64 [R1+0x878], R46 ;  /* 0x0008782e01007387 */ /* 0x0003e20000100a00 */
[----:B------:R-:W-:-:S03]  /*7dd50*/  IMAD.MOV.U32 R33, RZ, RZ, R30 ;  /* 0x000000ffff217224 */ /* 0x000fc600078e001e */
[----:B------:R2:W-:Y:S01]  /*7dd60*/  STL.64 [R1+0x870], R40 ;  /* 0x0008702801007387 */ /* 0x0005e20000100a00 */
[----:B------:R-:W-:Y:S01]  /*7dd70*/  IMAD.MOV.U32 R30, RZ, RZ, R26 ;  /* 0x000000ffff1e7224 */ /* 0x000fe200078e001a */
[----:B------:R-:W-:Y:S02]  /*7dd80*/  SHF.R.S32.HI R5, RZ, 0x1f, R39 ;  /* 0x0000001fff057819 */ /* 0x000fe40000011427 */
[CC--:B0-----:R-:W-:Y:S01]  /*7dd90*/  IADD3 R60, P4, R38.reuse, R21.reuse, RZ ;  /* 0x00000015263c7210 */ /* 0x0c1fe20007f9e0ff */
[----:B------:R-:W-:Y:S01]  /*7dda0*/  IMAD.MOV.U32 R26, RZ, RZ, R18 ;  /* 0x000000ffff1a7224 */ /* 0x000fe200078e0012 */
[CC--:B-1----:R-:W-:Y:S02]  /*7ddb0*/  IADD3 R46, P5, R39.reuse, R20.reuse, RZ ;  /* 0x00000014272e7210 */ /* 0x0c2fe40007fbe0ff */
[----:B--2---:R-:W-:Y:S01]  /*7ddc0*/  IADD3 R40, P3, R38, R20, RZ ;  /* 0x0000001426287210 */ /* 0x004fe20007f7e0ff */
[----:B------:R-:W-:Y:S01]  /*7ddd0*/  IMAD.MOV.U32 R18, RZ, RZ, R14 ;  /* 0x000000ffff127224 */ /* 0x000fe200078e000e */
[----:B------:R-:W-:Y:S01]  /*7dde0*/  IADD3 R38, P6, R39, R21, RZ ;  /* 0x0000001527267210 */ /* 0x000fe20007fde0ff */
[----:B------:R-:W-:-:S02]  /*7ddf0*/  IMAD.X R61, R4, 0x1, R24, P4 ;  /* 0x00000001043d7824 */ /* 0x000fc400020e0618 */
[--C-:B------:R-:W-:Y:S02]  /*7de00*/  IMAD.X R41, R4, 0x1, R23.reuse, P3 ;  /* 0x0000000104297824 */ /* 0x100fe400018e0617 */
[C---:B------:R-:W-:Y:S02]  /*7de10*/  IMAD.X R47, R5.reuse, 0x1, R23, P5 ;  /* 0x00000001052f7824 */ /* 0x040fe400028e0617 */
[----:B------:R-:W-:Y:S01]  /*7de20*/  IMAD.X R39, R5, 0x1, R24, P6 ;  /* 0x0000000105277824 */ /* 0x000fe200030e0618 */
[----:B------:R-:W-:Y:S02]  /*7de30*/  SHF.R.S32.HI R4, RZ, 0x1f, R36 ;  /* 0x0000001fff047819 */ /* 0x000fe40000011424 */
[----:B------:R-:W-:Y:S01]  /*7de40*/  SHF.R.S32.HI R5, RZ, 0x1f, R37 ;  /* 0x0000001fff057819 */ /* 0x000fe20000011425 */
[----:B----4-:R-:W-:Y:S02]  /*7de50*/  IMAD.MOV.U32 R14, RZ, RZ, R15 ;  /* 0x000000ffff0e7224 */ /* 0x010fe400078e000f */
[----:B------:R-:W-:-:S02]  /*7de60*/  IMAD.MOV.U32 R15, RZ, RZ, R12 ;  /* 0x000000ffff0f7224 */ /* 0x000fc400078e000c */
[----:B------:R-:W-:Y:S02]  /*7de70*/  IMAD.MOV.U32 R12, RZ, RZ, R0 ;  /* 0x000000ffff0c7224 */ /* 0x000fe400078e0000 */
[----:B------:R-:W2:Y:S04]  /*7de80*/  LDL.LU R0, [R1+0x26f8] ;  /* 0x0026f80001007983 */ /* 0x000ea80000300800 */
[----:B------:R0:W-:Y:S04]  /*7de90*/  STL.64 [R1+0x868], R40 ;  /* 0x0008682801007387 */ /* 0x0001e80000100a00 */
[----:B0-----:R-:W4:Y:S04]  /*7dea0*/  LDL.LU.64 R40, [R1+0x26f0] ;  /* 0x0026f00001287983 */ /* 0x001f280000300a00 */
[----:B------:R0:W-:Y:S04]  /*7deb0*/  STL.64 [R1+0x860], R60 ;  /* 0x0008603c01007387 */ /* 0x0001e80000100a00 */
[----:B------:R1:W-:Y:S04]  /*7dec0*/  STL.64 [R1+0x858], R46 ;  /* 0x0008582e01007387 */ /* 0x0003e80000100a00 */
[----:B------:R3:W-:Y:S01]  /*7ded0*/  STL.64 [R1+0x850], R38 ;  /* 0x0008502601007387 */ /* 0x0007e20000100a00 */
[----:B0-----:R-:W-:-:S02]  /*7dee0*/  IADD3 R60, P4, R36, R21, RZ ;  /* 0x00000015243c7210 */ /* 0x001fc40007f9e0ff */
[CC--:B-1----:R-:W-:Y:S02]  /*7def0*/  IADD3 R46, P5, R37.reuse, R20.reuse, RZ ;  /* 0x00000014252e7210 */ /* 0x0c2fe40007fbe0ff */
[----:B---3--:R-:W-:Y:S02]  /*7df00*/  IADD3 R38, P3, R36, R20, RZ ;  /* 0x0000001424267210 */ /* 0x008fe40007f7e0ff */
[----:B------:R-:W-:Y:S01]  /*7df10*/  IADD3 R36, P6, R37, R21, RZ ;  /* 0x0000001525247210 */ /* 0x000fe20007fde0ff */
[C-C-:B------:R-:W-:Y:S02]  /*7df20*/  IMAD.X R61, R4.reuse, 0x1, R24.reuse, P4 ;  /* 0x00000001043d7824 */ /* 0x140fe400020e0618 */
[--C-:B------:R-:W-:Y:S02]  /*7df30*/  IMAD.X R39, R4, 0x1, R23.reuse, P3 ;  /* 0x0000000104277824 */ /* 0x100fe400018e0617 */
[C---:B------:R-:W-:Y:S02]  /*7df40*/  IMAD.X R47, R5.reuse, 0x1, R23, P5 ;  /* 0x00000001052f7824 */ /* 0x040fe400028e0617 */
[----:B------:R-:W-:Y:S01]  /*7df50*/  IMAD.X R37, R5, 0x1, R24, P6 ;  /* 0x0000000105257824 */ /* 0x000fe200030e0618 */
[----:B------:R0:W-:Y:S01]  /*7df60*/  STL.64 [R1+0x848], R38 ;  /* 0x0008482601007387 */ /* 0x0001e20000100a00 */
[----:B------:R-:W-:-:S02]  /*7df70*/  SHF.R.S32.HI R4, RZ, 0x1f, R34 ;  /* 0x0000001fff047819 */ /* 0x000fc40000011422 */
[----:B------:R-:W-:Y:S01]  /*7df80*/  SHF.R.S32.HI R5, RZ, 0x1f, R35 ;  /* 0x0000001fff057819 */ /* 0x000fe20000011423 */
[----:B0-----:R-:W3:Y:S04]  /*7df90*/  LDL.LU.64 R38, [R1+0x26e8] ;  /* 0x0026e80001267983 */ /* 0x001ee80000300a00 */
[----:B------:R0:W-:Y:S04]  /*7dfa0*/  STL.64 [R1+0x840], R60 ;  /* 0x0008403c01007387 */ /* 0x0001e80000100a00 */
[----:B------:R1:W-:Y:S04]  /*7dfb0*/  STL.64 [R1+0x838], R46 ;  /* 0x0008382e01007387 */ /* 0x0003e80000100a00 */
[----:B------:R1:W-:Y:S01]  /*7dfc0*/  STL.64 [R1+0x830], R36 ;  /* 0x0008302401007387 */ /* 0x0003e20000100a00 */
[----:B0-----:R-:W-:-:S02]  /*7dfd0*/  IADD3 R60, P3, R34, R20, RZ ;  /* 0x00000014223c7210 */ /* 0x001fc40007f7e0ff */
[----:B-1----:R-:W-:-:S03]  /*7dfe0*/  IADD3 R46, P4, R34, R21, RZ ;  /* 0x00000015222e7210 */ /* 0x002fc60007f9e0ff */
[C-C-:B------:R-:W-:Y:S01]  /*7dff0*/  IMAD.X R61, R4.reuse, 0x1, R23.reuse, P3 ;  /* 0x00000001043d7824 */ /* 0x140fe200018e0617 */
[C---:B------:R-:W-:Y:S02]  /*7e000*/  IADD3 R34, P6, R35.reuse, R21, RZ ;  /* 0x0000001523227210 */ /* 0x040fe40007fde0ff */
[----:B------:R-:W-:Y:S01]  /*7e010*/  IADD3 R36, P5, R35, R20, RZ ;  /* 0x0000001423247210 */ /* 0x000fe20007fbe0ff */
[--C-:B------:R-:W-:Y:S01]  /*7e020*/  IMAD.X R47, R4, 0x1, R24.reuse, P4 ;  /* 0x00000001042f7824 */ /* 0x100fe200020e0618 */
[----:B------:R0:W-:Y:S01]  /*7e030*/  STL.64 [R1+0x828], R60 ;  /* 0x0008283c01007387 */ /* 0x0001e20000100a00 */
[C---:B------:R-:W-:Y:S02]  /*7e040*/  IMAD.X R35, R5.reuse, 0x1, R24, P6 ;  /* 0x0000000105237824 */ /* 0x040fe400030e0618 */
[----:B------:R-:W-:Y:S01]  /*7e050*/  IMAD.X R37, R5, 0x1, R23, P5 ;  /* 0x0000000105257824 */ /* 0x000fe200028e0617 */
[----:B------:R-:W-:Y:S01]  /*7e060*/  STL.64 [R1+0x820], R46 ;  /* 0x0008202e01007387 */ /* 0x000fe20000100a00 */
[----:B------:R-:W-:-:S03]  /*7e070*/  SHF.R.S32.HI R4, RZ, 0x1f, R32 ;  /* 0x0000001fff047819 */ /* 0x000fc60000011420 */
[----:B------:R1:W-:Y:S01]  /*7e080*/  STL.64 [R1+0x818], R36 ;  /* 0x0008182401007387 */ /* 0x0003e20000100a00 */
[----:B------:R-:W-:-:S03]  /*7e090*/  SHF.R.S32.HI R5, RZ, 0x1f, R30 ;  /* 0x0000001fff057819 */ /* 0x000fc6000001141e */
[----:B------:R1:W-:Y:S01]  /*7e0a0*/  STL.64 [R1+0x810], R34 ;  /* 0x0008102201007387 */ /* 0x0003e20000100a00 */
[-C--:B0-----:R-:W-:Y:S02]  /*7e0b0*/  IADD3 R60, P5, R30, R20.reuse, RZ ;  /* 0x000000141e3c7210 */ /* 0x081fe40007fbe0ff */
[C---:B-1----:R-:W-:Y:S02]  /*7e0c0*/  IADD3 R36, P3, R32.reuse, R20, RZ ;  /* 0x0000001420247210 */ /* 0x042fe40007f7e0ff */
[----:B------:R-:W-:-:S03]  /*7e0d0*/  IADD3 R34, P4, R32, R21, RZ ;  /* 0x0000001520227210 */ /* 0x000fc60007f9e0ff */
[----:B------:R-:W-:Y:S01]  /*7e0e0*/  IMAD.X R37, R4, 0x1, R23, P3 ;  /* 0x0000000104257824 */ /* 0x000fe200018e0617 */
[-C--:B------:R-:W-:Y:S01]  /*7e0f0*/  IADD3 R32, P6, R30, R21.reuse, RZ ;  /* 0x000000151e207210 */ /* 0x080fe20007fde0ff */
[----:B------:R-:W-:Y:S02]  /*7e100*/  IMAD.MOV.U32 R47, RZ, RZ, R33 ;  /* 0x000000ffff2f7224 */ /* 0x000fe400078e0021 */
[--C-:B------:R-:W-:Y:S01]  /*7e110*/  IMAD.X R35, R4, 0x1, R24.reuse, P4 ;  /* 0x0000000104237824 */ /* 0x100fe200020e0618 */
[----:B------:R0:W-:Y:S01]  /*7e120*/  STL.64 [R1+0x808], R36 ;  /* 0x0008082401007387 */ /* 0x0001e20000100a00 */
[C---:B------:R-:W-:Y:S02]  /*7e130*/  IMAD.X R61, R5.reuse, 0x1, R23, P5 ;  /* 0x00000001053d7824 */ /* 0x040fe400028e0617 */
[----:B------:R-:W-:Y:S01]  /*7e140*/  IMAD.X R33, R5, 0x1, R24, P6 ;  /* 0x0000000105217824 */ /* 0x000fe200030e0618 */
[----:B------:R-:W-:Y:S01]  /*7e150*/  SHF.R.S32.HI R4, RZ, 0x1f, R31 ;  /* 0x0000001fff047819 */ /* 0x000fe2000001141f */
[----:B0-----:R-:W2:Y:S04]  /*7e160*/  LDL.LU.64 R36, [R1+0x26e0] ;  /* 0x0026e00001247983 */ /* 0x001ea80000300a00 */
[----:B------:R0:W-:Y:S01]  /*7e170*/  STL.64 [R1+0x800], R34 ;  /* 0x0008002201007387 */ /* 0x0001e20000100a00 */
[----:B------:R-:W-:-:S02]  /*7e180*/  IADD3 R30, P4, R31, R21, RZ ;  /* 0x000000151f1e7210 */ /* 0x000fc40007f9e0ff */
[----:B------:R-:W-:Y:S01]  /*7e190*/  SHF.R.S32.HI R5, RZ, 0x1f, R47 ;  /* 0x0000001fff057819 */ /* 0x000fe2000001142f */
[----:B0-----:R-:W4:Y:S04]  /*7e1a0*/  LDL.LU.64 R34, [R1+0x26d8] ;  /* 0x0026d80001227983 */ /* 0x001f280000300a00 */
[----:B------:R-:W-:Y:S04]  /*7e1b0*/  STL.64 [R1+0x7f8], R60 ;  /* 0x0007f83c01007387 */ /* 0x000fe80000100a00 */
[----:B------:R0:W-:Y:S01]  /*7e1c0*/  STL.64 [R1+0x7f0], R32 ;  /* 0x0007f02001007387 */ /* 0x0001e20000100a00 */
[----:B------:R-:W-:-:S02]  /*7e1d0*/  IADD3 R46, P6, R47, R21, RZ ;  /* 0x000000152f2e7210 */ /* 0x000fc40007fde0ff */
[-C--:B0-----:R-:W-:Y:S02]  /*7e1e0*/  IADD3 R32, P3, R31, R20.reuse, RZ ;  /* 0x000000141f207210 */ /* 0x081fe40007f7e0ff */
[----:B------:R-:W-:Y:S01]  /*7e1f0*/  IADD3 R60, P5, R47, R20, RZ ;  /* 0x000000142f3c7210 */ /* 0x000fe20007fbe0ff */
[C---:B------:R-:W-:Y:S02]  /*7e200*/  IMAD.X R31, R4.reuse, 0x1, R24, P4 ;  /* 0x00000001041f7824 */ /* 0x040fe400020e0618 */
[--C-:B------:R-:W-:Y:S02]  /*7e210*/  IMAD.X R33, R4, 0x1, R23.reuse, P3 ;  /* 0x0000000104217824 */ /* 0x100fe400018e0617 */
[----:B------:R-:W-:-:S03]  /*7e220*/  IMAD.X R61, R5, 0x1, R23, P5 ;  /* 0x00000001053d7824 */ /* 0x000fc600028e0617 */
[----:B------:R0:W-:Y:S01]  /*7e230*/  STL.64 [R1+0x7e8], R32 ;  /* 0x0007e82001007387 */ /* 0x0001e20000100a00 */
[----:B------:R-:W-:Y:S01]  /*7e240*/  SHF.R.S32.HI R4, RZ, 0x1f, R6 ;  /* 0x0000001fff047819 */ /* 0x000fe20000011406 */
[----:B------:R-:W-:Y:S01]  /*7e250*/  IMAD.X R47, R5, 0x1, R24, P6 ;  /* 0x00000001052f7824 */ /* 0x000fe200030e0618 */
[----:B------:R-:W-:Y:S01]  /*7e260*/  SHF.R.S32.HI R5, RZ, 0x1f, R7 ;  /* 0x0000001fff057819 */ /* 0x000fe20000011407 */
[----:B0-----:R-:W3:Y:S04]  /*7e270*/  LDL.LU.64 R32, [R1+0x26d0] ;  /* 0x0026d00001207983 */ /* 0x001ee80000300a00 */
[----:B------:R0:W-:Y:S04]  /*7e280*/  STL.64 [R1+0x7e0], R30 ;  /* 0x0007e01e01007387 */ /* 0x0001e80000100a00 */
[----:B------:R1:W-:Y:S01]  /*7e290*/  STL.64 [R1+0x7d8], R60 ;  /* 0x0007d83c01007387 */ /* 0x0003e20000100a00 */
[----:B0-----:R-:W-:Y:S01]  /*7e2a0*/  IMAD.MOV.U32 R30, RZ, RZ, R10 ;  /* 0x000000ffff1e7224 */ /* 0x001fe200078e000a */
[C---:B------:R-:W-:Y:S01]  /*7e2b0*/  IADD3 R10, P3, R6.reuse, R20, RZ ;  /* 0x00000014060a7210 */ /* 0x040fe20007f7e0ff */
[----:B------:R-:W-:Y:S01]  /*7e2c0*/  IMAD.MOV.U32 R31, RZ, RZ, R11 ;  /* 0x000000ffff1f7224 */ /* 0x000fe200078e000b */
[----:B-1----:R-:W-:-:S02]  /*7e2d0*/  IADD3 R60, P4, R6, R21, RZ ;  /* 0x00000015063c7210 */ /* 0x002fc40007f9e0ff */
[----:B------:R-:W-:Y:S01]  /*7e2e0*/  IADD3 R6, P6, R7, R21, RZ ;  /* 0x0000001507067210 */ /* 0x000fe20007fde0ff */
[C---:B------:R-:W-:Y:S01]  /*7e2f0*/  IMAD.X R11, R4.reuse, 0x1, R23, P3 ;  /* 0x00000001040b7824 */ /* 0x040fe200018e0617 */
[----:B------:R0:W-:Y:S01]  /*7e300*/  STL.64 [R1+0x7d0], R46 ;  /* 0x0007d02e01007387 */ /* 0x0001e20000100a00 */
[----:B------:R-:W-:-:S03]  /*7e310*/  IMAD.X R61, R4, 0x1, R24, P4 ;  /* 0x00000001043d7824 */ /* 0x000fc600020e0618 */
[----:B------:R1:W-:Y:S01]  /*7e320*/  STL.64 [R1+0x7c8], R10 ;  /* 0x0007c80a01007387 */ /* 0x0003e20000100a00 */
[----:B------:R-:W-:Y:S02]  /*7e330*/  SHF.R.S32.HI R4, RZ, 0x1f, R30 ;  /* 0x0000001fff047819 */ /* 0x000fe4000001141e */
[-C--:B0-----:R-:W-:Y:S01]  /*7e340*/  IADD3 R46, P5, R7, R20.reuse, RZ ;  /* 0x00000014072e7210 */ /* 0x081fe20007fbe0ff */
[C---:B------:R-:W-:Y:S01]  /*7e350*/  IMAD.X R7, R5.reuse, 0x1, R24, P6 ;  /* 0x0000000105077824 */ /* 0x040fe200030e0618 */
[----:B-1----:R-:W2:Y:S04]  /*7e360*/  LDL.LU.64 R10, [R1+0x26c8] ;  /* 0x0026c800010a7983 */ /* 0x002ea80000300a00 */
[----:B------:R-:W-:Y:S04]  /*7e370*/  STL.64 [R1+0x7c0], R60 ;  /* 0x0007c03c01007387 */ /* 0x000fe80000100a00 */
[----:B------:R0:W-:Y:S01]  /*7e380*/  STL.64 [R1+0x7b0], R6 ;  /* 0x0007b00601007387 */ /* 0x0001e20000100a00 */
[----:B------:R-:W-:Y:S01]  /*7e390*/  IMAD.X R47, R5, 0x1, R23, P5 ;  /* 0x00000001052f7824 */ /* 0x000fe200028e0617 */
[----:B0-----:R-:W-:-:S04]  /*7e3a0*/  IADD3 R6, P3, R30, R20, RZ ;  /* 0x000000141e067210 */ /* 0x001fc80007f7e0ff */
[----:B------:R-:W-:Y:S01]  /*7e3b0*/  STL.64 [R1+0x7b8], R46 ;  /* 0x0007b82e01007387 */ /* 0x000fe20000100a00 */
[----:B------:R-:W-:-:S05]  /*7e3c0*/  IMAD.X R7, R4, 0x1, R23, P3 ;  /* 0x0000000104077824 */ /* 0x000fca00018e0617 */
[----:B------:R0:W-:Y:S04]  /*7e3d0*/  STL.64 [R1+0x7a8], R6 ;  /* 0x0007a80601007387 */ /* 0x0001e80000100a00 */
[----:B0-----:R-:W4:Y:S01]  /*7e3e0*/  LDL.LU.64 R6, [R1+0x26c0] ;  /* 0x0026c00001067983 */ /* 0x001f220000300a00 */
[----:B------:R-:W-:Y:S02]  /*7e3f0*/  IADD3 R60, P4, R30, R21, RZ ;  /* 0x000000151e3c7210 */ /* 0x000fe40007f9e0ff */
[----:B------:R-:W-:Y:S02]  /*7e400*/  SHF.R.S32.HI R5, RZ, 0x1f, R31 ;  /* 0x0000001fff057819 */ /* 0x000fe4000001141f */
[----:B------:R-:W-:Y:S01]  /*7e410*/  IADD3 R46, P5, R31, R20, RZ ;  /* 0x000000141f2e7210 */ /* 0x000fe20007fbe0ff */
[----:B------:R-:W-:-:S04]  /*7e420*/  IMAD.X R61, R4, 0x1, R24, P4 ;  /* 0x00000001043d7824 */ /* 0x000fc800020e0618 */
[----:B------:R-:W-:Y:S01]  /*7e430*/  IMAD.X R47, R5, 0x1, R23, P5 ;  /* 0x00000001052f7824 */ /* 0x000fe200028e0617 */
[----:B------:R0:W-:Y:S01]  /*7e440*/  STL.64 [R1+0x7a0], R60 ;  /* 0x0007a03c01007387 */ /* 0x0001e20000100a00 */
[-C--:B------:R-:W-:Y:S02]  /*7e450*/  IADD3 R30, P6, R31, R21.reuse, RZ ;  /* 0x000000151f1e7210 */ /* 0x080fe40007fde0ff */
[----:B------:R-:W-:Y:S01]  /*7e460*/  SHF.R.S32.HI R4, RZ, 0x1f, R29 ;  /* 0x0000001fff047819 */ /* 0x000fe2000001141d */
[----:B------:R1:W-:Y:S02]  /*7e470*/  STL.64 [R1+0x798], R46 ;  /* 0x0007982e01007387 */ /* 0x0003e40000100a00 */
[----:B------:R-:W-:Y:S01]  /*7e480*/  IMAD.X R31, R5, 0x1, R24, P6 ;  /* 0x00000001051f7824 */ /* 0x000fe200030e0618 */
[C---:B0-----:R-:W-:Y:S02]  /*7e490*/  IADD3 R60, P3, R29.reuse, R20, RZ ;  /* 0x000000141d3c7210 */ /* 0x041fe40007f7e0ff */
[----:B-1----:R-:W-:Y:S01]  /*7e4a0*/  IADD3 R46, P4, R29, R21, RZ ;  /* 0x000000151d2e7210 */ /* 0x002fe20007f9e0ff */
[----:B------:R-:W-:-:S02]  /*7e4b0*/  IMAD.MOV.U32 R29, RZ, RZ, R18 ;  /* 0x000000ffff1d7224 */ /* 0x000fc400078e0012 */
[----:B------:R-:W-:Y:S02]  /*7e4c0*/  IMAD.MOV.U32 R18, RZ, RZ, R14 ;  /* 0x000000ffff127224 */ /* 0x000fe400078e000e */
[----:B------:R-:W-:Y:S02]  /*7e4d0*/  IMAD.MOV.U32 R14, RZ, RZ, R15 ;  /* 0x000000ffff0e7224 */ /* 0x000fe400078e000f */
[----:B------:R-:W-:Y:S02]  /*7e4e0*/  IMAD.MOV.U32 R15, RZ, RZ, R12 ;  /* 0x000000ffff0f7224 */ /* 0x000fe400078e000c */
[----:B------:R-:W-:Y:S01]  /*7e4f0*/  IMAD.MOV.U32 R12, RZ, RZ, R13 ;  /* 0x000000ffff0c7224 */ /* 0x000fe200078e000d */
[----:B------:R-:W-:Y:S01]  /*7e500*/  SHF.R.S32.HI R5, RZ, 0x1f, R9 ;  /* 0x0000001fff057819 */ /* 0x000fe20000011409 */
[----:B------:R-:W-:Y:S01]  /*7e510*/  IMAD.MOV.U32 R13, RZ, RZ, R8 ;  /* 0x000000ffff0d7224 */ /* 0x000fe200078e0008 */
[----:B------:R-:W-:Y:S01]  /*7e520*/  IADD3 R8, P6, R9, R21, RZ ;  /* 0x0000001509087210 */ /* 0x000fe20007fde0ff */
[----:B------:R0:W-:Y:S01]  /*7e530*/  STL.64 [R1+0x790], R30 ;  /* 0x0007901e01007387 */ /* 0x0001e20000100a00 */
[----:B------:R-:W-:-:S02]  /*7e540*/  IMAD.X R61, R4, 0x1, R23, P3 ;  /* 0x00000001043d7824 */ /* 0x000fc400018e0617 */
[----:B------:R-:W-:-:S03]  /*7e550*/  IMAD.X R47, R4, 0x1, R24, P4 ;  /* 0x00000001042f7824 */ /* 0x000fc600020e0618 */
[----:B------:R-:W-:Y:S01]  /*7e560*/  STL.64 [R1+0x788], R60 ;  /* 0x0007883c01007387 */ /* 0x000fe20000100a00 */
[----:B0-----:R-:W-:Y:S01]  /*7e570*/  IADD3 R30, P5, R9, R20, RZ ;  /* 0x00000014091e7210 */ /* 0x001fe20007fbe0ff */
[C---:B------:R-:W-:Y:S02]  /*7e580*/  IMAD.X R9, R5.reuse, 0x1, R24, P6 ;  /* 0x0000000105097824 */ /* 0x040fe400030e0618 */
[----:B------:R-:W-:Y:S04]  /*7e590*/  STL.64 [R1+0x780], R46 ;  /* 0x0007802e01007387 */ /* 0x000fe80000100a00 */
[----:B------:R0:W-:Y:S01]  /*7e5a0*/  STL.64 [R1+0x770], R8 ;  /* 0x0007700801007387 */ /* 0x0001e20000100a00 */
[----:B------:R-:W-:-:S05]  /*7e5b0*/  IMAD.X R31, R5, 0x1, R23, P5 ;  /* 0x00000001051f7824 */ /* 0x000fca00028e0617 */
[----:B------:R-:W-:Y:S01]  /*7e5c0*/  STL.64 [R1+0x778], R30 ;  /* 0x0007781e01007387 */ /* 0x000fe20000100a00 */
[----:B----4-:R-:W-:Y:S02]  /*7e5d0*/  SHF.R.S32.HI R4, RZ, 0x1f, R6 ;  /* 0x0000001fff047819 */ /* 0x010fe40000011406 */
[----:B0-----:R-:W-:-:S05]  /*7e5e0*/  IADD3 R8, P3, R6, R20, RZ ;  /* 0x0000001406087210 */ /* 0x001fca0007f7e0ff */
[----:B------:R-:W-:-:S05]  /*7e5f0*/  IMAD.X R9, R4, 0x1, R23, P3 ;  /* 0x0000000104097824 */ /* 0x000fca00018e0617 */
[----:B------:R0:W-:Y:S04]  /*7e600*/  STL.64 [R1+0x768], R8 ;  /* 0x0007680801007387 */ /* 0x0001e80000100a00 */
[----:B0-----:R-:W4:Y:S01]  /*7e610*/  LDL.LU.64 R8, [R1+0x26b8] ;  /* 0x0026b80001087983 */ /* 0x001f220000300a00 */
[-C--:B------:R-:W-:Y:S02]  /*7e620*/  IADD3 R60, P4, R6, R21.reuse, RZ ;  /* 0x00000015063c7210 */ /* 0x080fe40007f9e0ff */
[----:B------:R-:W-:Y:S02]  /*7e630*/  SHF.R.S32.HI R5, RZ, 0x1f, R7 ;  /* 0x0000001fff057819 */ /* 0x000fe40000011407 */
[C---:B------:R-:W-:Y:S01]  /*7e640*/  IADD3 R46, P5, R7.reuse, R20, RZ ;  /* 0x00000014072e7210 */ /* 0x040fe20007fbe0ff */
[----:B------:R-:W-:Y:S01]  /*7e650*/  IMAD.X R61, R4, 0x1, R24, P4 ;  /* 0x00000001043d7824 */ /* 0x000fe200020e0618 */
[----:B------:R-:W-:-:S03]  /*7e660*/  IADD3 R30, P6, R7, R21, RZ ;  /* 0x00000015071e7210 */ /* 0x000fc60007fde0ff */
[C---:B------:R-:W-:Y:S01]  /*7e670*/  IMAD.X R47, R5.reuse, 0x1, R23, P5 ;  /* 0x00000001052f7824 */ /* 0x040fe200028e0617 */
[----:B------:R0:W-:Y:S01]  /*7e680*/  STL.64 [R1+0x760], R60 ;  /* 0x0007603c01007387 */ /* 0x0001e20000100a00 */
[----:B------:R-:W-:-:S03]  /*7e690*/  IMAD.X R31, R5, 0x1, R24, P6 ;  /* 0x00000001051f7824 */ /* 0x000fc600030e0618 */
[----:B------:R-:W-:Y:S04]  /*7e6a0*/  STL.64 [R1+0x758], R46 ;  /* 0x0007582e01007387 */ /* 0x000fe80000100a00 */
[----:B------:R1:W-:Y:S01]  /*7e6b0*/  STL.64 [R1+0x750], R30 ;  /* 0x0007501e01007387 */ /* 0x0003e20000100a00 */
[----:B0-----:R-:W-:Y:S02]  /*7e6c0*/  IMAD.MOV.U32 R60, RZ, RZ, R14 ;  /* 0x000000ffff3c7224 */ /* 0x001fe400078e000e */
[----:B------:R-:W-:Y:S02]  /*7e6d0*/  IMAD.MOV.U32 R61, RZ, RZ, R12 ;  /* 0x000000ffff3d7224 */ /* 0x000fe400078e000c */
[----:B-1----:R-:W-:Y:S02]  /*7e6e0*/  IMAD.MOV.U32 R31, RZ, RZ, R29 ;  /* 0x000000ffff1f7224 */ /* 0x002fe400078e001d */
[----:B------:R-:W-:-:S02]  /*7e6f0*/  IMAD.MOV.U32 R29, RZ, RZ, R15 ;  /* 0x000000ffff1d7224 */ /* 0x000fc400078e000f */
[----:B------:R-:W-:Y:S02]  /*7e700*/  IMAD.MOV.U32 R30, RZ, RZ, R18 ;  /* 0x000000ffff1e7224 */ /* 0x000fe400078e0012 */
[----:B------:R-:W-:Y:S01]  /*7e710*/  IMAD.MOV.U32 R18, RZ, RZ, R13 ;  /* 0x000000ffff127224 */ /* 0x000fe200078e000d */
[----:B----4-:R-:W-:Y:S02]  /*7e720*/  SHF.R.S32.HI R4, RZ, 0x1f, R8 ;  /* 0x0000001fff047819 */ /* 0x010fe40000011408 */
[CC--:B------:R-:W-:Y:S02]  /*7e730*/  IADD3 R14, P3, R8.reuse, R20.reuse, RZ ;  /* 0x00000014080e7210 */ /* 0x0c0fe40007f7e0ff */
[----:B------:R-:W-:Y:S02]  /*7e740*/  IADD3 R46, P4, R8, R21, RZ ;  /* 0x00000015082e7210 */ /* 0x000fe40007f9e0ff */
[----:B------:R-:W-:Y:S02]  /*7e750*/  SHF.R.S32.HI R5, RZ, 0x1f, R9 ;  /* 0x0000001fff057819 */ /* 0x000fe40000011409 */
[----:B------:R-:W-:Y:S01]  /*7e760*/  IADD3 R12, P5, R9, R20, RZ ;  /* 0x00000014090c7210 */ /* 0x000fe20007fbe0ff */
[----:B------:R-:W-:-:S02]  /*7e770*/  IMAD.X R15, R4, 0x1, R23, P3 ;  /* 0x00000001040f7824 */ /* 0x000fc400018e0617 */
[----:B------:R-:W-:Y:S02]  /*7e780*/  IMAD.X R47, R4, 0x1, R24, P4 ;  /* 0x00000001042f7824 */ /* 0x000fe400020e0618 */
[----:B------:R-:W-:Y:S01]  /*7e790*/  IMAD.X R13, R5, 0x1, R23, P5 ;  /* 0x00000001050d7824 */ /* 0x000fe200028e0617 */
[----:B------:R0:W-:Y:S01]  /*7e7a0*/  STL.64 [R1+0x748], R14 ;  /* 0x0007480e01007387 */ /* 0x0001e20000100a00 */
[----:B------:R-:W-:Y:S02]  /*7e7b0*/  IADD3 R6, P6, R9, R21, RZ ;  /* 0x0000001509067210 */ /* 0x000fe40007fde0ff */
[----:B--2---:R-:W-:Y:S01]  /*7e7c0*/  SHF.R.S32.HI R4, RZ, 0x1f, R10 ;  /* 0x0000001fff047819 */ /* 0x004fe2000001140a */
[----:B0-----:R-:W2:Y:S04]  /*7e7d0*/  LDL.LU.64 R14, [R1+0x26b0] ;  /* 0x0026b000010e7983 */ /* 0x001ea80000300a00 */
        /* <DEDUP_REMOVED lines=8> */
[-C--:B------:R-:W-:Y:S02]  /*7e860*/  IADD3 R46, P4, R10, R21.reuse, RZ ;  /* 0x000000150a2e7210 */ /* 0x080fe40007f9e0ff */
[----:B------:R-:W-:Y:S02]  /*7e870*/  SHF.R.S32.HI R5, RZ, 0x1f, R11 ;  /* 0x0000001fff057819 */ /* 0x000fe4000001140b */
[C---:B------:R-:W-:Y:S02]  /*7e880*/  IADD3 R8, P5, R11.reuse, R20, RZ ;  /* 0x000000140b087210 */ /* 0x040fe40007fbe0ff */
[----:B------:R-:W-:Y:S01]  /*7e890*/  IADD3 R6, P6, R11, R21, RZ ;  /* 0x000000150b067210 */ /* 0x000fe20007fde0ff */
[----:B------:R-:W-:-:S02]  /*7e8a0*/  IMAD.X R47, R4, 0x1, R24, P4 ;  /* 0x00000001042f7824 */ /* 0x000fc400020e0618 */
[C---:B------:R-:W-:Y:S02]  /*7e8b0*/  IMAD.X R9, R5.reuse, 0x1, R23, P5 ;  /* 0x0000000105097824 */ /* 0x040fe400028e0617 */
[----:B------:R-:W-:Y:S02]  /*7e8c0*/  VIADD R54, R28, UR49 ;  /* 0x000000311c367c36 */ /* 0x000fe40008000000 */
[----:B------:R-:W-:Y:S01]  /*7e8d0*/  IMAD.X R7, R5, 0x1, R24, P6 ;  /* 0x0000000105077824 */ /* 0x000fe200030e0618 */
[----:B------:R0:W-:Y:S01]  /*7e8e0*/  STL.64 [R1+0x720], R46 ;  /* 0x0007202e01007387 */ /* 0x0001e20000100a00 */
[----:B------:R-:W-:Y:S01]  /*7e8f0*/  VIADD R16, R54, UR48 ;  /* 0x0000003036107c36 */ /* 0x000fe20008000000 */
[----:B------:R-:W-:Y:S01]  /*7e900*/  ULDC UR49, c[0x0][0x248] ;  /* 0x0000920000317ab9 */ /* 0x000fe20000000800 */
[----:B------:R-:W-:Y:S01]  /*7e910*/  ULDC UR48, c[0x0][0x248] ;  /* 0x0000920000307ab9 */ /* 0x000fe20000000800 */
[----:B------:R-:W-:Y:S01]  /*7e920*/  STL.64 [R1+0x718], R8 ;  /* 0x0007180801007387 */ /* 0x000fe20000100a00 */
[----:B------:R-:W-:Y:S01]  /*7e930*/  VIADD R52, R16, UR47 ;  /* 0x0000002f10347c36 */ /* 0x000fe20008000000 */
[----:B------:R-:W-:-:S02]  /*7e940*/  ULDC UR47, c[0x0][0x248] ;  /* 0x00009200002f7ab9 */ /* 0x000fc40000000800 */
[----:B------:R1:W-:Y:S01]  /*7e950*/  STL.64 [R1+0x710], R6 ;  /* 0x0007100601007387 */ /* 0x0003e20000100a00 */
[----:B0-----:R-:W-:Y:S02]  /*7e960*/  IMAD.MOV.U32 R46, RZ, RZ, R19 ;  /* 0x000000ffff2e7224 */ /* 0x001fe400078e0013 */
[----:B-1----:R-:W-:Y:S02]  /*7e970*/  IMAD.MOV.U32 R6, RZ, RZ, R18 ;  /* 0x000000ffff067224 */ /* 0x002fe400078e0012 */
[----:B------:R-:W-:Y:S02]  /*7e980*/  IMAD.MOV.U32 R7, RZ, RZ, R61 ;  /* 0x000000ffff077224 */ /* 0x000fe400078e003d */
[----:B------:R-:W-:Y:S02]  /*7e990*/  IMAD.MOV.U32 R61, RZ, RZ, R16 ;  /* 0x000000ffff3d7224 */ /* 0x000fe400078e0010 */
[----:B------:R-:W-:Y:S01]  /*7e9a0*/  IMAD.MOV.U32 R47, RZ, RZ, R17 ;  /* 0x000000ffff2f7224 */ /* 0x000fe200078e0011 */
[----:B----4-:R-:W-:-:S02]  /*7e9b0*/  SHF.R.S32.HI R4, RZ, 0x1f, R12 ;  /* 0x0000001fff047819 */ /* 0x010fc4000001140c */
[C---:B------:R-:W-:Y:S02]  /*7e9c0*/  IADD3 R18, P3, R12.reuse, R20, RZ ;  /* 0x000000140c127210 */ /* 0x040fe40007f7e0ff */
[----:B------:R-:W-:-:S03]  /*7e9d0*/  IADD3 R16, P4, R12, R21, RZ ;  /* 0x000000150c107210 */ /* 0x000fc60007f9e0ff */
[C---:B------:R-:W-:Y:S02]  /*7e9e0*/  IMAD.X R19, R4.reuse, 0x1, R23, P3 ;  /* 0x0000000104137824 */ /* 0x040fe400018e0617 */
[----:B------:R-:W-:Y:S01]  /*7e9f0*/  IMAD.X R17, R4, 0x1, R24, P4 ;  /* 0x0000000104117824 */ /* 0x000fe200020e0618 */
[----:B------:R-:W-:Y:S02]  /*7ea00*/  SHF.R.S32.HI R5, RZ, 0x1f, R13 ;  /* 0x0000001fff057819 */ /* 0x000fe4000001140d */
[----:B------:R0:W-:Y:S01]  /*7ea10*/  STL.64 [R1+0x708], R18 ;  /* 0x0007081201007387 */ /* 0x0001e20000100a00 */
[C---:B------:R-:W-:Y:S02]  /*7ea20*/  IADD3 R10, P5, R13.reuse, R20, RZ ;  /* 0x000000140d0a7210 */ /* 0x040fe40007fbe0ff */
[----:B------:R-:W-:Y:S02]  /*7ea30*/  IADD3 R8, P6, R13, R21, RZ ;  /* 0x000000150d087210 */ /* 0x000fe40007fde0ff */
[----:B--2---:R-:W-:Y:S01]  /*7ea40*/  SHF.R.S32.HI R4, RZ, 0x1f, R14 ;  /* 0x0000001fff047819 */ /* 0x004fe2000001140e */
[C---:B------:R-:W-:Y:S01]  /*7ea50*/  IMAD.X R11, R5.reuse, 0x1, R23, P5 ;  /* 0x00000001050b7824 */ /* 0x040fe200028e0617 */
[----:B0-----:R-:W2:Y:S04]  /*7ea60*/  LDL.LU.64 R18, [R1+0x26a0] ;  /* 0x0026a00001127983 */ /* 0x001ea80000300a00 */
[----:B------:R0:W-:Y:S01]  /*7ea70*/  STL.64 [R1+0x700], R16 ;  /* 0x0007001001007387 */ /* 0x0001e20000100a00 */
[----:B------:R-:W-:-:S03]  /*7ea80*/  IMAD.X R9, R5, 0x1, R24, P6 ;  /* 0x0000000105097824 */ /* 0x000fc600030e0618 */
[----:B------:R-:W-:Y:S01]  /*7ea90*/  STL.64 [R1+0x6f8], R10 ;  /* 0x0006f80a01007387 */ /* 0x000fe20000100a00 */
[----:B0-----:R-:W-:-:S03]  /*7eaa0*/  IADD3 R16, P3, R14, R20, RZ ;  /* 0x000000140e107210 */ /* 0x001fc60007f7e0ff */
[----:B------:R-:W-:Y:S02]  /*7eab0*/  STL.64 [R1+0x6f0], R8 ;  /* 0x0006f00801007387 */ /* 0x000fe40000100a00 */
        /* <DEDUP_REMOVED lines=9> */
[----:B------:R-:W-:Y:S01]  /*7eb50*/  STL.64 [R1+0x6e0], R12 ;  /* 0x0006e00c01007387 */ /* 0x000fe20000100a00 */
[----:B------:R-:W-:-:S03]  /*7eb60*/  IMAD.X R9, R5, 0x1, R24, P6 ;  /* 0x0000000105097824 */ /* 0x000fc600030e0618 */
[----:B------:R0:W-:Y:S04]  /*7eb70*/  STL.64 [R1+0x6d8], R10 ;  /* 0x0006d80a01007387 */ /* 0x0001e80000100a00 */
[----:B------:R1:W-:Y:S01]  /*7eb80*/  STL.64 [R1+0x6d0], R8 ;  /* 0x0006d00801007387 */ /* 0x0003e20000100a00 */
[----:B0-----:R-:W-:Y:S02]  /*7eb90*/  IMAD.MOV.U32 R11, RZ, RZ, R60 ;  /* 0x000000ffff0b7224 */ /* 0x001fe400078e003c */
[----:B------:R-:W-:Y:S02]  /*7eba0*/  IMAD.MOV.U32 R60, RZ, RZ, R30 ;  /* 0x000000ffff3c7224 */ /* 0x000fe400078e001e */
[----:B------:R-:W-:Y:S02]  /*7ebb0*/  IMAD.MOV.U32 R10, RZ, RZ, R26 ;  /* 0x000000ffff0a7224 */ /* 0x000fe400078e001a */
[----:B-1----:R-:W-:-:S02]  /*7ebc0*/  IMAD.MOV.U32 R8, RZ, RZ, R6 ;  /* 0x000000ffff087224 */ /* 0x002fc400078e0006 */
[----:B------:R-:W-:Y:S02]  /*7ebd0*/  IMAD.MOV.U32 R6, RZ, RZ, R47 ;  /* 0x000000ffff067224 */ /* 0x000fe400078e002f */
[----:B------:R-:W-:Y:S02]  /*7ebe0*/  IMAD.MOV.U32 R47, RZ, RZ, R31 ;  /* 0x000000ffff2f7224 */ /* 0x000fe400078e001f */
[----:B------:R-:W-:Y:S01]  /*7ebf0*/  IMAD.MOV.U32 R9, RZ, RZ, R27 ;  /* 0x000000ffff097224 */ /* 0x000fe200078e001b */
[----:B----4-:R-:W-:Y:S02]  /*7ec00*/  SHF.R.S32.HI R4, RZ, 0x1f, R16 ;  /* 0x0000001fff047819 */ /* 0x010fe40000011410 */
        /* <DEDUP_REMOVED lines=27> */
[----:B------:R0:W-:Y:S01]  /*7edc0*/  STL.64 [R1+0x698], R14 ;  /* 0x0006980e01007387 */ /* 0x0001e20000100a00 */
[----:B------:R-:W-:-:S03]  /*7edd0*/  SHF.R.S32.HI R4, RZ, 0x1f, R22 ;  /* 0x0000001fff047819 */ /* 0x000fc60000011416 */
[----:B------:R1:W-:Y:S01]  /*7ede0*/  STL.64 [R1+0x690], R12 ;  /* 0x0006900c01007387 */ /* 0x0003e20000100a00 */
[----:B0-----:R-:W-:Y:S02]  /*7edf0*/  IMAD.MOV.U32 R15, RZ, RZ, R10 ;  /* 0x000000ffff0f7224 */ /* 0x001fe400078e000a */
[----:B------:R-:W-:Y:S02]  /*7ee00*/  IMAD.MOV.U32 R10, RZ, RZ, R7 ;  /* 0x000000ffff0a7224 */ /* 0x000fe400078e0007 */
[----:B------:R-:W-:Y:S01]  /*7ee10*/  IMAD.MOV.U32 R7, RZ, RZ, R56 ;  /* 0x000000ffff077224 */ /* 0x000fe200078e0038 */
[C---:B------:R-:W-:Y:S01]  /*7ee20*/  IADD3 R56, P3, R22.reuse, R20, RZ ;  /* 0x0000001416387210 */ /* 0x040fe20007f7e0ff */
[----:B-1----:R-:W-:Y:S01]  /*7ee30*/  IMAD.MOV.U32 R12, RZ, RZ, R28 ;  /* 0x000000ffff0c7224 */ /* 0x002fe200078e001c */
[----:B------:R-:W-:Y:S01]  /*7ee40*/  IADD3 R28, P4, R22, R21, RZ ;  /* 0x00000015161c7210 */ /* 0x000fe20007f9e0ff */
[----:B------:R-:W-:Y:S02]  /*7ee50*/  IMAD.MOV.U32 R14, RZ, RZ, R9 ;  /* 0x000000ffff0e7224 */ /* 0x000fe400078e0009 */
[----:B------:R-:W-:-:S02]  /*7ee60*/  IMAD.MOV.U32 R9, RZ, RZ, R57 ;  /* 0x000000ffff097224 */ /* 0x000fc400078e0039 */
[----:B------:R-:W-:Y:S02]  /*7ee70*/  IMAD.MOV.U32 R13, RZ, RZ, R29 ;  /* 0x000000ffff0d7224 */ /* 0x000fe400078e001d */
[C---:B------:R-:W-:Y:S02]  /*7ee80*/  IMAD.X R57, R4.reuse, 0x1, R23, P3 ;  /* 0x0000000104397824 */ /* 0x040fe400018e0617 */
[----:B------:R-:W-:Y:S01]  /*7ee90*/  IMAD.X R29, R4, 0x1, R24, P4 ;  /* 0x00000001041d7824 */ /* 0x000fe200020e0618 */
[----:B------:R-:W-:Y:S02]  /*7eea0*/  SHF.R.S32.HI R5, RZ, 0x1f, R25 ;  /* 0x0000001fff057819 */ /* 0x000fe40000011419 */
[C---:B------:R-:W-:Y:S01]  /*7eeb0*/  IADD3 R18, P5, R25.reuse, R20, RZ ;  /* 0x0000001419127210 */ /* 0x040fe20007fbe0ff */
[----:B------:R-:W-:Y:S01]  /*7eec0*/  STL.64 [R1+0x688], R56 ;  /* 0x0006883801007387 */ /* 0x000fe20000100a00 */
[----:B------:R-:W-:-:S03]  /*7eed0*/  IADD3 R16, P6, R25, R21, RZ ;  /* 0x0000001519107210 */ /* 0x000fc60007fde0ff */
[----:B------:R0:W-:Y:S01]  /*7eee0*/  STL.64 [R1+0x680], R28 ;  /* 0x0006801c01007387 */ /* 0x0001e20000100a00 */
[C---:B------:R-:W-:Y:S02]  /*7eef0*/  IMAD.X R19, R5.reuse, 0x1, R23, P5 ;  /* 0x0000000105137824 */ /* 0x040fe400028e0617 */
[----:B------:R-:W-:-:S03]  /*7ef00*/  IMAD.X R17, R5, 0x1, R24, P6 ;  /* 0x0000000105117824 */ /* 0x000fc600030e0618 */
[----:B------:R-:W-:Y:S04]  /*7ef10*/  STL.64 [R1+0x678], R18 ;  /* 0x0006781201007387 */ /* 0x000fe80000100a00 */
        /* <DEDUP_REMOVED lines=13> */
[----:B------:R-:W-:Y:S01]  /*7eff0*/  VIADD R48, R52, UR8 ;  /* 0x0000000834307c36 */ /* 0x000fe20008000000 */
[----:B------:R-:W-:Y:S01]  /*7f000*/  ULDC UR8, c[0x0][0x248] ;  /* 0x0000920000087ab9 */ /* 0x000fe20000000800 */
[----:B------:R-:W-:Y:S01]  /*7f010*/  IMAD.X R19, R5, 0x1, R24, P6 ;  /* 0x0000000105137824 */ /* 0x000fe200030e0618 */
[----:B------:R1:W-:Y:S01]  /*7f020*/  STL.64 [R1+0x658], R56 ;  /* 0x0006583801007387 */ /* 0x0003e20000100a00 */
[----:B------:R-:W-:Y:S01]  /*7f030*/  VIADD R50, R48, UR5 ;  /* 0x0000000530327c36 */ /* 0x000fe20008000000 */
[----:B------:R-:W-:Y:S01]  /*7f040*/  ULDC UR5, c[0x0][0x248] ;  /* 0x0000920000057ab9 */ /* 0x000fe20000000800 */
[----:B0-----:R-:W-:Y:S02]  /*7f050*/  IMAD.MOV.U32 R16, RZ, RZ, R15 ;  /* 0x000000ffff107224 */ /* 0x001fe400078e000f */
[----:B------:R-:W-:-:S02]  /*7f060*/  IMAD.MOV.U32 R15, RZ, RZ, R14 ;  /* 0x000000ffff0f7224 */ /* 0x000fc400078e000e */
[----:B------:R-:W-:Y:S02]  /*7f070*/  IMAD.MOV.U32 R14, RZ, RZ, R13 ;  /* 0x000000ffff0e7224 */ /* 0x000fe400078e000d */
[----:B------:R-:W-:Y:S02]  /*7f080*/  IMAD.MOV.U32 R13, RZ, RZ, R9 ;  /* 0x000000ffff0d7224 */ /* 0x000fe400078e0009 */
[----:B------:R-:W-:Y:S02]  /*7f090*/  IMAD.MOV.U32 R9, RZ, RZ, R7 ;  /* 0x000000ffff097224 */ /* 0x000fe400078e0007 */
[----:B------:R-:W-:Y:S02]  /*7f0a0*/  IMAD.MOV.U32 R7, RZ, RZ, R46 ;  /* 0x000000ffff077224 */ /* 0x000fe400078e002e */
[----:B------:R-:W-:Y:S01]  /*7f0b0*/  IMAD.MOV.U32 R46, RZ, RZ, R48 ;  /* 0x000000ffff2e7224 */ /* 0x000fe200078e0030 */
[----:B------:R0:W-:Y:S01]  /*7f0c0*/  STL.64 [R1+0x650], R18 ;  /* 0x0006501201007387 */ /* 0x0001e20000100a00 */
[----:B----4-:R-:W-:-:S02]  /*7f0d0*/  SHF.R.S32.HI R4, RZ, 0x1f, R28 ;  /* 0x0000001fff047819 */ /* 0x010fc4000001141c */
[CC--:B-1----:R-:W-:Y:S02]  /*7f0e0*/  IADD3 R56, P3, R28.reuse, R20.reuse, RZ ;  /* 0x000000141c387210 */ /* 0x0c2fe40007f7e0ff */
[-C--:B------:R-:W-:Y:S02]  /*7f0f0*/  IADD3 R48, P4, R28, R21.reuse, RZ ;  /* 0x000000151c307210 */ /* 0x080fe40007f9e0ff */
[----:B------:R-:W-:Y:S02]  /*7f100*/  SHF.R.S32.HI R5, RZ, 0x1f, R29 ;  /* 0x0000001fff057819 */ /* 0x000fe4000001141d */
[C---:B------:R-:W-:Y:S01]  /*7f110*/  IADD3 R26, P5, R29.reuse, R20, RZ ;  /* 0x000000141d1a7210 */ /* 0x040fe20007fbe0ff */
[C---:B------:R-:W-:Y:S01]  /*7f120*/  IMAD.X R57, R4.reuse, 0x1, R23, P3 ;  /* 0x0000000104397824 */ /* 0x040fe200018e0617 */
[----:B0-----:R-:W-:Y:S01]  /*7f130*/  IADD3 R18, P6, R29, R21, RZ ;  /* 0x000000151d127210 */ /* 0x001fe20007fde0ff */
[----:B------:R-:W-:Y:S01]  /*7f140*/  IMAD.MOV.U32 R29, RZ, RZ, R49 ;  /* 0x000000ffff1d7224 */ /* 0x000fe200078e0031 */
[----:B------:R0:W-:Y:S01]  /*7f150*/  STL [R1+0x640], R48 ;  /* 0x0006403001007387 */ /* 0x0001e20000100800 */
[----:B------:R-:W-:-:S02]  /*7f160*/  IMAD.X R29, R4, 0x1, R24, P4 ;  /* 0x00000001041d7824 */ /* 0x000fc400020e0618 */
[----:B------:R-:W-:Y:S02]  /*7f170*/  IMAD.MOV.U32 R28, RZ, RZ, R48 ;  /* 0x000000ffff1c7224 */ /* 0x000fe400078e0030 */
[C---:B------:R-:W-:Y:S02]  /*7f180*/  IMAD.X R27, R5.reuse, 0x1, R23, P5 ;  /* 0x00000001051b7824 */ /* 0x040fe400028e0617 */
[----:B------:R-:W-:Y:S01]  /*7f190*/  IMAD.X R19, R5, 0x1, R24, P6 ;  /* 0x0000000105137824 */ /* 0x000fe200030e0618 */
[----:B0-----:R-:W4:Y:S04]  /*7f1a0*/  LDL.LU.64 R48, [R1+0x2678] ;  /* 0x0026780001307983 */ /* 0x001f280000300a00 */
[----:B------:R0:W-:Y:S01]  /*7f1b0*/  STL.64 [R1+0x648], R56 ;  /* 0x0006483801007387 */ /* 0x0001e20000100a00 */
[----:B--2---:R-:W-:-:S02]  /*7f1c0*/  SHF.R.S32.HI R4, RZ, 0x1f, R30 ;  /* 0x0000001fff047819 */ /* 0x004fc4000001141e */
[----:B------:R-:W-:Y:S01]  /*7f1d0*/  SHF.R.S32.HI R5, RZ, 0x1f, R31 ;  /* 0x0000001fff057819 */ /* 0x000fe2000001141f */
[----:B0-----:R-:W2:Y:S04]  /*7f1e0*/  LDL.LU.64 R56, [R1+0x2670] ;  /* 0x0026700001387983 */ /* 0x001ea80000300a00 */
[----:B------:R-:W-:Y:S04]  /*7f1f0*/  STL [R1+0x644], R29 ;  /* 0x0006441d01007387 */ /* 0x000fe80000100800 */
[----:B------:R-:W-:Y:S04]  /*7f200*/  STL.64 [R1+0x638], R26 ;  /* 0x0006381a01007387 */ /* 0x000fe80000100a00 */
[----:B------:R0:W-:Y:S01]  /*7f210*/  STL.64 [R1+0x630], R18 ;  /* 0x0006301201007387 */ /* 0x0001e20000100a00 */
[----:B------:R-:W-:Y:S01]  /*7f220*/  IADD3 R28, P5, R31, R20, RZ ;  /* 0x000000141f1c7210 */ /* 0x000fe20007fbe0ff */
[----:B0-----:R-:W-:Y:S01]  /*7f230*/  IMAD.MOV.U32 R19, RZ, RZ, R52 ;  /* 0x000000ffff137224 */ /* 0x001fe200078e0034 */
[----:B------:R-:W-:Y:S01]  /*7f240*/  IADD3 R52, P4, R30, R21, RZ ;  /* 0x000000151e347210 */ /* 0x000fe20007f9e0ff */
[----:B------:R-:W-:-:S02]  /*7f250*/  IMAD.MOV.U32 R18, RZ, RZ, R9 ;  /* 0x000000ffff127224 */ /* 0x000fc400078e0009 */
[----:B------:R-:W-:Y:S01]  /*7f260*/  IMAD.MOV.U32 R9, RZ, RZ, R7 ;  /* 0x000000ffff097224 */ /* 0x000fe200078e0007 */
[----:B------:R-:W-:Y:S01]  /*7f270*/  IADD3 R26, P6, R31, R21, RZ ;  /* 0x000000151f1a7210 */ /* 0x000fe20007fde0ff */
[----:B------:R-:W-:Y:S01]  /*7f280*/  IMAD.MOV.U32 R7, RZ, RZ, R58 ;  /* 0x000000ffff077224 */ /* 0x000fe200078e003a */
[----:B------:R-:W-:Y:S01]  /*7f290*/  IADD3 R58, P3, R30, R20, RZ ;  /* 0x000000141e3a7210 */ /* 0x000fe20007f7e0ff */
[----:B------:R0:W-:Y:S01]  /*7f2a0*/  STL [R1+0x620], R52 ;  /* 0x0006203401007387 */ /* 0x0001e20000100800 */
[----:B------:R-:W-:Y:S02]  /*7f2b0*/  IMAD.MOV.U32 R30, RZ, RZ, R52 ;  /* 0x000000ffff1e7224 */ /* 0x000fe400078e0034 */
[----:B------:R-:W-:Y:S02]  /*7f2c0*/  IMAD.MOV.U32 R31, RZ, RZ, R53 ;  /* 0x000000ffff1f7224 */ /* 0x000fe400078e0035 */
[----:B0-----:R-:W4:Y:S01]  /*7f2d0*/  LDL.LU.64 R52, [R1+0x2668] ;  /* 0x0026680001347983 */ /* 0x001f220000300a00 */
[----:B------:R-:W-:-:S02]  /*7f2e0*/  IMAD.MOV.U32 R17, RZ, RZ, R15 ;  /* 0x000000ffff117224 */ /* 0x000fc400078e000f */
[----:B------:R-:W-:Y:S02]  /*7f2f0*/  IMAD.MOV.U32 R15, RZ, RZ, R13 ;  /* 0x000000ffff0f7224 */ /* 0x000fe400078e000d */
[----:B------:R-:W-:Y:S02]  /*7f300*/  IMAD.MOV.U32 R13, RZ, RZ, R59 ;  /* 0x000000ffff0d7224 */ /* 0x000fe400078e003b */
[----:B------:R-:W-:Y:S02]  /*7f310*/  IMAD.MOV.U32 R25, RZ, RZ, R19 ;  /* 0x000000ffff197224 */ /* 0x000fe400078e0013 */
[C-C-:B------:R-:W-:Y:S02]  /*7f320*/  IMAD.X R59, R4.reuse, 0x1, R23.reuse, P3 ;  /* 0x00000001043b7824 */ /* 0x140fe400018e0617 */
[----:B------:R-:W-:Y:S01]  /*7f330*/  IMAD.X R31, R4, 0x1, R24, P4 ;  /* 0x00000001041f7824 */ /* 0x000fe200020e0618 */
[----:B---3--:R-:W-:Y:S01]  /*7f340*/  SHF.R.S32.HI R4, RZ, 0x1f, R32 ;  /* 0x0000001fff047819 */ /* 0x008fe20000011420 */
[C---:B------:R-:W-:Y:S01]  /*7f350*/  IMAD.X R29, R5.reuse, 0x1, R23, P5 ;  /* 0x00000001051d7824 */ /* 0x040fe200028e0617 */
[----:B------:R0:W-:Y:S01]  /*7f360*/  STL.64 [R1+0x628], R58 ;  /* 0x0006283a01007387 */ /* 0x0001e20000100a00 */
[----:B------:R-:W-:-:S03]  /*7f370*/  IMAD.X R27, R5, 0x1, R24, P6 ;  /* 0x00000001051b7824 */ /* 0x000fc600030e0618 */
[----:B0-----:R-:W3:Y:S04]  /*7f380*/  LDL.LU.64 R58, [R1+0x2660] ;  /* 0x00266000013a7983 */ /* 0x001ee80000300a00 */
[----:B------:R-:W-:Y:S04]  /*7f390*/  STL [R1+0x624], R31 ;  /* 0x0006241f01007387 */ /* 0x000fe80000100800 */
[----:B------:R-:W-:Y:S04]  /*7f3a0*/  STL.64 [R1+0x618], R28 ;  /* 0x0006181c01007387 */ /* 0x000fe80000100a00 */
[----:B------:R-:W-:Y:S01]  /*7f3b0*/  STL.64 [R1+0x610], R26 ;  /* 0x0006101a01007387 */ /* 0x000fe20000100a00 */
[----:B----4-:R-:W-:Y:S01]  /*7f3c0*/  IMAD.MOV.U32 R19, RZ, RZ, R52 ;  /* 0x000000ffff137224 */ /* 0x010fe200078e0034 */
[----:B------:R-:W-:Y:S01]  /*7f3d0*/  IADD3 R52, P3, R32, R20, RZ ;  /* 0x0000001420347210 */ /* 0x000fe20007f7e0ff */
[----:B------:R-:W-:-:S04]  /*7f3e0*/  IMAD.MOV.U32 R22, RZ, RZ, R53 ;  /* 0x000000ffff167224 */ /* 0x000fc800078e0035 */
        /* <DEDUP_REMOVED lines=9> */
[----:B------:R-:W-:Y:S01]  /*7f480*/  IMAD.X R27, R5, 0x1, R24, P6 ;  /* 0x00000001051b7824 */ /* 0x000fe200030e0618 */
[----:B------:R0:W-:Y:S04]  /*7f490*/  STL.64 [R1+0x600], R30 ;  /* 0x0006001e01007387 */ /* 0x0001e80000100a00 */
[----:B------:R-:W-:Y:S01]  /*7f4a0*/  STL.64 [R1+0x5f8], R28 ;  /* 0x0005f81c01007387 */ /* 0x000fe20000100a00 */
[----:B------:R-:W-:-:S03]  /*7f4b0*/  SHF.R.S32.HI R4, RZ, 0x1f, R34 ;  /* 0x0000001fff047819 */ /* 0x000fc60000011422 */
[----:B------:R1:W-:Y:S01]  /*7f4c0*/  STL.64 [R1+0x5f0], R26 ;  /* 0x0005f01a01007387 */ /* 0x0003e20000100a00 */
[C---:B------:R-:W-:Y:S02]  /*7f4d0*/  IADD3 R32, P4, R34.reuse, R21, RZ ;  /* 0x0000001522207210 */ /* 0x040fe40007f9e0ff */
[----:B------:R-:W-:Y:S02]  /*7f4e0*/  SHF.R.S32.HI R5, RZ, 0x1f, R35 ;  /* 0x0000001fff057819 */ /* 0x000fe40000011423 */
[-C--:B0-----:R-:W-:Y:S01]  /*7f4f0*/  IADD3 R30, P5, R35, R20.reuse, RZ ;  /* 0x00000014231e7210 */ /* 0x081fe20007fbe0ff */
[----:B-1----:R-:W-:Y:S02]  /*7f500*/  IMAD.MOV.U32 R26, RZ, RZ, R19 ;  /* 0x000000ffff1a7224 */ /* 0x002fe400078e0013 */
[----:B------:R-:W-:Y:S01]  /*7f510*/  IMAD.MOV.U32 R19, RZ, RZ, R50 ;  /* 0x000000ffff137224 */ /* 0x000fe200078e0032 */
[----:B------:R-:W-:Y:S01]  /*7f520*/  IADD3 R50, P3, R34, R20, RZ ;  /* 0x0000001422327210 */ /* 0x000fe20007f7e0ff */
[----:B------:R-:W-:-:S02]  /*7f530*/  IMAD.MOV.U32 R27, RZ, RZ, R25 ;  /* 0x000000ffff1b7224 */ /* 0x000fc400078e0019 */
[----:B------:R-:W-:Y:S01]  /*7f540*/  IMAD.MOV.U32 R25, RZ, RZ, R22 ;  /* 0x000000ffff197224 */ /* 0x000fe200078e0016 */
[----:B------:R-:W-:Y:S01]  /*7f550*/  IADD3 R28, P6, R35, R21, RZ ;  /* 0x00000015231c7210 */ /* 0x000fe20007fde0ff */
[----:B------:R-:W-:Y:S02]  /*7f560*/  IMAD.MOV.U32 R22, RZ, RZ, R6 ;  /* 0x000000ffff167224 */ /* 0x000fe400078e0006 */
[----:B------:R-:W-:Y:S02]  /*7f570*/  IMAD.MOV.U32 R6, RZ, RZ, R51 ;  /* 0x000000ffff067224 */ /* 0x000fe400078e0033 */
[C-C-:B------:R-:W-:Y:S02]  /*7f580*/  IMAD.X R51, R4.reuse, 0x1, R23.reuse, P3 ;  /* 0x0000000104337824 */ /* 0x140fe400018e0617 */
[--C-:B------:R-:W-:Y:S02]  /*7f590*/  IMAD.X R33, R4, 0x1, R24.reuse, P4 ;  /* 0x0000000104217824 */ /* 0x100fe400020e0618 */
[C---:B------:R-:W-:Y:S01]  /*7f5a0*/  IMAD.X R31, R5.reuse, 0x1, R23, P5 ;  /* 0x00000001051f7824 */ /* 0x040fe200028e0617 */
[----:B------:R0:W-:Y:S01]  /*7f5b0*/  STL.64 [R1+0x5e8], R50 ;  /* 0x0005e83201007387 */ /* 0x0001e20000100a00 */
[----:B------:R-:W-:Y:S01]  /*7f5c0*/  IMAD.X R29, R5, 0x1, R24, P6 ;  /* 0x00000001051d7824 */ /* 0x000fe200030e0618 */
[----:B------:R-:W-:-:S02]  /*7f5d0*/  SHF.R.S32.HI R4, RZ, 0x1f, R36 ;  /* 0x0000001fff047819 */ /* 0x000fc40000011424 */
[----:B0-----:R-:W3:Y:S04]  /*7f5e0*/  LDL.LU.64 R50, [R1+0x2650] ;  /* 0x0026500001327983 */ /* 0x001ee80000300a00 */
[----:B------:R0:W-:Y:S04]  /*7f5f0*/  STL.64 [R1+0x5e0], R32 ;  /* 0x0005e02001007387 */ /* 0x0001e80000100a00 */
[----:B------:R-:W-:Y:S04]  /*7f600*/  STL.64 [R1+0x5d8], R30 ;  /* 0x0005d81e01007387 */ /* 0x000fe80000100a00 */
[----:B------:R1:W-:Y:S01]  /*7f610*/  STL.64 [R1+0x5d0], R28 ;  /* 0x0005d01c01007387 */ /* 0x0003e20000100a00 */
[----:B------:R-:W-:-:S02]  /*7f620*/  IADD3 R34, P4, R36, R21, RZ ;  /* 0x0000001524227210 */ /* 0x000fc40007f9e0ff */
[----:B------:R-:W-:Y:S02]  /*7f630*/  SHF.R.S32.HI R5, RZ, 0x1f, R37 ;  /* 0x0000001fff057819 */ /* 0x000fe40000011425 */
[C---:B0-----:R-:W-:Y:S01]  /*7f640*/  IADD3 R32, P5, R37.reuse, R20, RZ ;  /* 0x0000001425207210 */ /* 0x041fe20007fbe0ff */
[----:B-1----:R-:W-:Y:S02]  /*7f650*/  IMAD.MOV.U32 R29, RZ, RZ, R27 ;  /* 0x000000ffff1d7224 */ /* 0x002fe400078e001b */
[----:B------:R-:W-:Y:S01]  /*7f660*/  IMAD.MOV.U32 R27, RZ, RZ, R22 ;  /* 0x000000ffff1b7224 */ /* 0x000fe200078e0016 */
[----:B------:R-:W-:Y:S01]  /*7f670*/  IADD3 R30, P6, R37, R21, RZ ;  /* 0x00000015251e7210 */ /* 0x000fe20007fde0ff */
[----:B------:R-:W-:Y:S02]  /*7f680*/  IMAD.MOV.U32 R28, RZ, RZ, R19 ;  /* 0x000000ffff1c7224 */ /* 0x000fe400078e0013 */
[----:B------:R-:W-:Y:S02]  /*7f690*/  IMAD.X R35, R4, 0x1, R24, P4 ;  /* 0x0000000104237824 */ /* 0x000fe400020e0618 */
[----:B------:R-:W-:-:S02]  /*7f6a0*/  IMAD.X R33, R5, 0x1, R23, P5 ;  /* 0x0000000105217824 */ /* 0x000fc400028e0617 */
[----:B------:R-:W-:Y:S02]  /*7f6b0*/  IMAD.X R31, R5, 0x1, R24, P6 ;  /* 0x00000001051f7824 */ /* 0x000fe400030e0618 */
[----:B----4-:R-:W-:Y:S01]  /*7f6c0*/  IMAD.MOV.U32 R22, RZ, RZ, R52 ;  /* 0x000000ffff167224 */ /* 0x010fe200078e0034 */
[----:B------:R-:W-:Y:S01]  /*7f6d0*/  IADD3 R52, P3, R36, R20, RZ ;  /* 0x0000001424347210 */ /* 0x000fe20007f7e0ff */
[----:B------:R-:W-:-:S04]  /*7f6e0*/  IMAD.MOV.U32 R19, RZ, RZ, R53 ;  /* 0x000000ffff137224 */ /* 0x000fc800078e0035 */
[----:B------:R-:W-:-:S05]  /*7f6f0*/  IMAD.X R53, R4, 0x1, R23, P3 ;  /* 0x0000000104357824 */ /* 0x000fca00018e0617 */
[----:B------:R0:W-:Y:S01]  /*7f700*/  STL.64 [R1+0x5c8], R52 ;  /* 0x0005c83401007387 */ /* 0x0001e20000100a00 */
[----:B------:R-:W-:-:S03]  /*7f710*/  SHF.R.S32.HI R4, RZ, 0x1f, R38 ;  /* 0x0000001fff047819 */ /* 0x000fc60000011426 */
[----:B0-----:R-:W4:Y:S04]  /*7f720*/  LDL.LU.64 R52, [R1+0x2648] ;  /* 0x0026480001347983 */ /* 0x001f280000300a00 */
[----:B------:R-:W-:Y:S04]  /*7f730*/  STL.64 [R1+0x5c0], R34 ;  /* 0x0005c02201007387 */ /* 0x000fe80000100a00 */
[----:B------:R-:W-:Y:S04]  /*7f740*/  STL.64 [R1+0x5b8], R32 ;  /* 0x0005b82001007387 */ /* 0x000fe80000100a00 */
[----:B------:R0:W-:Y:S02]  /*7f750*/  STL.64 [R1+0x5b0], R30 ;  /* 0x0005b01e01007387 */ /* 0x0001e40000100a00 */
[----:B0-----:R-:W-:-:S02]  /*7f760*/  IMAD.MOV.U32 R31, RZ, RZ, R18 ;  /* 0x000000ffff1f7224 */ /* 0x001fc400078e0012 */
[----:B------:R-:W-:Y:S02]  /*7f770*/  IMAD.MOV.U32 R18, RZ, RZ, R14 ;  /* 0x000000ffff127224 */ /* 0x000fe400078e000e */
[----:B------:R-:W-:Y:S02]  /*7f780*/  IMAD.MOV.U32 R14, RZ, RZ, R10 ;  /* 0x000000ffff0e7224 */ /* 0x000fe400078e000a */
[----:B------:R-:W-:Y:S01]  /*7f790*/  IMAD.MOV.U32 R10, RZ, RZ, R54 ;  /* 0x000000ffff0a7224 */ /* 0x000fe200078e0036 */
[----:B------:R-:W-:Y:S01]  /*7f7a0*/  IADD3 R54, P3, R38, R20, RZ ;  /* 0x0000001426367210 */ /* 0x000fe20007f7e0ff */
[----:B------:R-:W-:Y:S02]  /*7f7b0*/  IMAD.MOV.U32 R30, RZ, RZ, R12 ;  /* 0x000000ffff1e7224 */ /* 0x000fe400078e000c */
[----:B------:R-:W-:Y:S02]  /*7f7c0*/  IMAD.MOV.U32 R12, RZ, RZ, R8 ;  /* 0x000000ffff0c7224 */ /* 0x000fe400078e0008 */
[----:B------:R-:W-:-:S02]  /*7f7d0*/  IMAD.MOV.U32 R8, RZ, RZ, R55 ;  /* 0x000000ffff087224 */ /* 0x000fc400078e0037 */
[----:B------:R-:W-:-:S05]  /*7f7e0*/  IMAD.X R55, R4, 0x1, R23, P3 ;  /* 0x0000000104377824 */ /* 0x000fca00018e0617 */
[----:B------:R0:W-:Y:S04]  /*7f7f0*/  STL.64 [R1+0x5a8], R54 ;  /* 0x0005a83601007387 */ /* 0x0001e80000100a00 */
[----:B0-----:R-:W2:Y:S01]  /*7f800*/  LDL.LU.64 R54, [R1+0x2640] ;  /* 0x0026400001367983 */ /* 0x001ea20000300a00 */
[-C--:B------:R-:W-:Y:S02]  /*7f810*/  IADD3 R36, P4, R38, R21.reuse, RZ ;  /* 0x0000001526247210 */ /* 0x080fe40007f9e0ff */
[----:B------:R-:W-:Y:S02]  /*7f820*/  SHF.R.S32.HI R5, RZ, 0x1f, R39 ;  /* 0x0000001fff057819 */ /* 0x000fe40000011427 */
[C---:B------:R-:W-:Y:S02]  /*7f830*/  IADD3 R34, P5, R39.reuse, R20, RZ ;  /* 0x0000001427227210 */ /* 0x040fe40007fbe0ff */
[----:B------:R-:W-:Y:S01]  /*7f840*/  IADD3 R32, P6, R39, R21, RZ ;  /* 0x0000001527207210 */ /* 0x000fe20007fde0ff */
[----:B------:R-:W-:-:S02]  /*7f850*/  IMAD.X R37, R4, 0x1, R24, P4 ;  /* 0x0000000104257824 */ /* 0x000fc400020e0618 */
[C---:B------:R-:W-:Y:S02]  /*7f860*/  IMAD.X R35, R5.reuse, 0x1, R23, P5 ;  /* 0x0000000105237824 */ /* 0x040fe400028e0617 */
[----:B------:R-:W-:Y:S01]  /*7f870*/  IMAD.X R33, R5, 0x1, R24, P6 ;  /* 0x0000000105217824 */ /* 0x000fe200030e0618 */
[----:B------:R-:W-:Y:S04]  /*7f880*/  STL.64 [R1+0x5a0], R36 ;  /* 0x0005a02401007387 */ /* 0x000fe80000100a00 */
[----:B------:R-:W-:Y:S04]  /*7f890*/  STL.64 [R1+0x598], R34 ;  /* 0x0005982201007387 */ /* 0x000fe80000100a00 */
[----:B------:R0:W-:Y:S01]  /*7f8a0*/  STL.64 [R1+0x590], R32 ;  /* 0x0005902001007387 */ /* 0x0001e20000100a00 */
[----:B------:R-:W-:-:S02]  /*7f8b0*/  SHF.R.S32.HI R4, RZ, 0x1f, R40 ;  /* 0x0000001fff047819 */ /* 0x000fc40000011428 */
[CC--:B------:R-:W-:Y:S02]  /*7f8c0*/  IADD3 R38, P4, R40.reuse, R21.reuse, RZ ;  /* 0x0000001528267210 */ /* 0x0c0fe40007f9e0ff */
[----:B------:R-:W-:Y:S01]  /*7f8d0*/  SHF.R.S32.HI R5, RZ, 0x1f, R41 ;  /* 0x0000001fff057819 */ /* 0x000fe20000011429 */
[----:B0-----:R-:W-:Y:S02]  /*7f8e0*/  IMAD.MOV.U32 R32, RZ, RZ, R30 ;  /* 0x000000ffff207224 */ /* 0x001fe400078e001e */
[----:B------:R-:W-:Y:S02]  /*7f8f0*/  IMAD.MOV.U32 R30, RZ, RZ, R61 ;  /* 0x000000ffff1e7224 */ /* 0x000fe400078e003d */
[----:B------:R-:W-:Y:S01]  /*7f900*/  IMAD.MOV.U32 R61, RZ, RZ, R2 ;  /* 0x000000ffff3d7224 */ /* 0x000fe200078e0002 */
[-C--:B------:R-:W-:Y:S01]  /*7f910*/  IADD3 R2, P3, R40, R20.reuse, RZ ;  /* 0x0000001428027210 */ /* 0x080fe20007f7e0ff */
[----:B------:R-:W-:Y:S01]  /*7f920*/  IMAD.MOV.U32 R33, RZ, RZ, R31 ;  /* 0x000000ffff217224 */ /* 0x000fe200078e001f */
[C---:B------:R-:W-:Y:S01]  /*7f930*/  IADD3 R36, P5, R41.reuse, R20, RZ ;  /* 0x0000001429247210 */ /* 0x040fe20007fbe0ff */
[----:B------:R-:W-:Y:S01]  /*7f940*/  IMAD.MOV.U32 R31, RZ, RZ, R10 ;  /* 0x000000ffff1f7224 */ /* 0x000fe200078e000a */
[----:B------:R-:W-:Y:S01]  /*7f950*/  IADD3 R34, P6, R41, R21, RZ ;  /* 0x0000001529227210 */ /* 0x000fe20007fde0ff */
[----:B------:R-:W-:-:S02]  /*7f960*/  IMAD.MOV.U32 R10, RZ, RZ, R3 ;  /* 0x000000ffff0a7224 */ /* 0x000fc400078e0003 */
[C-C-:B------:R-:W-:Y:S02]  /*7f970*/  IMAD.X R3, R4.reuse, 0x1, R23.reuse, P3 ;  /* 0x0000000104037824 */ /* 0x140fe400018e0617 */
[--C-:B------:R-:W-:Y:S02]  /*7f980*/  IMAD.X R39, R4, 0x1, R24.reuse, P4 ;  /* 0x0000000104277824 */ /* 0x100fe400020e0618 */
[C---:B------:R-:W-:Y:S01]  /*7f990*/  IMAD.X R37, R5.reuse, 0x1, R23, P5 ;  /* 0x0000000105257824 */ /* 0x040fe200028e0617 */
[----:B------:R0:W-:Y:S01]  /*7f9a0*/  STL.64 [R1+0x588], R2 ;  /* 0x0005880201007387 */ /* 0x0001e20000100a00 */
[----:B------:R-:W-:Y:S01]  /*7f9b0*/  IMAD.X R35, R5, 0x1, R24, P6 ;  /* 0x0000000105237824 */ /* 0x000fe200030e0618 */
[----:B------:R-:W-:Y:S02]  /*7f9c0*/  SHF.R.S32.HI R4, RZ, 0x1f, R42 ;  /* 0x0000001fff047819 */ /* 0x000fe4000001142a */
[----:B0-----:R-:W4:Y:S04]  /*7f9d0*/  LDL.LU.64 R2, [R1+0x2638] ;  /* 0x0026380001027983 */ /* 0x001f280000300a00 */
[----:B------:R-:W-:Y:S04]  /*7f9e0*/  STL.64 [R1+0x580], R38 ;  /* 0x0005802601007387 */ /* 0x000fe80000100a00 */
[----:B------:R-:W-:Y:S04]  /*7f9f0*/  STL.64 [R1+0x578], R36 ;  /* 0x0005782401007387 */ /* 0x000fe80000100a00 */
[----:B------:R0:W-:Y:S01]  /*7fa00*/  STL.64 [R1+0x570], R34 ;  /* 0x0005702201007387 */ /* 0x0001e20000100a00 */
[----:B------:R-:W-:-:S02]  /*7fa10*/  IADD3 R40, P4, R42, R21, RZ ;  /* 0x000000152a287210 */ /* 0x000fc40007f9e0ff */
[----:B------:R-:W-:Y:S01]  /*7fa20*/  SHF.R.S32.HI R5, RZ, 0x1f, R43 ;  /* 0x0000001fff057819 */ /* 0x000fe2000001142b */
[----:B0-----:R-:W-:Y:S02]  /*7fa30*/  IMAD.MOV.U32 R35, RZ, RZ, R33 ;  /* 0x000000ffff237224 */ /* 0x001fe400078e0021 */
[----:B------:R-:W-:Y:S02]  /*7fa40*/  IMAD.MOV.U32 R33, RZ, RZ, R31 ;  /* 0x000000ffff217224 */ /* 0x000fe400078e001f */
[----:B------:R-:W-:Y:S02]  /*7fa50*/  IMAD.MOV.U32 R31, RZ, RZ, R29 ;  /* 0x000000ffff1f7224 */ /* 0x000fe400078e001d */
[----:B------:R-:W-:Y:S02]  /*7fa60*/  IMAD.MOV.U32 R29, RZ, RZ, R46 ;  /* 0x000000ffff1d7224 */ /* 0x000fe400078e002e */
[----:B------:R-:W-:Y:S01]  /*7fa70*/  IMAD.MOV.U32 R34, RZ, RZ, R32 ;  /* 0x000000ffff227224 */ /* 0x000fe200078e0020 */
[C---:B------:R-:W-:Y:S01]  /*7fa80*/  IADD3 R38, P5, R43.reuse, R20, RZ ;  /* 0x000000142b267210 */ /* 0x040fe20007fbe0ff */
[----:B------:R-:W-:Y:S01]  /*7fa90*/  IMAD.MOV.U32 R32, RZ, RZ, R30 ;  /* 0x000000ffff207224 */ /* 0x000fe200078e001e */
[----:B------:R-:W-:Y:S01]  /*7faa0*/  IADD3 R36, P6, R43, R21, RZ ;  /* 0x000000152b247210 */ /* 0x000fe20007fde0ff */
[----:B------:R-:W-:-:S02]  /*7fab0*/  IMAD.MOV.U32 R30, RZ, RZ, R7 ;  /* 0x000000ffff1e7224 */ /* 0x000fc400078e0007 */
[--C-:B------:R-:W-:Y:S02]  /*7fac0*/  IMAD.X R41, R4, 0x1, R24.reuse, P4 ;  /* 0x0000000104297824 */ /* 0x100fe400020e0618 */
[C---:B------:R-:W-:Y:S02]  /*7fad0*/  IMAD.X R39, R5.reuse, 0x1, R23, P5 ;  /* 0x0000000105277824 */ /* 0x040fe400028e0617 */
[----:B------:R-:W-:Y:S01]  /*7fae0*/  IMAD.X R37, R5, 0x1, R24, P6 ;  /* 0x0000000105257824 */ /* 0x000fe200030e0618 */
[----:B------:R-:W-:Y:S01]  /*7faf0*/  SHF.R.S32.HI R5, RZ, 0x1f, R45 ;  /* 0x0000001fff057819 */ /* 0x000fe2000001142d */
[----:B--2---:R-:W-:Y:S01]  /*7fb00*/  IMAD.MOV.U32 R46, RZ, RZ, R54 ;  /* 0x000000ffff2e7224 */ /* 0x004fe200078e0036 */
[----:B------:R-:W-:Y:S01]  /*7fb10*/  IADD3 R54, P3, R42, R20, RZ ;  /* 0x000000142a367210 */ /* 0x000fe20007f7e0ff */
[----:B------:R-:W-:-:S04]  /*7fb20*/  IMAD.MOV.U32 R7, RZ, RZ, R55 ;  /* 0x000000ffff077224 */ /* 0x000fc800078e0037 */
[--C-:B------:R-:W-:Y:S01]  /*7fb30*/  IMAD.X R55, R4, 0x1, R23.reuse, P3 ;  /* 0x0000000104377824 */ /* 0x100fe200018e0617 */
[----:B------:R-:W-:Y:S02]  /*7fb40*/  SHF.R.S32.HI R4, RZ, 0x1f, R44 ;  /* 0x0000001fff047819 */ /* 0x000fe4000001142c */
[----:B------:R-:W-:Y:S02]  /*7fb50*/  IADD3 R42, P3, R44, R20, RZ ;  /* 0x000000142c2a7210 */ /* 0x000fe40007f7e0ff */
[----:B------:R0:W-:Y:S03]  /*7fb60*/  STL.64 [R1+0x568], R54 ;  /* 0x0005683601007387 */ /* 0x0001e60000100a00 */
[----:B------:R-:W-:Y:S01]  /*7fb70*/  IMAD.X R43, R4, 0x1, R23, P3 ;  /* 0x00000001042b7824 */ /* 0x000fe200018e0617 */
[----:B0-----:R-:W2:Y:S04]  /*7fb80*/  LDL.LU.64 R54, [R1+0x2630] ;  /* 0x0026300001367983 */ /* 0x001ea80000300a00 */
[----:B------:R0:W-:Y:S04]  /*7fb90*/  STL.64 [R1+0x560], R40 ;  /* 0x0005602801007387 */ /* 0x0001e80000100a00 */
[----:B------:R1:W-:Y:S04]  /*7fba0*/  STL.64 [R1+0x558], R38 ;  /* 0x0005582601007387 */ /* 0x0003e80000100a00 */
[----:B------:R3:W-:Y:S01]  /*7fbb0*/  STL.64 [R1+0x550], R36 ;  /* 0x0005502401007387 */ /* 0x0007e20000100a00 */
[----:B0-----:R-:W-:-:S02]  /*7fbc0*/  IADD3 R40, P4, R44, R21, RZ ;  /* 0x000000152c287210 */ /* 0x001fc40007f9e0ff */
[----:B-1----:R-:W-:-:S03]  /*7fbd0*/  IADD3 R38, P5, R45, R20, RZ ;  /* 0x000000142d267210 */ /* 0x002fc60007fbe0ff */
[--C-:B------:R-:W-:Y:S01]  /*7fbe0*/  IMAD.X R41, R4, 0x1, R24.reuse, P4 ;  /* 0x0000000104297824 */ /* 0x100fe200020e0618 */
[----:B---3--:R-:W-:Y:S01]  /*7fbf0*/  IADD3 R36, P6, R45, R21, RZ ;  /* 0x000000152d247210 */ /* 0x008fe20007fde0ff */
[C---:B------:R-:W-:Y:S01]  /*7fc00*/  IMAD.X R39, R5.reuse, 0x1, R23, P5 ;  /* 0x0000000105277824 */ /* 0x040fe200028e0617 */
[----:B------:R-:W-:Y:S03]  /*7fc10*/  STL.64 [R1+0x548], R42 ;  /* 0x0005482a01007387 */ /* 0x000fe60000100a00 */
[----:B------:R-:W-:Y:S01]  /*7fc20*/  IMAD.X R37, R5, 0x1, R24, P6 ;  /* 0x0000000105257824 */ /* 0x000fe200030e0618 */
[----:B------:R-:W-:Y:S04]  /*7fc30*/  STL.64 [R1+0x540], R40 ;  /* 0x0005402801007387 */ /* 0x000fe80000100a00 */
[----:B------:R-:W-:Y:S04]  /*7fc40*/  STL.64 [R1+0x538], R38 ;  /* 0x0005382601007387 */ /* 0x000fe80000100a00 */
[----:B------:R0:W-:Y:S02]  /*7fc50*/  STL.64 [R1+0x208], R36 ;  /* 0x0002082401007387 */ /* 0x0001e40000100a00 */
[----:B0-----:R-:W-:-:S02]  /*7fc60*/  IMAD.MOV.U32 R36, RZ, RZ, R35 ;  /* 0x000000ffff247224 */ /* 0x001fc400078e0023 */
        /* <DEDUP_REMOVED lines=26> */
[----:B------:R-:W-:Y:S02]  /*7fe10*/  IMAD.X R43, R4, 0x1, R23, P3 ;  /* 0x00000001042b7824 */ /* 0x000fe400018e0617 */
[----:B------:R-:W-:-:S02]  /*7fe20*/  IMAD.MOV.U32 R25, RZ, RZ, R22 ;  /* 0x000000ffff197224 */ /* 0x000fc400078e0016 */
[----:B------:R-:W-:Y:S02]  /*7fe30*/  IMAD.X R41, R4, 0x1, R24, P4 ;  /* 0x0000000104297824 */ /* 0x000fe400020e0618 */
[----:B------:R-:W-:Y:S02]  /*7fe40*/  IMAD.MOV.U32 R19, RZ, RZ, R56 ;  /* 0x000000ffff137224 */ /* 0x000fe400078e0038 */
[----:B------:R-:W-:Y:S01]  /*7fe50*/  IMAD.MOV.U32 R22, RZ, RZ, R15 ;  /* 0x000000ffff167224 */ /* 0x000fe200078e000f */
[----:B------:R-:W3:Y:S01]  /*7fe60*/  LDL.LU R56, [R1+0x262c] ;  /* 0x00262c0001387983 */ /* 0x000ee20000300800 */
[C---:B------:R-:W-:Y:S02]  /*7fe70*/  IMAD.X R39, R5.reuse, 0x1, R23, P5 ;  /* 0x0000000105277824 */ /* 0x040fe400028e0617 */
[----:B------:R-:W-:Y:S02]  /*7fe80*/  IMAD.MOV.U32 R15, RZ, RZ, R58 ;  /* 0x000000ffff0f7224 */ /* 0x000fe400078e003a */
[----:B------:R-:W-:Y:S01]  /*7fe90*/  IMAD.X R37, R5, 0x1, R24, P6 ;  /* 0x0000000105257824 */ /* 0x000fe200030e0618 */
[----:B------:R-:W3:Y:S04]  /*7fea0*/  LDL.LU R58, [R1+0x2628] ;  /* 0x00262800013a7983 */ /* 0x000ee80000300800 */
[----:B------:R-:W-:Y:S04]  /*7feb0*/  STL.64 [R1+0x200], R42 ;  /* 0x0002002a01007387 */ /* 0x000fe80000100a00 */
[----:B------:R-:W-:Y:S04]  /*7fec0*/  STL.64 [R1+0x1f8], R40 ;  /* 0x0001f82801007387 */ /* 0x000fe80000100a00 */
[----:B------:R-:W-:Y:S04]  /*7fed0*/  STL.64 [R1+0x1f0], R38 ;  /* 0x0001f02601007387 */ /* 0x000fe80000100a00 */
[----:B------:R0:W-:Y:S02]  /*7fee0*/  STL.64 [R1+0x1e8], R36 ;  /* 0x0001e82401007387 */ /* 0x0001e40000100a00 */
[----:B0-----:R-:W-:-:S02]  /*7fef0*/  IMAD.MOV.U32 R36, RZ, RZ, R35 ;  /* 0x000000ffff247224 */ /* 0x001fc400078e0023 */
[----:B------:R-:W-:-:S03]  /*7ff00*/  IMAD.MOV.U32 R35, RZ, RZ, R34 ;  /* 0x000000ffff237224 */ /* 0x000fc600078e0022 */
[----:B------:R-:W-:Y:S02]  /*7ff10*/  SHF.R.S32.HI R4, RZ, 0x1f, R36 ;  /* 0x0000001fff047819 */ /* 0x000fe40000011424 */
[CC--:B------:R-:W-:Y:S02]  /*7ff20*/  IADD3 R42, P3, R36.reuse, R20.reuse, RZ ;  /* 0x00000014242a7210 */ /* 0x0c0fe40007f7e0ff */
[-C--:B------:R-:W-:Y:S01]  /*7ff30*/  IADD3 R40, P4, R36, R21.reuse, RZ ;  /* 0x0000001524287210 */ /* 0x080fe20007f9e0ff */
        /* <DEDUP_REMOVED lines=15> */
[----:B------:R-:W-:Y:S02]  /*80030*/  IMAD.MOV.U32 R33, RZ, RZ, R32 ;  /* 0x000000ffff217224 */ /* 0x000fe400078e0020 */
[----:B------:R-:W-:Y:S02]  /*80040*/  IMAD.X R41, R4, 0x1, R24, P4 ;  /* 0x0000000104297824 */ /* 0x000fe400020e0618 */
[----:B------:R-:W-:Y:S02]  /*80050*/  IMAD.MOV.U32 R15, RZ, RZ, R57 ;  /* 0x000000ffff0f7224 */ /* 0x000fe400078e0039 */
[----:B------:R-:W-:Y:S01]  /*80060*/  IMAD.MOV.U32 R32, RZ, RZ, R9 ;  /* 0x000000ffff207224 */ /* 0x000fe200078e0009 */
[----:B------:R-:W3:Y:S01]  /*80070*/  LDL.LU R57, [R1+0x2624] ;  /* 0x0026240001397983 */ /* 0x000ee20000300800 */
[----:B------:R-:W-:Y:S02]  /*80080*/  IMAD.X R39, R5, 0x1, R23, P5 ;  /* 0x0000000105277824 */ /* 0x000fe400028e0617 */
[----:B----4-:R-:W-:-:S02]  /*80090*/  IMAD.MOV.U32 R9, RZ, RZ, R53 ;  /* 0x000000ffff097224 */ /* 0x010fc400078e0035 */
[----:B------:R-:W-:Y:S01]  /*800a0*/  IMAD.X R37, R5, 0x1, R24, P6 ;  /* 0x0000000105257824 */ /* 0x000fe200030e0618 */
[----:B------:R-:W4:Y:S04]  /*800b0*/  LDL.LU R53, [R1+0x2620] ;  /* 0x0026200001357983 */ /* 0x000f280000300800 */
[----:B------:R-:W-:Y:S04]  /*800c0*/  STL.64 [R1+0x1e0], R42 ;  /* 0x0001e02a01007387 */ /* 0x000fe80000100a00 */
[----:B------:R-:W-:Y:S04]  /*800d0*/  STL.64 [R1+0x1d8], R40 ;  /* 0x0001d82801007387 */ /* 0x000fe80000100a00 */
[----:B------:R-:W-:Y:S04]  /*800e0*/  STL.64 [R1+0x1d0], R38 ;  /* 0x0001d02601007387 */ /* 0x000fe80000100a00 */
[----:B------:R0:W-:Y:S02]  /*800f0*/  STL.64 [R1+0x1c8], R36 ;  /* 0x0001c82401007387 */ /* 0x0001e40000100a00 */
[----:B0-----:R-:W-:-:S02]  /*80100*/  IMAD.MOV.U32 R36, RZ, RZ, R35 ;  /* 0x000000ffff247224 */ /* 0x001fc400078e0023 */
[----:B------:R-:W-:-:S03]  /*80110*/  IMAD.MOV.U32 R35, RZ, RZ, R34 ;  /* 0x000000ffff237224 */ /* 0x000fc600078e0022 */
[----:B------:R-:W-:Y:S02]  /*80120*/  SHF.R.S32.HI R4, RZ, 0x1f, R36 ;  /* 0x0000001fff047819 */ /* 0x000fe40000011424 */
[C---:B------:R-:W-:Y:S02]  /*80130*/  IADD3 R42, P3, R36.reuse, R20, RZ ;  /* 0x00000014242a7210 */ /* 0x040fe40007f7e0ff */
[----:B------:R-:W-:Y:S01]  /*80140*/  IADD3 R40, P4, R36, R21, RZ ;  /* 0x0000001524287210 */ /* 0x000fe20007f9e0ff */
[----:B------:R-:W-:Y:S02]  /*80150*/  IMAD.MOV.U32 R36, RZ, RZ, R35 ;  /* 0x000000ffff247224 */ /* 0x000fe400078e0023 */
[----:B------:R-:W-:Y:S02]  /*80160*/  IMAD.MOV.U32 R34, RZ, RZ, R33 ;  /* 0x000000ffff227224 */ /* 0x000fe400078e0021 */
[----:B------:R-:W-:Y:S01]  /*80170*/  IMAD.MOV.U32 R33, RZ, RZ, R51 ;  /* 0x000000ffff217224 */ /* 0x000fe200078e0033 */
[----:B------:R-:W-:-:S02]  /*80180*/  SHF.R.S32.HI R5, RZ, 0x1f, R36 ;  /* 0x0000001fff057819 */ /* 0x000fc40000011424 */
[C---:B------:R-:W-:Y:S01]  /*80190*/  IADD3 R38, P5, R36.reuse, R20, RZ ;  /* 0x0000001424267210 */ /* 0x040fe20007fbe0ff */
[----:B------:R-:W-:Y:S01]  /*801a0*/  IMAD.MOV.U32 R35, RZ, RZ, R34 ;  /* 0x000000ffff237224 */ /* 0x000fe200078e0022 */
[----:B------:R-:W-:Y:S01]  /*801b0*/  IADD3 R36, P6, R36, R21, RZ ;  /* 0x0000001524247210 */ /* 0x000fe20007fde0ff */
[C---:B------:R-:W-:Y:S01]  /*801c0*/  IMAD.X R43, R4.reuse, 0x1, R23, P3 ;  /* 0x00000001042b7824 */ /* 0x040fe200018e0617 */
[----:B------:R-:W4:Y:S01]  /*801d0*/  LDL.LU R51, [R1+0x261c] ;  /* 0x00261c0001337983 */ /* 0x000f220000300800 */
        /* <DEDUP_REMOVED lines=14> */
[----:B------:R-:W-:Y:S01]  /*802c0*/  IMAD.MOV.U32 R31, RZ, RZ, R0 ;  /* 0x000000ffff1f7224 */ /* 0x000fe200078e0000 */
[----:B------:R-:W-:Y:S01]  /*802d0*/  SHF.R.S32.HI R4, RZ, 0x1f, R37 ;  /* 0x0000001fff047819 */ /* 0x000fe20000011425 */
[C---:B------:R-:W-:Y:S01]  /*802e0*/  VIADD R7, R37.reuse, UR4 ;  /* 0x0000000425077c36 */ /* 0x040fe20008000000 */
[CC--:B------:R-:W-:Y:S01]  /*802f0*/  IADD3 R44, P3, R37.reuse, R20.reuse, RZ ;  /* 0x00000014252c7210 */ /* 0x0c0fe20007f7e0ff */
[----:B------:R-:W4:Y:S01]  /*80300*/  LDL.LU R0, [R1+0x2614] ;  /* 0x0026140001007983 */ /* 0x000f220000300800 */
[-C--:B------:R-:W-:Y:S01]  /*80310*/  IADD3 R42, P4, R37, R21.reuse, RZ ;  /* 0x00000015252a7210 */ /* 0x080fe20007f9e0ff */
[----:B------:R-:W-:Y:S01]  /*80320*/  IMAD.MOV.U32 R37, RZ, RZ, R36 ;  /* 0x000000ffff257224 */ /* 0x000fe200078e0024 */
[----:B------:R-:W-:Y:S01]  /*80330*/  LOP3.LUT R11, R11, 0xffff, RZ, 0xc0, !PT ;  /* 0x0000ffff0b0b7812 */ /* 0x000fe200078ec0ff */
[----:B------:R-:W-:Y:S01]  /*80340*/  IMAD.MOV.U32 R36, RZ, RZ, R31 ;  /* 0x000000ffff247224 */ /* 0x000fe200078e001f */
[CC--:B------:R-:W-:Y:S01]  /*80350*/  IADD3 R40, P5, R7.reuse, R20.reuse, RZ ;  /* 0x0000001407287210 */ /* 0x0c0fe20007fbe0ff */
[----:B------:R-:W-:Y:S01]  /*80360*/  IMAD.MOV.U32 R31, RZ, RZ, R6 ;  /* 0x000000ffff1f7224 */ /* 0x000fe200078e0006 */
[----:B------:R-:W-:Y:S01]  /*80370*/  SHF.R.S32.HI R6, RZ, 0x1f, R7 ;  /* 0x0000001fff067819 */ /* 0x000fe20000011407 */
[C---:B------:R-:W-:Y:S01]  /*80380*/  VIADD R5, R7.reuse, UR6 ;  /* 0x0000000607057c36 */ /* 0x040fe20008000000 */
[----:B------:R-:W-:Y:S01]  /*80390*/  IADD3 R38, P6, R7, R21, RZ ;  /* 0x0000001507267210 */ /* 0x000fe20007fde0ff */
[----:B------:R-:W-:Y:S01]  /*803a0*/  IMAD.X R45, R4, 0x1, R23, P3 ;  /* 0x00000001042d7824 */ /* 0x000fe200018e0617 */
[----:B------:R-:W-:Y:S01]  /*803b0*/  LOP3.LUT R10, R10, 0xffff, RZ, 0xc0, !PT ;  /* 0x0000ffff0a0a7812 */ /* 0x000fe200078ec0ff */
[--C-:B------:R-:W-:Y:S01]  /*803c0*/  IMAD.X R43, R4, 0x1, R24.reuse, P4 ;  /* 0x00000001042b7824 */ /* 0x100fe200020e0618 */
[----:B------:R-:W-:Y:S01]  /*803d0*/  PRMT R46, R46, 0x5410, R35 ;  /* 0x000054102e2e7816 */ /* 0x000fe20000000023 */
[C---:B------:R-:W-:Y:S01]  /*803e0*/  IMAD.X R41, R6.reuse, 0x1, R23, P5 ;  /* 0x0000000106297824 */ /* 0x040fe200028e0617 */
[----:B------:R-:W-:Y:S01]  /*803f0*/  LOP3.LUT R9, R9, 0xffff, RZ, 0xc0, !PT ;  /* 0x0000ffff09097812 */ /* 0x000fe200078ec0ff */
[----:B------:R-:W-:Y:S01]  /*80400*/  IMAD.X R39, R6, 0x1, R24, P6 ;  /* 0x0000000106277824 */ /* 0x000fe200030e0618 */
[----:B------:R-:W-:Y:S01]  /*80410*/  LOP3.LUT R8, R8, 0xffff, RZ, 0xc0, !PT ;  /* 0x0000ffff08087812 */ /* 0x000fe200078ec0ff */
[C---:B------:R-:W-:Y:S01]  /*80420*/  VIADD R4, R5.reuse, UR7 ;  /* 0x0000000705047c36 */ /* 0x040fe20008000000 */
[----:B------:R0:W-:Y:S01]  /*80430*/  STL.64 [R1+0x1b8], R44 ;  /* 0x0001b82c01007387 */ /* 0x0001e20000100a00 */
[----:B------:R-:W-:Y:S01]  /*80440*/  SHF.R.S32.HI R6, RZ, 0x1f, R5 ;  /* 0x0000001fff067819 */ /* 0x000fe20000011405 */
[----:B------:R-:W-:Y:S01]  /*80450*/  ULDC UR7, c[0x0][0x22c] ;  /* 0x00008b0000077ab9 */ /* 0x000fe20000000800 */
[----:B------:R-:W-:Y:S01]  /*80460*/  LOP3.LUT R50, R50, 0xffffdfff, RZ, 0xc0, !PT ;  /* 0xffffdfff32327812 */ /* 0x000fe200078ec0ff */
[----:B------:R1:W-:Y:S01]  /*80470*/  STL.64 [R1+0x1b0], R42 ;  /* 0x0001b02a01007387 */ /* 0x0003e20000100a00 */
[----:B------:R-:W-:Y:S01]  /*80480*/  SHF.R.S32.HI R7, RZ, 0x1f, R4 ;  /* 0x0000001fff077819 */ /* 0x000fe20000011404 */
[----:B------:R-:W-:Y:S01]  /*80490*/  ULDC UR4, c[0x0][0x22c] ;  /* 0x00008b0000047ab9 */ /* 0x000fe20000000800 */
[----:B------:R-:W-:Y:S01]  /*804a0*/  ULDC UR6, c[0x0][0x22c] ;  /* 0x00008b0000067ab9 */ /* 0x000fe20000000800 */
[----:B------:R2:W-:Y:S01]  /*804b0*/  STL.64 [R1+0x1a8], R40 ;  /* 0x0001a82801007387 */ /* 0x0005e20000100a00 */
[----:B0-----:R-:W-:-:S03]  /*804c0*/  IADD3 R44, P3, R5, R20, RZ ;  /* 0x00000014052c7210 */ /* 0x001fc60007f7e0ff */
[----:B------:R0:W-:Y:S01]  /*804d0*/  STL.64 [R1+0x1a0], R38 ;  /* 0x0001a02601007387 */ /* 0x0001e20000100a00 */
[-C--:B-1----:R-:W-:Y:S01]  /*804e0*/  IADD3 R42, P4, R5, R21.reuse, RZ ;  /* 0x00000015052a7210 */ /* 0x082fe20007f9e0ff */
[C---:B------:R-:W-:Y:S01]  /*804f0*/  VIADD R5, R4.reuse, UR41 ;  /* 0x0000002904057c36 */ /* 0x040fe20008000000 */
[----:B--2---:R-:W-:Y:S01]  /*80500*/  IADD3 R40, P5, R4, R20, RZ ;  /* 0x0000001404287210 */ /* 0x004fe20007fbe0ff */
[--C-:B------:R-:W-:Y:S01]  /*80510*/  IMAD.X R45, R6, 0x1, R23.reuse, P3 ;  /* 0x00000001062d7824 */ /* 0x100fe200018e0617 */
[----:B0-----:R-:W-:Y:S01]  /*80520*/  IADD3 R38, P6, R4, R21, RZ ;  /* 0x0000001504267210 */ /* 0x001fe20007fde0ff */
[--C-:B------:R-:W-:Y:S02]  /*80530*/  IMAD.X R43, R6, 0x1, R24.reuse, P4 ;  /* 0x00000001062b7824 */ /* 0x100fe400020e0618 */
[C---:B------:R-:W-:Y:S02]  /*80540*/  IMAD.X R41, R7.reuse, 0x1, R23, P5 ;  /* 0x0000000107297824 */ /* 0x040fe400028e0617 */
[----:B------:R-:W-:-:S02]  /*80550*/  IMAD.X R39, R7, 0x1, R24, P6 ;  /* 0x0000000107277824 */ /* 0x000fc400030e0618 */
[----:B------:R-:W-:Y:S01]  /*80560*/  VIADD R4, R5, UR40 ;  /* 0x0000002805047c36 */ /* 0x000fe20008000000 */
[----:B------:R0:W-:Y:S01]  /*80570*/  STL.64 [R1+0x3f0], R44 ;  /* 0x0003f02c01007387 */ /* 0x0001e20000100a00 */
[----:B------:R-:W-:Y:S01]  /*80580*/  SHF.R.S32.HI R6, RZ, 0x1f, R5 ;  /* 0x0000001fff067819 */ /* 0x000fe20000011405 */
[----:B------:R-:W-:Y:S02]  /*80590*/  ULDC.64 UR40, c[0x0][0x228] ;  /* 0x00008a0000287ab9 */ /* 0x000fe40000000a00 */
[----:B------:R1:W-:Y:S01]  /*805a0*/  STL.64 [R1+0x3e8], R42 ;  /* 0x0003e82a01007387 */ /* 0x0003e20000100a00 */
[----:B------:R-:W-:-:S03]  /*805b0*/  SHF.R.S32.HI R7, RZ, 0x1f, R4 ;  /* 0x0000001fff077819 */ /* 0x000fc60000011404 */
        /* <DEDUP_REMOVED lines=14> */
[----:B------:R-:W-:Y:S02]  /*806a0*/  ULDC UR38, c[0x0][0x22c] ;  /* 0x00008b0000267ab9 */ /* 0x000fe40000000800 */
        /* <DEDUP_REMOVED lines=100> */
[----:B------:R-:W-:-:S03]  /*80cf0*/  SHF.R.S32.HI R6, RZ, 0x1f, R5 ;  /* 0x0000001fff067819 */ /* 0x000fc60000011405 */
        /* <DEDUP_REMOVED lines=114> */
[C---:B------:R-:W-:Y:S01]  /*81420*/  VIADD R4, R5.reuse, UR12 ;  /* 0x0000000c05047c36 */ /* 0x040fe20008000000 */
[----:B------:R0:W-:Y:S01]  /*81430*/  STL.64 [R1+0x310], R44 ;  /* 0x0003102c01007387 */ /* 0x0001e20000100a00 */
[----:B------:R-:W-:Y:S01]  /*81440*/  SHF.R.S32.HI R6, RZ, 0x1f, R5 ;  /* 0x0000001fff067819 */ /* 0x000fe20000011405 */
[----:B------:R-:W-:Y:S01]  /*81450*/  UMOV UR26, UR14 ;  /* 0x0000000e001a7c82 */ /* 0x000fe20008000000 */
[----:B------:R-:W-:Y:S01]  /*81460*/  LOP3.LUT R54, R54, 0x7fffffff, RZ, 0xc0, !PT ;  /* 0x7fffffff36367812 */ /* 0x000fe200078ec0ff */
[----:B------:R1:W-:Y:S01]  /*81470*/  STL.64 [R1+0x308], R42 ;  /* 0x0003082a01007387 */ /* 0x0003e20000100a00 */
[----:B------:R-:W-:Y:S01]  /*81480*/  SHF.R.S32.HI R7, RZ, 0x1f, R4 ;  /* 0x0000001fff077819 */ /* 0x000fe20000011404 */
[----:B------:R-:W-:Y:S02]  /*81490*/  ULDC UR12, c[0x0][0x22c] ;  /* 0x00008b00000c7ab9 */ /* 0x000fe40000000800 */
        /* <DEDUP_REMOVED lines=60> */
[----:B------:R-:W-:Y:S01]  /*81860*/  IMAD.X R39, R7, 0x1, R24, P6 ;  /* 0x0000000107277824 */ /* 0x000fe200030e0618 */
[----:B------:R0:W-:Y:S01]  /*81870*/  STL.64 [R1+0x2d0], R44 ;  /* 0x0002d02c01007387 */ /* 0x0001e20000100a00 */
[----:B------:R-:W-:Y:S01]  /*81880*/  VIADD R4, R5, UR51 ;  /* 0x0000003305047c36 */ /* 0x000fe20008000000 */
[----:B------:R-:W-:-:S02]  /*81890*/  SHF.R.S32.HI R6, RZ, 0x1f, R5 ;  /* 0x0000001fff067819 */ /* 0x000fc40000011405 */
[----:B------:R1:W-:Y:S02]  /*818a0*/  STL.64 [R1+0x2c8], R42 ;  /* 0x0002c82a01007387 */ /* 0x0003e40000100a00 */
[----:B------:R-:W-:Y:S02]  /*818b0*/  SHF.R.S32.HI R7, RZ, 0x1f, R4 ;  /* 0x0000001fff077819 */ /* 0x000fe40000011404 */
[----:B------:R2:W-:Y:S01]  /*818c0*/  STL.64 [R1+0x410], R40 ;  /* 0x0004102801007387 */ /* 0x0005e20000100a00 */
[----:B0-----:R-:W-:-:S03]  /*818d0*/  IADD3 R44, P3, R5, R20, RZ ;  /* 0x00000014052c7210 */ /* 0x001fc60007f7e0ff */
[----:B------:R0:W-:Y:S01]  /*818e0*/  STL.64 [R1+0x408], R38 ;  /* 0x0004082601007387 */ /* 0x0001e20000100a00 */
[-C--:B-1----:R-:W-:Y:S01]  /*818f0*/  IADD3 R42, P4, R5, R21.reuse, RZ ;  /* 0x00000015052a7210 */ /* 0x082fe20007f9e0ff */
[C---:B------:R-:W-:Y:S01]  /*81900*/  VIADD R5, R4.reuse, UR50 ;  /* 0x0000003204057c36 */ /* 0x040fe20008000000 */
[----:B------:R-:W-:Y:S01]  /*81910*/  ULDC.64 UR50, c[0x0][0x228] ;  /* 0x00008a0000327ab9 */ /* 0x000fe20000000a00 */
        /* <DEDUP_REMOVED lines=16> */
[----:B------:R-:W-:Y:S01]  /*81a20*/  ULDC.64 UR52, c[0x0][0x228] ;  /* 0x00008a0000347ab9 */ /* 0x000fe20000000a00 */
[C---:B--2---:R-:W-:Y:S01]  /*81a30*/  IADD3 R40, P5, R7.reuse, R20, RZ ;  /* 0x0000001407287210 */ /* 0x044fe20007fbe0ff */
[C-C-:B------:R-:W-:Y:S01]  /*81a40*/  IMAD.X R45, R4.reuse, 0x1, R23.reuse, P3 ;  /* 0x00000001042d7824 */ /* 0x140fe200018e0617 */
        /* <DEDUP_REMOVED lines=72> */
[----:B------:R-:W-:Y:S01]  /*81ed0*/  IMAD.X R39, R6, 0x1, R24, P6 ;  /* 0x0000000106277824 */ /* 0x000fe200030e0618 */
[----:B------:R0:W-:Y:S01]  /*81ee0*/  STL.64 [R1+0x230], R44 ;  /* 0x0002302c01007387 */ /* 0x0001e20000100a00 */
[----:B------:R-:W-:Y:S01]  /*81ef0*/  VIADD R7, R5, UR59 ;  /* 0x0000003b05077c36 */ /* 0x000fe20008000000 */
[----:B------:R-:W-:Y:S01]  /*81f00*/  SHF.R.S32.HI R4, RZ, 0x1f, R5 ;  /* 0x0000001fff047819 */ /* 0x000fe20000011405 */
[----:B------:R-:W-:Y:S01]  /*81f10*/  UMOV UR11, UR8 ;  /* 0x00000008000b7c82 */ /* 0x000fe20008000000 */
[----:B------:R1:W-:Y:S01]  /*81f20*/  STL.64 [R1+0x228], R42 ;  /* 0x0002282a01007387 */ /* 0x0003e20000100a00 */
[----:B------:R-:W-:Y:S01]  /*81f30*/  ULDC.64 UR58, c[0x0][0x228] ;  /* 0x00008a00003a7ab9 */ /* 0x000fe20000000a00 */
[----:B------:R-:W-:-:S02]  /*81f40*/  SHF.R.S32.HI R6, RZ, 0x1f, R7 ;  /* 0x0000001fff067819 */ /* 0x000fc40000011407 */
[----:B------:R2:W-:Y:S01]  /*81f50*/  STL.64 [R1+0x198], R40 ;  /* 0x0001982801007387 */ /* 0x0005e20000100a00 */
[----:B0-----:R-:W-:-:S03]  /*81f60*/  IADD3 R44, P3, R5, R20, RZ ;  /* 0x00000014052c7210 */ /* 0x001fc60007f7e0ff */
[----:B------:R0:W-:Y:S01]  /*81f70*/  STL.64 [R1+0x190], R38 ;  /* 0x0001902601007387 */ /* 0x0001e20000100a00 */
[-C--:B-1----:R-:W-:Y:S01]  /*81f80*/  IADD3 R42, P4, R5, R21.reuse, RZ ;  /* 0x00000015052a7210 */ /* 0x082fe20007f9e0ff */
[C---:B------:R-:W-:Y:S01]  /*81f90*/  VIADD R5, R7.reuse, UR60 ;  /* 0x0000003c07057c36 */ /* 0x040fe20008000000 */
[----:B------:R-:W-:Y:S01]  /*81fa0*/  UMOV UR8, UR9 ;  /* 0x0000000900087c82 */ /* 0x000fe20008000000 */
[C---:B--2---:R-:W-:Y:S01]  /*81fb0*/  IADD3 R40, P5, R7.reuse, R20, RZ ;  /* 0x0000001407287210 */ /* 0x044fe20007fbe0ff */
[C-C-:B------:R-:W-:Y:S01]  /*81fc0*/  IMAD.X R45, R4.reuse, 0x1, R23.reuse, P3 ;  /* 0x00000001042d7824 */ /* 0x140fe200018e0617 */
[----:B------:R-:W-:Y:S01]  /*81fd0*/  ULDC.64 UR60, c[0x0][0x228] ;  /* 0x00008a00003c7ab9 */ /* 0x000fe20000000a00 */
[----:B0-----:R-:W-:Y:S01]  /*81fe0*/  IADD3 R38, P6, R7, R21, RZ ;  /* 0x0000001507267210 */ /* 0x001fe20007fde0ff */
[----:B------:R-:W-:Y:S02]  /*81ff0*/  IMAD.X R43, R4, 0x1, R24, P4 ;  /* 0x00000001042b7824 */ /* 0x000fe400020e0618 */
[----:B------:R-:W-:-:S02]  /*82000*/  IMAD.X R41, R6, 0x1, R23, P5 ;  /* 0x0000000106297824 */ /* 0x000fc400028e0617 */
[----:B------:R-:W-:Y:S02]  /*82010*/  IMAD.X R39, R6, 0x1, R24, P6 ;  /* 0x0000000106277824 */ /* 0x000fe400030e0618 */
[C---:B------:R-:W-:Y:S01]  /*82020*/  VIADD R6, R5.reuse, UR5 ;  /* 0x0000000505067c36 */ /* 0x040fe20008000000 */
[----:B------:R0:W-:Y:S01]  /*82030*/  STL.64 [R1+0x188], R44 ;  /* 0x0001882c01007387 */ /* 0x0001e20000100a00 */
[----:B------:R-:W-:Y:S01]  /*82040*/  SHF.R.S32.HI R4, RZ, 0x1f, R5 ;  /* 0x0000001fff047819 */ /* 0x000fe20000011405 */
[----:B------:R-:W-:Y:S01]  /*82050*/  UMOV UR9, UR15 ;  /* 0x0000000f00097c82 */ /* 0x000fe20008000000 */
[----:B------:R-:W-:Y:S01]  /*82060*/  LOP3.LUT R7, R32, 0xffff, RZ, 0xc0, !PT ;  /* 0x0000ffff20077812 */ /* 0x000fe200078ec0ff */
[----:B------:R1:W-:Y:S01]  /*82070*/  STL.64 [R1+0x180], R42 ;  /* 0x0001802a01007387 */ /* 0x0003e20000100a00 */
[----:B------:R-:W-:Y:S01]  /*82080*/  ULDC.64 UR14, c[0x0][0x228] ;  /* 0x00008a00000e7ab9 */ /* 0x000fe20000000a00 */
[----:B------:R-:W-:Y:S02]  /*82090*/  ULDC UR5, c[0x0][0x22c] ;  /* 0x00008b0000057ab9 */ /* 0x000fe40000000800 */
[----:B------:R2:W-:Y:S01]  /*820a0*/  STL.64 [R1+0x178], R40 ;  /* 0x0001782801007387 */ /* 0x0005e20000100a00 */
[----:B0-----:R-:W-:-:S03]  /*820b0*/  IADD3 R44, P3, R5, R20, RZ ;  /* 0x00000014052c7210 */ /* 0x001fc60007f7e0ff */
[----:B------:R0:W-:Y:S01]  /*820c0*/  STL.64 [R1+0x170], R38 ;  /* 0x0001702601007387 */ /* 0x0001e20000100a00 */
[-C--:B-1----:R-:W-:Y:S02]  /*820d0*/  IADD3 R42, P4, R5, R21.reuse, RZ ;  /* 0x00000015052a7210 */ /* 0x082fe40007f9e0ff */
[----:B------:R-:W-:Y:S02]  /*820e0*/  SHF.R.S32.HI R5, RZ, 0x1f, R6 ;  /* 0x0000001fff057819 */ /* 0x000fe40000011406 */
[----:B--2---:R-:W-:Y:S01]  /*820f0*/  IADD3 R40, P5, R6, R20, RZ ;  /* 0x0000001406287210 */ /* 0x004fe20007fbe0ff */
[--C-:B------:R-:W-:Y:S01]  /*82100*/  IMAD.X R45, R4, 0x1, R23.reuse, P3 ;  /* 0x00000001042d7824 */ /* 0x100fe200018e0617 */
[----:B0-----:R-:W-:Y:S01]  /*82110*/  IADD3 R38, P6, R6, R21, RZ ;  /* 0x0000001506267210 */ /* 0x001fe20007fde0ff */
[----:B------:R-:W-:Y:S02]  /*82120*/  IMAD.X R43, R4, 0x1, R24, P4 ;  /* 0x00000001042b7824 */ /* 0x000fe400020e0618 */
[----:B------:R-:W-:-:S02]  /*82130*/  IMAD.X R41, R5, 0x1, R23, P5 ;  /* 0x0000000105297824 */ /* 0x000fc400028e0617 */
[----:B------:R-:W-:Y:S01]  /*82140*/  IMAD.X R39, R5, 0x1, R24, P6 ;  /* 0x0000000105277824 */ /* 0x000fe200030e0618 */
[----:B------:R0:W-:Y:S01]  /*82150*/  STL.64 [R1+0x168], R44 ;  /* 0x0001682c01007387 */ /* 0x0001e20000100a00 */
[----:B------:R-:W-:-:S03]  /*82160*/  LOP3.LUT R6, R15, 0xffff, RZ, 0xc0, !PT ;  /* 0x0000ffff0f067812 */ /* 0x000fc600078ec0ff */
[----:B------:R-:W-:Y:S01]  /*82170*/  STL.64 [R1+0x160], R42 ;  /* 0x0001602a01007387 */ /* 0x000fe20000100a00 */
[----:B------:R-:W-:-:S03]  /*82180*/  LOP3.LUT R5, R14, 0xffff, RZ, 0xc0, !PT ;  /* 0x0000ffff0e057812 */ /* 0x000fc600078ec0ff */
[----:B------:R-:W-:Y:S01]  /*82190*/  STL.64 [R1+0x158], R40 ;  /* 0x0001582801007387 */ /* 0x000fe20000100a00 */
[----:B------:R-:W-:Y:S02]  /*821a0*/  LOP3.LUT R4, R12, 0xffff, RZ, 0xc0, !PT ;  /* 0x0000ffff0c047812 */ /* 0x000fe400078ec0ff */
[----:B0-----:R-:W-:Y:S01]  /*821b0*/  PRMT R44, R3, 0x5410, R2 ;  /* 0x00005410032c7816 */ /* 0x001fe20000000002 */
[----:B------:R-:W-:Y:S01]  /*821c0*/  STL.64 [R1+0x150], R38 ;  /* 0x0001502601007387 */ /* 0x000fe20000100a00 */
[----:B------:R-:W-:Y:S02]  /*821d0*/  PRMT R45, R36, 0x5410, R37 ;  /* 0x00005410242d7816 */ /* 0x000fe40000000025 */
[----:B------:R-:W-:Y:S01]  /*821e0*/  PRMT R37, R33, 0x5410, R34 ;  /* 0x0000541021257816 */ /* 0x000fe20000000022 */
[----:B------:R-:W2:Y:S01]  /*821f0*/  LDL.LU R2, [R1+0x2610] ;  /* 0x0026100001027983 */ /* 0x000ea20000300800 */
[----:B------:R-:W-:Y:S02]  /*82200*/  SHF.R.U32.HI R15, RZ, 0x8, R11 ;  /* 0x00000008ff0f7819 */ /* 0x000fe4000001160b */
[--C-:B------:R-:W-:Y:S01]  /*82210*/  PRMT R11, R11, 0x3340, R7.reuse ;  /* 0x000033400b0b7816 */ /* 0x100fe20000000007 */
[----:B------:R-:W2:Y:S01]  /*82220*/  LDL.LU R3, [R1+0x260c] ;  /* 0x00260c0001037983 */ /* 0x000ea20000300800 */
[----:B------:R-:W-:-:S02]  /*82230*/  SHF.R.U32.HI R12, RZ, 0x8, R7 ;  /* 0x00000008ff0c7819 */ /* 0x000fc40000011607 */
[----:B------:R-:W-:Y:S01]  /*82240*/  SHF.R.U32.HI R14, RZ, 0x8, R10 ;  /* 0x00000008ff0e7819 */ /* 0x000fe2000001160a */
[----:B------:R-:W-:Y:S01]  /*82250*/  STL [R1+0x258c], R44 ;  /* 0x00258c2c01007387 */ /* 0x000fe20000100800 */
[--C-:B------:R-:W-:Y:S02]  /*82260*/  PRMT R10, R10, 0x3340, R6.reuse ;  /* 0x000033400a0a7816 */ /* 0x100fe40000000006 */
[----:B------:R-:W-:Y:S01]  /*82270*/  SHF.R.U32.HI R7, RZ, 0x8, R6 ;  /* 0x00000008ff077819 */ /* 0x000fe20000011606 */
[----:B------:R-:W-:Y:S01]  /*82280*/  STL [R1+0x2590], R45 ;  /* 0x0025902d01007387 */ /* 0x000fe20000100800 */
[----:B------:R-:W-:-:S03]  /*82290*/  PRMT R6, R9, 0x3340, R5 ;  /* 0x0000334009067816 */ /* 0x000fc60000000005 */
[----:B------:R-:W-:Y:S04]  /*822a0*/  STL [R1+0x2594], R46 ;  /* 0x0025942e01007387 */ /* 0x000fe80000100800 */
[----:B------:R-:W-:Y:S04]  /*822b0*/  STL [R1+0x2598], R37 ;  /* 0x0025982501007387 */ /* 0x000fe80000100800 */
[----:B------:R-:W-:Y:S04]  /*822c0*/  STL [R1+0x1170], R11 ;  /* 0x0011700b01007387 */ /* 0x000fe80000100800 */
[----:B------:R-:W-:Y:S04]  /*822d0*/  STL [R1+0x1174], R10 ;  /* 0x0011740a01007387 */ /* 0x000fe80000100800 */
[----:B------:R0:W-:Y:S01]  /*822e0*/  STL [R1+0x1178], R6 ;  /* 0x0011780601007387 */ /* 0x0001e20000100800 */
[----:B------:R-:W-:Y:S01]  /*822f0*/  IMAD.MOV.U32 R32, RZ, RZ, R13 ;  /* 0x000000ffff207224 */ /* 0x000fe200078e000d */
[----:B------:R-:W-:-:S02]  /*82300*/  SHF.R.U32.HI R13, RZ, 0x8, R9 ;  /* 0x00000008ff0d7819 */ /* 0x000fc40000011609 */
[----:B0-----:R-:W-:Y:S02]  /*82310*/  SHF.R.U32.HI R6, RZ, 0x8, R5 ;  /* 0x00000008ff067819 */ /* 0x001fe40000011605 */
[----:B------:R-:W-:Y:S02]  /*82320*/  SHF.R.U32.HI R5, RZ, 0x8, R8 ;  /* 0x00000008ff057819 */ /* 0x000fe40000011608 */
[--C-:B------:R-:W-:Y:S02]  /*82330*/  PRMT R8, R8, 0x3340, R4.reuse ;  /* 0x0000334008087816 */ /* 0x100fe40000000004 */
[----:B------:R-:W-:Y:S02]  /*82340*/  SHF.R.U32.HI R4, RZ, 0x8, R4 ;  /* 0x00000008ff047819 */ /* 0x000fe40000011604 */
[----:B------:R-:W-:Y:S01]  /*82350*/  LOP3.LUT R11, R15, 0xffff, RZ, 0xc0, !PT ;  /* 0x0000ffff0f0b7812 */ /* 0x000fe200078ec0ff */
[----:B------:R0:W-:Y:S01]  /*82360*/  STL [R1+0x117c], R8 ;  /* 0x00117c0801007387 */ /* 0x0001e20000100800 */
[----:B------:R-:W-:-:S02]  /*82370*/  LOP3.LUT R10, R12, 0xffff, RZ, 0xc0, !PT ;  /* 0x0000ffff0c0a7812 */ /* 0x000fc400078ec0ff */
[----:B------:R-:W-:Y:S02]  /*82380*/  LOP3.LUT R9, R14, 0xffff, RZ, 0xc0, !PT ;  /* 0x0000ffff0e097812 */ /* 0x000fe400078ec0ff */
[----:B------:R-:W-:Y:S02]  /*82390*/  LOP3.LUT R6, R6, 0xffff, RZ, 0xc0, !PT ;  /* 0x0000ffff06067812 */ /* 0x000fe400078ec0ff */
[----:B------:R-:W-:Y:S02]  /*823a0*/  LOP3.LUT R5, R5, 0xffff, RZ, 0xc0, !PT ;  /* 0x0000ffff05057812 */ /* 0x000fe400078ec0ff */
[----:B0-----:R-:W-:Y:S02]  /*823b0*/  LOP3.LUT R8, R7, 0xffff, RZ, 0xc0, !PT ;  /* 0x0000ffff07087812 */ /* 0x001fe400078ec0ff */
[----:B------:R-:W-:Y:S02]  /*823c0*/  LOP3.LUT R7, R13, 0xffff, RZ, 0xc0, !PT ;  /* 0x0000ffff0d077812 */ /* 0x000fe400078ec0ff */
[----:B------:R-:W-:-:S02]  /*823d0*/  LOP3.LUT R4, R4, 0xffff, RZ, 0xc0, !PT ;  /* 0x0000ffff04047812 */ /* 0x000fc400078ec0ff */
[----:B------:R-:W-:Y:S02]  /*823e0*/  PRMT R10, R11, 0x3340, R10 ;  /* 0x000033400b0a7816 */ /* 0x000fe4000000000a */
[----:B------:R-:W-:Y:S02]  /*823f0*/  PRMT R8, R9, 0x3340, R8 ;  /* 0x0000334009087816 */ /* 0x000fe40000000008 */
[----:B------:R-:W-:Y:S02]  /*82400*/  PRMT R6, R7, 0x3340, R6 ;  /* 0x0000334007067816 */ /* 0x000fe40000000006 */
[----:B------:R-:W-:Y:S01]  /*82410*/  PRMT R38, R30, 0x5410, R31 ;  /* 0x000054101e267816 */ /* 0x000fe2000000001f */
[----:B------:R-:W-:Y:S01]  /*82420*/  STL [R1+0x140], R10 ;  /* 0x0001400a01007387 */ /* 0x000fe20000100800 */
[----:B------:R-:W-:-:S03]  /*82430*/  PRMT R4, R5, 0x3340, R4 ;  /* 0x0000334005047816 */ /* 0x000fc60000000004 */
[----:B------:R-:W-:Y:S01]  /*82440*/  STL [R1+0x144], R8 ;  /* 0x0001440801007387 */ /* 0x000fe20000100800 */
[----:B------:R-:W-:-:S03]  /*82450*/  PRMT R36, R28, 0x5410, R29 ;  /* 0x000054101c247816 */ /* 0x000fc6000000001d */
[----:B------:R-:W-:Y:S01]  /*82460*/  STL [R1+0x148], R6 ;  /* 0x0001480601007387 */ /* 0x000fe20000100800 */
[----:B------:R-:W-:-:S03]  /*82470*/  PRMT R5, R22, 0x5410, R25 ;  /* 0x0000541016057816 */ /* 0x000fc60000000019 */
[----:B------:R-:W-:Y:S04]  /*82480*/  STL [R1+0x259c], R38 ;  /* 0x00259c2601007387 */ /* 0x000fe80000100800 */
[----:B------:R0:W-:Y:S04]  /*82490*/  STL [R1+0x1160], R4 ;  /* 0x0011600401007387 */ /* 0x0001e80000100800 */
[----:B------:R-:W-:Y:S01]  /*824a0*/  STL [R1+0x25a0], R36 ;  /* 0x0025a02401007387 */ /* 0x000fe20000100800 */
[----:B0-----:R-:W-:-:S05]  /*824b0*/  PRMT R4, R26, 0x5410, R27 ;  /* 0x000054101a047816 */ /* 0x001fca000000001b */
[----:B------:R0:W-:Y:S04]  /*824c0*/  STL [R1+0x25a4], R4 ;  /* 0x0025a40401007387 */ /* 0x0001e80000100800 */
[----:B------:R-:W-:Y:S04]  /*824d0*/  STL [R1+0x25a8], R5 ;  /* 0x0025a80501007387 */ /* 0x000fe80000100800 */
[----:B------:R-:W3:Y:S01]  /*824e0*/  LDL R35, [R1+0xc58] ;  /* 0x000c580001237983 */ /* 0x000ee20000100800 */
[----:B------:R-:W-:-:S05]  /*824f0*/  PRMT R6, R18, 0x5410, R19 ;  /* 0x0000541012067816 */ /* 0x000fca0000000013 */
[----:B------:R-:W-:Y:S04]  /*82500*/  STL [R1+0x25ac], R6 ;  /* 0x0025ac0601007387 */ /* 0x000fe80000100800 */
[----:B------:R-:W4:Y:S01]  /*82510*/  LDL R44, [R1+0xc5c] ;  /* 0x000c5c00012c7983 */ /* 0x000f220000100800 */
[----:B------:R-:W-:Y:S01]  /*82520*/  IMAD.MOV.U32 R39, RZ, RZ, R32 ;  /* 0x000000ffff277224 */ /* 0x000fe200078e0020 */
[----:B------:R-:W-:Y:S01]  /*82530*/  UMOV UR25, UR14 ;  /* 0x0000000e00197c82 */ /* 0x000fe20008000000 */
[----:B------:R-:W-:Y:S01]  /*82540*/  IMAD.U32 R32, RZ, RZ, UR15 ;  /* 0x0000000fff207e24 */ /* 0x000fe2000f8e00ff */
[----:B------:R-:W-:Y:S02]  /*82550*/  ULDC.64 UR14, c[0x0][0x228] ;  /* 0x00008a00000e7ab9 */ /* 0x000fe40000000a00 */
[----:B------:R-:W-:Y:S01]  /*82560*/  UMOV UR23, UR14 ;  /* 0x0000000e00177c82 */ /* 0x000fe20008000000 */
[----:B------:R-:W-:Y:S01]  /*82570*/  IMAD.U32 R31, RZ, RZ, UR15 ;  /* 0x0000000fff1f7e24 */ /* 0x000fe2000f8e00ff */
[----:B------:R-:W-:-:S02]  /*82580*/  ULDC.64 UR14, c[0x0][0x228] ;  /* 0x00008a00000e7ab9 */ /* 0x000fc40000000a00 */
[----:B------:R-:W-:Y:S01]  /*82590*/  UMOV UR21, UR14 ;  /* 0x0000000e00157c82 */ /* 0x000fe20008000000 */
[----:B------:R-:W-:Y:S01]  /*825a0*/  IMAD.U32 R30, RZ, RZ, UR15 ;  /* 0x0000000fff1e7e24 */ /* 0x000fe2000f8e00ff */
[----:B------:R-:W-:Y:S02]  /*825b0*/  ULDC.64 UR14, c[0x0][0x228] ;  /* 0x00008a00000e7ab9 */ /* 0x000fe40000000a00 */
[----:B------:R-:W-:Y:S01]  /*825c0*/  UMOV UR20, UR14 ;  /* 0x0000000e00147c82 */ /* 0x000fe20008000000 */
[----:B------:R-:W-:Y:S01]  /*825d0*/  IMAD.U32 R29, RZ, RZ, UR15 ;  /* 0x0000000fff1d7e24 */ /* 0x000fe2000f8e00ff */
[----:B------:R-:W-:Y:S02]  /*825e0*/  ULDC.64 UR14, c[0x0][0x228] ;  /* 0x00008a00000e7ab9 */ /* 0x000fe40000000a00 */
[----:B------:R-:W-:Y:S01]  /*825f0*/  UMOV UR19, UR14 ;  /* 0x0000000e00137c82 */ /* 0x000fe20008000000 */
[----:B------:R-:W-:Y:S02]  /*82600*/  VIADD R7, R39, 0x55 ;  /* 0x0000005527077836 */ /* 0x000fe40000000000 */
[----:B------:R-:W-:Y:S01]  /*82610*/  IMAD.U32 R28, RZ, RZ, UR15 ;  /* 0x0000000fff1c7e24 */ /* 0x000fe2000f8e00ff */
[----:B------:R-:W-:-:S02]  /*82620*/  ULDC.64 UR14, c[0x0][0x228] ;  /* 0x00008a00000e7ab9 */ /* 0x000fc40000000a00 */
[----:B------:R-:W-:Y:S01]  /*82630*/  UMOV UR17, UR14 ;  /* 0x0000000e00117c82 */ /* 0x000fe20008000000 */
[----:B------:R-:W-:Y:S01]  /*82640*/  IMAD.U32 R27, RZ, RZ, UR15 ;  /* 0x0000000fff1b7e24 */ /* 0x000fe2000f8e00ff */
[----:B------:R-:W-:Y:S02]  /*82650*/  ULDC.64 UR14, c[0x0][0x228] ;  /* 0x00008a00000e7ab9 */ /* 0x000fe40000000a00 */
[----:B------:R-:W-:Y:S01]  /*82660*/  IMAD.U32 R26, RZ, RZ, UR15 ;  /* 0x0000000fff1a7e24 */ /* 0x000fe2000f8e00ff */
[----:B------:R-:W-:Y:S01]  /*82670*/  UMOV UR15, UR14 ;  /* 0x0000000e000f7c82 */ /* 0x000fe20008000000 */
[C---:B------:R-:W-:Y:S01]  /*82680*/  VIADD R8, R39.reuse, 0x54 ;  /* 0x0000005427087836 */ /* 0x040fe20000000000 */
[----:B------:R-:W-:Y:S01]  /*82690*/  UMOV UR14, UR32 ;  /* 0x00000020000e7c82 */ /* 0x000fe20008000000 */
[----:B------:R-:W-:Y:S01]  /*826a0*/  IMAD.U32 R25, RZ, RZ, UR33 ;  /* 0x00000021ff197e24 */ /* 0x000fe2000f8e00ff */
[----:B------:R-:W-:Y:S02]  /*826b0*/  ULDC.64 UR32, c[0x0][0x228] ;  /* 0x00008a0000207ab9 */ /* 0x000fe40000000a00 */
[----:B------:R-:W-:Y:S01]  /*826c0*/  UMOV UR13, UR32 ;  /* 0x00000020000d7c82 */ /* 0x000fe20008000000 */
[----:B------:R-:W-:-:S02]  /*826d0*/  VIADD R9, R39, 0x53 ;  /* 0x0000005327097836 */ /* 0x000fc40000000000 */
[----:B------:R-:W-:Y:S01]  /*826e0*/  IMAD.U32 R24, RZ, RZ, UR33 ;  /* 0x00000021ff187e24 */ /* 0x000fe2000f8e00ff */
[----:B------:R-:W-:Y:S01]  /*826f0*/  ULDC.64 UR32, c[0x0][0x228] ;  /* 0x00008a0000207ab9 */ /* 0x000fe20000000a00 */
[C---:B------:R-:W-:Y:S02]  /*82700*/  VIADD R10, R39.reuse, 0x52 ;  /* 0x00000052270a7836 */ /* 0x040fe40000000000 */
[C---:B------:R-:W-:Y:S02]  /*82710*/  VIADD R11, R39.reuse, 0x51 ;  /* 0x00000051270b7836 */ /* 0x040fe40000000000 */
[C---:B------:R-:W-:Y:S02]  /*82720*/  VIADD R12, R39.reuse, 0x50 ;  /* 0x00000050270c7836 */ /* 0x040fe40000000000 */
[C---:B------:R-:W-:Y:S02]  /*82730*/  VIADD R13, R39.reuse, 0x4f ;  /* 0x0000004f270d7836 */ /* 0x040fe40000000000 */
[----:B------:R-:W-:Y:S01]  /*82740*/  VIADD R14, R39, 0x4e ;  /* 0x0000004e270e7836 */ /* 0x000fe20000000000 */
[----:B---3--:R-:W-:-:S04]  /*82750*/  ISETP.GE.AND P3, PT, R35, UR11, PT ;  /* 0x0000000b23007c0c */ /* 0x008fc8000bf66270 */
[----:B------:R-:W-:Y:S02]  /*82760*/  ISETP.LT.AND P4, PT, R39, UR45, !P3 ;  /* 0x0000002d27007c0c */ /* 0x000fe4000df81270 */
[----:B------:R-:W-:Y:S01]  /*82770*/  ISETP.LT.AND P3, PT, R35, UR26, !P2 ;  /* 0x0000001a23007c0c */ /* 0x000fe2000d761270 */
[----:B------:R-:W-:Y:S01]  /*82780*/  UMOV UR11, UR32 ;  /* 0x00000020000b7c82 */ /* 0x000fe20008000000 */
[----:B------:R-:W-:Y:S01]  /*82790*/  UMOV UR45, UR9 ;  /* 0x00000009002d7c82 */ /* 0x000fe20008000000 */
[----:B------:R-:W-:Y:S01]  /*827a0*/  VIADD R15, R39, 0x4d ;  /* 0x0000004d270f7836 */ /* 0x000fe20000000000 */
[----:B----4-:R-:W-:Y:S01]  /*827b0*/  ISETP.LT.AND P2, PT, R44, UR25, !P2 ;  /* 0x000000192c007c0c */ /* 0x010fe2000d741270 */
[----:B------:R-:W-:Y:S01]  /*827c0*/  IMAD.MOV.U32 R33, RZ, RZ, R16 ;  /* 0x000000ffff217224 */ /* 0x000fe200078e0010 */
[----:B------:R-:W-:-:S07]  /*827d0*/  ULDC.64 UR26, c[0x0][0x228] ;  /* 0x00008a00001a7ab9 */ /* 0x000fce0000000a00 */
[----:B------:R-:W-:Y:S02]  /*827e0*/  @P3 LOP3.LUT R50, R50, 0x2000, RZ, 0xfc, !PT ;  /* 0x0000200032323812 */ /* 0x000fe400078efcff */
[----:B------:R-:W-:Y:S02]  /*827f0*/  ISETP.LT.AND P3, PT, R35, UR23, !P1 ;  /* 0x0000001723007c0c */ /* 0x000fe4000cf61270 */
[----:B------:R-:W-:-:S04]  /*82800*/  LOP3.LUT R50, R50, 0xffffefff, RZ, 0xc0, !PT ;  /* 0xffffefff32327812 */ /* 0x000fc800078ec0ff */
[----:B------:R-:W-:Y:S02]  /*82810*/  @P2 LOP3.LUT R50, R50, 0x1000, RZ, 0xfc, !PT ;  /* 0x0000100032322812 */ /* 0x000fe400078efcff */
[----:B------:R-:W-:Y:S02]  /*82820*/  ISETP.LT.AND P2, PT, R44, UR21, !P1 ;  /* 0x000000152c007c0c */ /* 0x000fe4000cf41270 */
[----:B------:R-:W-:-:S04]  /*82830*/  LOP3.LUT R50, R50, 0xfffff7ff, RZ, 0xc0, !PT ;  /* 0xfffff7ff32327812 */ /* 0x000fc800078ec0ff */
[----:B------:R-:W-:Y:S02]  /*82840*/  @P3 LOP3.LUT R50, R50, 0x800, RZ, 0xfc, !PT ;  /* 0x0000080032323812 */ /* 0x000fe400078efcff */
[----:B------:R-:W-:Y:S01]  /*82850*/  ISETP.LT.AND P1, PT, R35, UR20, !P0 ;  /* 0x0000001423007c0c */ /* 0x000fe2000c721270 */
[----:B------:R-:W-:Y:S01]  /*82860*/  VIADD R16, R39, 0x4c ;  /* 0x0000004c27107836 */ /* 0x000fe20000000000 */
[----:B------:R-:W-:Y:S01]  /*82870*/  LOP3.LUT R50, R50, 0xfffffbff, RZ, 0xc0, !PT ;  /* 0xfffffbff32327812 */ /* 0x000fe200078ec0ff */
[----:B------:R-:W-:Y:S01]  /*82880*/  IMAD.MOV.U32 R34, RZ, RZ, R17 ;  /* 0x000000ffff227224 */ /* 0x000fe200078e0011 */
[----:B------:R-:W-:Y:S02]  /*82890*/  ULDC.64 UR20, c[0x0][0x228] ;  /* 0x00008a0000147ab9 */ /* 0x000fe40000000a00 */
[----:B------:R-:W-:Y:S02]  /*828a0*/  @P2 LOP3.LUT R50, R50, 0x400, RZ, 0xfc, !PT ;  /* 0x0000040032322812 */ /* 0x000fe400078efcff */
[----:B------:R-:W-:-:S02]  /*828b0*/  ISETP.LT.AND P0, PT, R44, UR19, !P0 ;  /* 0x000000132c007c0c */ /* 0x000fc4000c701270 */
[----:B------:R-:W-:-:S04]  /*828c0*/  LOP3.LUT R50, R50, 0xfffffdff, RZ, 0xc0, !PT ;  /* 0xfffffdff32327812 */ /* 0x000fc800078ec0ff */
[----:B------:R-:W-:-:S04]  /*828d0*/  @P1 LOP3.LUT R50, R50, 0x200, RZ, 0xfc, !PT ;  /* 0x0000020032321812 */ /* 0x000fc800078efcff */
[----:B------:R-:W-:-:S04]  /*828e0*/  LOP3.LUT R50, R50, 0xfffffeff, RZ, 0xc0, !PT ;  /* 0xfffffeff32327812 */ /* 0x000fc800078ec0ff */
[----:B------:R-:W-:Y:S02]  /*828f0*/  @P0 LOP3.LUT R50, R50, 0x100, RZ, 0xfc, !PT ;  /* 0x0000010032320812 */ /* 0x000fe400078efcff */
[----:B------:R-:W-:-:S04]  /*82900*/  ISETP.GE.AND P0, PT, R7, UR7, PT ;  /* 0x0000000707007c0c */ /* 0x000fc8000bf06270 */
[----:B------:R-:W-:Y:S02]  /*82910*/  ISETP.LT.AND P2, PT, R35, UR17, !P0 ;  /* 0x0000001123007c0c */ /* 0x000fe4000c741270 */
[----:B------:R-:W-:Y:S02]  /*82920*/  ISETP.LT.AND P1, PT, R44, UR15, !P0 ;  /* 0x0000000f2c007c0c */ /* 0x000fe4000c721270 */
[----:B------:R-:W-:Y:S02]  /*82930*/  LOP3.LUT R50, R50, 0xffffff7f, RZ, 0xc0, !PT ;  /* 0xffffff7f32327812 */ /* 0x000fe400078ec0ff */
[----:B------:R-:W-:-:S07]  /*82940*/  ISETP.GE.AND P0, PT, R8, UR5, PT ;  /* 0x0000000508007c0c */ /* 0x000fce000bf06270 */
[----:B------:R-:W-:-:S04]  /*82950*/  @P2 LOP3.LUT R50, R50, 0x80, RZ, 0xfc, !PT ;  /* 0x0000008032322812 */ /* 0x000fc800078efcff */
[----:B------:R-:W-:-:S04]  /*82960*/  LOP3.LUT R50, R50, 0xffffffbf, RZ, 0xc0, !PT ;  /* 0xffffffbf32327812 */ /* 0x000fc800078ec0ff */
[----:B------:R-:W-:Y:S02]  /*82970*/  @P1 LOP3.LUT R50, R50, 0x40, RZ, 0xfc, !PT ;  /* 0x0000004032321812 */ /* 0x000fe400078efcff */
[----:B------:R-:W-:Y:S01]  /*82980*/  ISETP.LT.AND P1, PT, R35, UR14, !P0 ;  /* 0x0000000e23007c0c */ /* 0x000fe2000c721270 */
[----:B------:R-:W-:Y:S01]  /*82990*/  ULDC.64 UR14, c[0x0][0x228] ;  /* 0x00008a00000e7ab9 */ /* 0x000fe20000000a00 */
[----:B------:R-:W-:Y:S02]  /*829a0*/  ISETP.LT.AND P0, PT, R44, UR13, !P0 ;  /* 0x0000000d2c007c0c */ /* 0x000fe4000c701270 */
[----:B------:R-:W-:-:S09]  /*829b0*/  LOP3.LUT R50, R50, 0xffffffdf, RZ, 0xc0, !PT ;  /* 0xffffffdf32327812 */ /* 0x000fd200078ec0ff */
[----:B------:R-:W-:-:S04]  /*829c0*/  @P1 LOP3.LUT R50, R50, 0x20, RZ, 0xfc, !PT ;  /* 0x0000002032321812 */ /* 0x000fc800078efcff */
[----:B------:R-:W-:-:S04]  /*829d0*/  LOP3.LUT R50, R50, 0xffffffef, RZ, 0xc0, !PT ;  /* 0xffffffef32327812 */ /* 0x000fc800078ec0ff */
[----:B------:R-:W-:Y:S02]  /*829e0*/  @P0 LOP3.LUT R50, R50, 0x10, RZ, 0xfc, !PT ;  /* 0x0000001032320812 */ /* 0x000fe400078efcff */
[----:B------:R-:W-:Y:S01]  /*829f0*/  ISETP.GE.AND P0, PT, R9, UR4, PT ;  /* 0x0000000409007c0c */ /* 0x000fe2000bf06270 */
[----:B------:R-:W-:-:S03]  /*82a00*/  ULDC.64 UR4, c[0x0][0x228] ;  /* 0x00008a0000047ab9 */ /* 0x000fc60000000a00 */
[----:B------:R-:W-:Y:S02]  /*82a10*/  ISETP.LT.AND P1, PT, R35, UR11, !P0 ;  /* 0x0000000b23007c0c */ /* 0x000fe4000c721270 */
[----:B------:R-:W-:Y:S02]  /*82a20*/  ISETP.LT.AND P0, PT, R44, UR46, !P0 ;  /* 0x0000002e2c007c0c */ /* 0x000fe4000c701270 */
[----:B------:R-:W-:-:S09]  /*82a30*/  LOP3.LUT R50, R50, 0xfffffff7, RZ, 0xc0, !PT ;  /* 0xfffffff732327812 */ /* 0x000fd200078ec0ff */
[----:B------:R-:W-:-:S04]  /*82a40*/  @P1 LOP3.LUT R50, R50, 0x8, RZ, 0xfc, !PT ;  /* 0x0000000832321812 */ /* 0x000fc800078efcff */
[----:B------:R-:W-:-:S04]  /*82a50*/  LOP3.LUT R50, R50, 0xfffffffb, RZ, 0xc0, !PT ;  /* 0xfffffffb32327812 */ /* 0x000fc800078ec0ff */
[----:B------:R-:W-:Y:S02]  /*82a60*/  @P0 LOP3.LUT R50, R50, 0x4, RZ, 0xfc, !PT ;  /* 0x0000000432320812 */ /* 0x000fe400078efcff */
[----:B------:R-:W-:Y:S01]  /*82a70*/  ISETP.GE.AND P0, PT, R10, UR6, PT ;  /* 0x000000060a007c0c */ /* 0x000fe2000bf06270 */
[----:B------:R-:W-:-:S03]  /*82a80*/  ULDC.64 UR6, c[0x0][0x228] ;  /* 0x00008a0000067ab9 */ /* 0x000fc60000000a00 */
[----:B------:R-:W-:Y:S01]  /*82a90*/  ISETP.LT.AND P1, PT, R35, UR48, !P0 ;  /* 0x0000003023007c0c */ /* 0x000fe2000c721270 */
[----:B------:R-:W-:Y:S01]  /*82aa0*/  UMOV UR46, UR8 ;  /* 0x00000008002e7c82 */ /* 0x000fe20008000000 */
[----:B------:R-:W-:Y:S01]  /*82ab0*/  ISETP.LT.AND P0, PT, R44, UR50, !P0 ;  /* 0x000000322c007c0c */ /* 0x000fe2000c701270 */
[----:B------:R-:W-:Y:S01]  /*82ac0*/  ULDC.64 UR8, c[0x0][0x228] ;  /* 0x00008a0000087ab9 */ /* 0x000fe20000000a00 */
[----:B------:R-:W-:Y:S01]  /*82ad0*/  LOP3.LUT R50, R50, 0xfffffffd, RZ, 0xc0, !PT ;  /* 0xfffffffd32327812 */ /* 0x000fe200078ec0ff */
[----:B------:R-:W-:Y:S01]  /*82ae0*/  VIADD R17, R39, 0x4b ;  /* 0x0000004b27117836 */ /* 0x000fe20000000000 */
[----:B------:R-:W-:-:S07]  /*82af0*/  ULDC UR48, c[0x0][0x22c] ;  /* 0x00008b0000307ab9 */ /* 0x000fce0000000800 */
[----:B------:R-:W-:-:S04]  /*82b00*/  @P1 LOP3.LUT R50, R50, 0x2, RZ, 0xfc, !PT ;  /* 0x0000000232321812 */ /* 0x000fc800078efcff */
[----:B------:R-:W-:-:S04]  /*82b10*/  LOP3.LUT R50, R50, 0xfffffffe, RZ, 0xc0, !PT ;  /* 0xfffffffe32327812 */ /* 0x000fc800078ec0ff */
[----:B------:R-:W-:Y:S02]  /*82b20*/  @P0 LOP3.LUT R50, R50, 0x1, RZ, 0xfc, !PT ;  /* 0x0000000132320812 */ /* 0x000fe400078efcff */
[----:B------:R-:W-:Y:S01]  /*82b30*/  ISETP.GE.AND P0, PT, R11, UR10, PT ;  /* 0x0000000a0b007c0c */ /* 0x000fe2000bf06270 */
[----:B------:R-:W-:-:S03]  /*82b40*/  ULDC.64 UR10, c[0x0][0x228] ;  /* 0x00008a00000a7ab9 */ /* 0x000fc60000000a00 */
[----:B------:R-:W-:Y:S02]  /*82b50*/  ISETP.LT.AND P2, PT, R35, UR52, !P0 ;  /* 0x0000003423007c0c */ /* 0x000fe4000c741270 */
[----:B------:R-:W-:Y:S02]  /*82b60*/  ISETP.LT.AND P1, PT, R44, UR54, !P0 ;  /* 0x000000362c007c0c */ /* 0x000fe4000c721270 */
[----:B------:R-:W-:Y:S01]  /*82b70*/  ISETP.GE.AND P0, PT, R12, UR12, PT ;  /* 0x0000000c0c007c0c */ /* 0x000fe2000bf06270 */
[----:B------:R-:W-:-:S08]  /*82b80*/  ULDC.64 UR12, c[0x0][0x228] ;  /* 0x00008a00000c7ab9 */ /* 0x000fd00000000a00 */
[----:B------:R-:W-:-:S04]  /*82b90*/  @P2 LOP3.LUT R54, R54, 0x80000000, RZ, 0xfc, !PT ;  /* 0x8000000036362812 */ /* 0x000fc800078efcff */
[----:B------:R-:W-:-:S04]  /*82ba0*/  LOP3.LUT R54, R54, 0xbfffffff, RZ, 0xc0, !PT ;  /* 0xbfffffff36367812 */ /* 0x000fc800078ec0ff */
[----:B------:R-:W-:Y:S02]  /*82bb0*/  @P1 LOP3.LUT R54, R54, 0x40000000, RZ, 0xfc, !PT ;  /* 0x4000000036361812 */ /* 0x000fe400078efcff */
        /* <DEDUP_REMOVED lines=10> */
[----:B------:R-:W-:Y:S02]  /*82c60*/  LOP3.LUT R54, R54, 0xf7ffffff, RZ, 0xc0, !PT ;  /* 0xf7ffffff36367812 */ /* 0x000fe400078ec0ff */
[----:B------:R-:W-:Y:S01]  /*82c70*/  ISETP.GE.AND P0, PT, R14, UR18, PT ;  /* 0x000000120e007c0c */ /* 0x000fe2000bf06270 */
[----:B------:R-:W-:-:S06]  /*82c80*/  ULDC.64 UR18, c[0x0][0x228] ;  /* 0x00008a0000127ab9 */ /* 0x000fcc0000000a00 */
[----:B------:R-:W-:-:S04]  /*82c90*/  @P2 LOP3.LUT R54, R54, 0x8000000, RZ, 0xfc, !PT ;  /* 0x0800000036362812 */ /* 0x000fc800078efcff */
[----:B------:R-:W-:-:S04]  /*82ca0*/  LOP3.LUT R54, R54, 0xfbffffff, RZ, 0xc0, !PT ;  /* 0xfbffffff36367812 */ /* 0x000fc800078ec0ff */
[----:B------:R-:W-:Y:S02]  /*82cb0*/  @P1 LOP3.LUT R54, R54, 0x4000000, RZ, 0xfc, !PT ;  /* 0x0400000036361812 */ /* 0x000fe400078efcff */
[----:B------:R-:W-:Y:S01]  /*82cc0*/  ISETP.LT.AND P1, PT, R35, UR6, !P0 ;  /* 0x0000000623007c0c */ /* 0x000fe2000c721270 */
[C---:B------:R-:W-:Y:S01]  /*82cd0*/  VIADD R18, R39.reuse, 0x4a ;  /* 0x0000004a27127836 */ /* 0x040fe20000000000 */
[----:B------:R-:W-:Y:S01]  /*82ce0*/  ISETP.LT.AND P0, PT, R44, UR8, !P0 ;  /* 0x000000082c007c0c */ /* 0x000fe2000c701270 */
[C---:B------:R-:W-:Y:S01]  /*82cf0*/  VIADD R19, R39.reuse, 0x49 ;  /* 0x0000004927137836 */ /* 0x040fe20000000000 */
[----:B------:R-:W-:Y:S01]  /*82d00*/  LOP3.LUT R54, R54, 0xfdffffff, RZ, 0xc0, !PT ;  /* 0xfdffffff36367812 */ /* 0x000fe200078ec0ff */
[C---:B------:R-:W-:Y:S02]  /*82d10*/  VIADD R20, R39.reuse, 0x48 ;  /* 0x0000004827147836 */ /* 0x040fe40000000000 */
[----:B------:R-:W-:Y:S01]  /*82d20*/  IMAD.U32 R23, RZ, RZ, UR33 ;  /* 0x00000021ff177e24 */ /* 0x000fe2000f8e00ff */
[----:B------:R-:W-:Y:S01]  /*82d30*/  ULDC.64 UR32, c[0x0][0x228] ;  /* 0x00008a0000207ab9 */ /* 0x000fe20000000a00 */
[C---:B------:R-:W-:Y:S01]  /*82d40*/  VIADD R21, R39.reuse, 0x47 ;  /* 0x0000004727157836 */ /* 0x040fe20000000000 */
[----:B------:R-:W-:Y:S01]  /*82d50*/  UMOV UR4, UR40 ;  /* 0x0000002800047c82 */ /* 0x000fe20008000000 */
[C---:B------:R-:W-:Y:S01]  /*82d60*/  VIADD R22, R39.reuse, 0x46 ;  /* 0x0000004627167836 */ /* 0x040fe20000000000 */
[----:B------:R-:W-:Y:S01]  /*82d70*/  ULDC UR6, c[0x0][0x228] ;  /* 0x00008a0000067ab9 */ /* 0x000fe20000000800 */
[----:B------:R-:W-:Y:S01]  /*82d80*/  @P1 LOP3.LUT R54, R54, 0x2000000, RZ, 0xfc, !PT ;  /* 0x0200000036361812 */ /* 0x000fe200078efcff */
[----:B------:R-:W-:Y:S01]  /*82d90*/  VIADD R7, R39, 0x45 ;  /* 0x0000004527077836 */ /* 0x000fe20000000000 */
[----:B------:R-:W-:-:S02]  /*82da0*/  ULDC UR8, c[0x0][0x228] ;  /* 0x00008a0000087ab9 */ /* 0x000fc40000000800 */
[----:B------:R-:W-:-:S04]  /*82db0*/  LOP3.LUT R54, R54, 0xfeffffff, RZ, 0xc0, !PT ;  /* 0xfeffffff36367812 */ /* 0x000fc800078ec0ff */
[----:B------:R-:W-:Y:S02]  /*82dc0*/  @P0 LOP3.LUT R54, R54, 0x1000000, RZ, 0xfc, !PT ;  /* 0x0100000036360812 */ /* 0x000fe400078efcff */
[----:B------:R-:W-:Y:S01]  /*82dd0*/  ISETP.GE.AND P0, PT, R15, UR22, PT ;  /* 0x000000160f007c0c */ /* 0x000fe2000bf06270 */
[----:B------:R-:W-:-:S03]  /*82de0*/  ULDC.64 UR22, c[0x0][0x228] ;  /* 0x00008a0000167ab9 */ /* 0x000fc60000000a00 */
[----:B------:R-:W-:Y:S02]  /*82df0*/  ISETP.LT.AND P2, PT, R35, UR10, !P0 ;  /* 0x0000000a23007c0c */ /* 0x000fe4000c741270 */
[----:B------:R-:W-:Y:S02]  /*82e00*/  ISETP.LT.AND P1, PT, R44, UR12, !P0 ;  /* 0x0000000c2c007c0c */ /* 0x000fe4000c721270 */
[----:B------:R-:W-:Y:S01]  /*82e10*/  LOP3.LUT R54, R54, 0xff7fffff, RZ, 0xc0, !PT ;  /* 0xff7fffff36367812 */ /* 0x000fe200078ec0ff */
[----:B------:R-:W-:Y:S01]  /*82e20*/  UMOV UR10, UR41 ;  /* 0x00000029000a7c82 */ /* 0x000fe20008000000 */
[----:B------:R-:W-:Y:S01]  /*82e30*/  ISETP.GE.AND P0, PT, R16, UR24, PT ;  /* 0x0000001810007c0c */ /* 0x000fe2000bf06270 */
[----:B------:R-:W-:Y:S01]  /*82e40*/  ULDC.64 UR24, c[0x0][0x228] ;  /* 0x00008a0000187ab9 */ /* 0x000fe20000000a00 */
[----:B------:R-:W-:Y:S01]  /*82e50*/  ULDC.64 UR40, c[0x0][0x228] ;  /* 0x00008a0000287ab9 */ /* 0x000fe20000000a00 */
[----:B------:R-:W-:Y:S01]  /*82e60*/  VIADD R8, R39, 0x44 ;  /* 0x0000004427087836 */ /* 0x000fe20000000000 */
[----:B------:R-:W-:Y:S01]  /*82e70*/  LOP3.LUT R55, R55, 0xefffffff, RZ, 0xc0, !PT ;  /* 0xefffffff37377812 */ /* 0x000fe200078ec0ff */
[----:B------:R-:W-:-:S02]  /*82e80*/  ULDC UR12, c[0x0][0x22c] ;  /* 0x00008b00000c7ab9 */ /* 0x000fc40000000800 */
[----:B------:R-:W-:-:S04]  /*82e90*/  @P2 LOP3.LUT R54, R54, 0x800000, RZ, 0xfc, !PT ;  /* 0x0080000036362812 */ /* 0x000fc800078efcff */
[----:B------:R-:W-:-:S04]  /*82ea0*/  LOP3.LUT R54, R54, 0xffbfffff, RZ, 0xc0, !PT ;  /* 0xffbfffff36367812 */ /* 0x000fc800078ec0ff */
[----:B------:R-:W-:Y:S02]  /*82eb0*/  @P1 LOP3.LUT R54, R54, 0x400000, RZ, 0xfc, !PT ;  /* 0x0040000036361812 */ /* 0x000fe400078efcff */
[----:B------:R-:W-:Y:S01]  /*82ec0*/  ISETP.LT.AND P1, PT, R35, UR14, !P0 ;  /* 0x0000000e23007c0c */ /* 0x000fe2000c721270 */
[----:B------:R-:W-:Y:S01]  /*82ed0*/  ULDC UR14, c[0x0][0x22c] ;  /* 0x00008b00000e7ab9 */ /* 0x000fe20000000800 */
[----:B------:R-:W-:Y:S01]  /*82ee0*/  ISETP.LT.AND P0, PT, R44, UR16, !P0 ;  /* 0x000000102c007c0c */ /* 0x000fe2000c701270 */
[----:B------:R-:W-:Y:S01]  /*82ef0*/  ULDC UR16, c[0x0][0x22c] ;  /* 0x00008b0000107ab9 */ /* 0x000fe20000000800 */
[----:B------:R-:W-:-:S09]  /*82f00*/  LOP3.LUT R54, R54, 0xffdfffff, RZ, 0xc0, !PT ;  /* 0xffdfffff36367812 */ /* 0x000fd200078ec0ff */
[----:B------:R-:W-:-:S04]  /*82f10*/  @P1 LOP3.LUT R54, R54, 0x200000, RZ, 0xfc, !PT ;  /* 0x0020000036361812 */ /* 0x000fc800078efcff */
[----:B------:R-:W-:-:S04]  /*82f20*/  LOP3.LUT R54, R54, 0xffefffff, RZ, 0xc0, !PT ;  /* 0xffefffff36367812 */ /* 0x000fc800078ec0ff */
[----:B------:R-:W-:Y:S02]  /*82f30*/  @P0 LOP3.LUT R54, R54, 0x100000, RZ, 0xfc, !PT ;  /* 0x0010000036360812 */ /* 0x000fe400078efcff */
[----:B------:R-:W-:Y:S01]  /*82f40*/  ISETP.GE.AND P0, PT, R17, UR28, PT ;  /* 0x0000001c11007c0c */ /* 0x000fe2000bf06270 */
[----:B------:R-:W-:-:S03]  /*82f50*/  ULDC.64 UR28, c[0x0][0x228] ;  /* 0x00008a00001c7ab9 */ /* 0x000fc60000000a00 */
[----:B------:R-:W-:Y:S01]  /*82f60*/  ISETP.LT.AND P2, PT, R35, UR18, !P0 ;  /* 0x0000001223007c0c */ /* 0x000fe2000c741270 */
[----:B------:R-:W-:Y:S01]  /*82f70*/  ULDC UR18, c[0x0][0x22c] ;  /* 0x00008b0000127ab9 */ /* 0x000fe20000000800 */
[----:B------:R-:W-:Y:S01]  /*82f80*/  ISETP.LT.AND P1, PT, R44, UR20, !P0 ;  /* 0x000000142c007c0c */ /* 0x000fe2000c721270 */
[----:B------:R-:W-:Y:S01]  /*82f90*/  ULDC UR20, c[0x0][0x22c] ;  /* 0x00008b0000147ab9 */ /* 0x000fe20000000800 */
[----:B------:R-:W-:Y:S02]  /*82fa0*/  LOP3.LUT R54, R54, 0xfff7ffff, RZ, 0xc0, !PT ;  /* 0xfff7ffff36367812 */ /* 0x000fe400078ec0ff */
[----:B------:R-:W-:Y:S01]  /*82fb0*/  ISETP.GE.AND P0, PT, R18, UR30, PT ;  /* 0x0000001e12007c0c */ /* 0x000fe2000bf06270 */
[----:B------:R-:W-:-:S06]  /*82fc0*/  ULDC.64 UR30, c[0x0][0x228] ;  /* 0x00008a00001e7ab9 */ /* 0x000fcc0000000a00 */
        /* <DEDUP_REMOVED lines=42> */
[----:B------:R-:W-:-:S03]  /*83270*/  ULDC UR4, c[0x0][0x22c] ;  /* 0x00008b0000047ab9 */ /* 0x000fc60000000800 */
[----:B------:R-:W-:Y:S01]  /*83280*/  ISETP.LT.AND P1, PT, R39, UR39, !P0 ;  /* 0x0000002727007c0c */ /* 0x000fe2000c721270 */
[----:B------:R-:W-:Y:S01]  /*83290*/  ULDC UR39, c[0x0][0x228] ;  /* 0x00008a0000277ab9 */ /* 0x000fe20000000800 */
[----:B------:R-:W-:Y:S02]  /*832a0*/  LOP3.LUT R54, R54, 0xffffbfff, RZ, 0xc0, !PT ;  /* 0xffffbfff36367812 */ /* 0x000fe400078ec0ff */
[----:B------:R-:W-:-:S09]  /*832b0*/  ISETP.GE.AND P0, PT, R22, UR48, PT ;  /* 0x0000003016007c0c */ /* 0x000fd2000bf06270 */
        /* <DEDUP_REMOVED lines=11> */
[----:B------:R-:W-:Y:S02]  /*83370*/  ISETP.LT.AND P1, PT, R35, UR44, !P0 ;  /* 0x0000002c23007c0c */ /* 0x000fe4000c721270 */
[----:B------:R-:W-:Y:S01]  /*83380*/  LOP3.LUT R54, R54, 0xffffffbf, RZ, 0xc0, !PT ;  /* 0xffffffbf36367812 */ /* 0x000fe200078ec0ff */
[----:B------:R-:W-:Y:S01]  /*83390*/  VIADD R7, R39, 0x43 ;  /* 0x0000004327077836 */ /* 0x000fe20000000000 */
[----:B------:R-:W-:Y:S01]  /*833a0*/  ISETP.LT.AND P0, PT, R44, UR6, !P0 ;  /* 0x000000062c007c0c */ /* 0x000fe2000c701270 */
[----:B------:R-:W-:Y:S01]  /*833b0*/  ULDC UR6, c[0x0][0x228] ;  /* 0x00008a0000067ab9 */ /* 0x000fe20000000800 */
[----:B------:R-:W-:Y:S01]  /*833c0*/  @P4 LOP3.LUT R55, R55, 0x10000000, RZ, 0xfc, !PT ;  /* 0x1000000037374812 */ /* 0x000fe200078efcff */
[----:B------:R-:W-:-:S06]  /*833d0*/  ULDC UR44, c[0x0][0x22c] ;  /* 0x00008b00002c7ab9 */ /* 0x000fcc0000000800 */
[----:B------:R-:W-:-:S04]  /*833e0*/  @P1 LOP3.LUT R54, R54, 0x40, RZ, 0xfc, !PT ;  /* 0x0000004036361812 */ /* 0x000fc800078efcff */
[----:B------:R-:W-:-:S04]  /*833f0*/  LOP3.LUT R54, R54, 0xffffffdf, RZ, 0xc0, !PT ;  /* 0xffffffdf36367812 */ /* 0x000fc800078ec0ff */
[----:B------:R-:W-:Y:S02]  /*83400*/  @P0 LOP3.LUT R54, R54, 0x20, RZ, 0xfc, !PT ;  /* 0x0000002036360812 */ /* 0x000fe400078efcff */
[----:B------:R-:W-:Y:S01]  /*83410*/  ISETP.GE.AND P0, PT, R8, UR4, PT ;  /* 0x0000000408007c0c */ /* 0x000fe2000bf06270 */
[----:B------:R-:W-:-:S03]  /*83420*/  ULDC UR4, c[0x0][0x22c] ;  /* 0x00008b0000047ab9 */ /* 0x000fc60000000800 */
        /* <DEDUP_REMOVED lines=9> */
[----:B------:R-:W-:Y:S01]  /*834c0*/  VIADD R8, R39, 0x42 ;  /* 0x0000004227087836 */ /* 0x000fe20000000000 */
[----:B------:R-:W-:Y:S01]  /*834d0*/  LOP3.LUT R54, R54, 0xfffffffb, RZ, 0xc0, !PT ;  /* 0xfffffffb36367812 */ /* 0x000fe200078ec0ff */
[----:B------:R-:W-:Y:S01]  /*834e0*/  ULDC UR4, c[0x0][0x22c] ;  /* 0x00008b0000047ab9 */ /* 0x000fe20000000800 */
[----:B------:R-:W-:Y:S01]  /*834f0*/  ISETP.LT.AND P1, PT, R35, UR6, !P0 ;  /* 0x0000000623007c0c */ /* 0x000fe2000c721270 */
[----:B------:R-:W-:Y:S01]  /*83500*/  ULDC UR6, c[0x0][0x228] ;  /* 0x00008a0000067ab9 */ /* 0x000fe20000000800 */
[----:B------:R-:W-:Y:S01]  /*83510*/  ISETP.LT.AND P0, PT, R44, UR8, !P0 ;  /* 0x000000082c007c0c */ /* 0x000fe2000c701270 */
[----:B------:R-:W-:-:S10]  /*83520*/  ULDC UR8, c[0x0][0x228] ;  /* 0x00008a0000087ab9 */ /* 0x000fd40000000800 */
        /* <DEDUP_REMOVED lines=10> */
[----:B------:R-:W-:Y:S01]  /*835d0*/  ULDC UR8, c[0x0][0x228] ;  /* 0x00008a0000087ab9 */ /* 0x000fe20000000800 */
[----:B------:R-:W-:-:S11]  /*835e0*/  LOP3.LUT R54, R54, 0xfffffffe, RZ, 0xc0, !PT ;  /* 0xfffffffe36367812 */ /* 0x000fd600078ec0ff */
[----:B------:R-:W-:Y:S02]  /*835f0*/  @P0 LOP3.LUT R55, R55, 0x80000000, RZ, 0xfc, !PT ;  /* 0x8000000037370812 */ /* 0x000fe400078efcff */
[----:B------:R-:W-:Y:S01]  /*83600*/  ISETP.GE.AND P0, PT, R7, UR4, PT ;  /* 0x0000000407007c0c */ /* 0x000fe2000bf06270 */
[----:B------:R-:W-:Y:S01]  /*83610*/  VIADD R8, R39, 0x40 ;  /* 0x0000004027087836 */ /* 0x000fe20000000000 */
[----:B------:R-:W-:Y:S01]  /*83620*/  @P1 LOP3.LUT R54, R54, 0x1, RZ, 0xfc, !PT ;  /* 0x0000000136361812 */ /* 0x000fe200078efcff */
[----:B------:R-:W-:Y:S01]  /*83630*/  ULDC UR4, c[0x0][0x22c] ;  /* 0x00008b0000047ab9 */ /* 0x000fe20000000800 */
        /* <DEDUP_REMOVED lines=8> */
[----:B------:R-:W-:Y:S02]  /*836c0*/  ISETP.GE.AND P0, PT, R8, UR4, PT ;  /* 0x0000000408007c0c */ /* 0x000fe4000bf06270 */
[----:B------:R-:W-:Y:S01]  /*836d0*/  LOP3.LUT R55, R55, 0xf7ffffff, RZ, 0xc0, !PT ;  /* 0xf7ffffff37377812 */ /* 0x000fe200078ec0ff */
[----:B------:R-:W-:Y:S01]  /*836e0*/  VIADD R8, R39, 0x1 ;  /* 0x0000000127087836 */ /* 0x000fe20000000000 */
[----:B------:R-:W-:Y:S01]  /*836f0*/  ISETP.LT.AND P1, PT, R35, UR6, !P0 ;  /* 0x0000000623007c0c */ /* 0x000fe2000c721270 */
[----:B------:R-:W-:Y:S01]  /*83700*/  ULDC UR4, c[0x0][0x228] ;  /* 0x00008a0000047ab9 */ /* 0x000fe20000000800 */
[----:B------:R-:W-:Y:S01]  /*83710*/  ISETP.LT.AND P0, PT, R44, UR8, !P0 ;  /* 0x000000082c007c0c */ /* 0x000fe2000c701270 */
[----:B------:R-:W-:Y:S01]  /*83720*/  ULDC UR6, c[0x0][0x228] ;  /* 0x00008a0000067ab9 */ /* 0x000fe20000000800 */
[----:B------:R-:W-:Y:S01]  /*83730*/  VIADD R7, R39, 0x3f ;  /* 0x0000003f27077836 */ /* 0x000fe20000000000 */
[----:B------:R-:W-:-:S08]  /*83740*/  ULDC UR8, c[0x0][0x228] ;  /* 0x00008a0000087ab9 */ /* 0x000fd00000000800 */
        /* <DEDUP_REMOVED lines=10> */
[----:B------:R-:W-:Y:S01]  /*837f0*/  LOP3.LUT R56, R56, 0x7fffffff, RZ, 0xc0, !PT ;  /* 0x7fffffff38387812 */ /* 0x000fe200078ec0ff */
[----:B------:R-:W-:-:S08]  /*83800*/  ULDC UR10, c[0x0][0x228] ;  /* 0x00008a00000a7ab9 */ /* 0x000fd00000000800 */
[----:B------:R-:W-:-:S04]  /*83810*/  @P1 LOP3.LUT R55, R55, 0x4000000, RZ, 0xfc, !PT ;  /* 0x0400000037371812 */ /* 0x000fc800078efcff */
[----:B------:R-:W-:-:S04]  /*83820*/  LOP3.LUT R55, R55, 0xff7fffff, RZ, 0xc0, !PT ;  /* 0xff7fffff37377812 */ /* 0x000fc800078ec0ff */
[----:B------:R-:W-:Y:S02]  /*83830*/  @P0 LOP3.LUT R55, R55, 0x800000, RZ, 0xfc, !PT ;  /* 0x0080000037370812 */ /* 0x000fe400078efcff */
[----:B------:R-:W-:Y:S01]  /*83840*/  ISETP.GE.AND P0, PT, R7, UR4, PT ;  /* 0x0000000407007c0c */ /* 0x000fe2000bf06270 */
[----:B------:R-:W-:-:S03]  /*83850*/  ULDC UR4, c[0x0][0x228] ;  /* 0x00008a0000047ab9 */ /* 0x000fc60000000800 */
[----:B------:R-:W-:Y:S01]  /*83860*/  ISETP.LT.AND P1, PT, R35, UR6, !P0 ;  /* 0x0000000623007c0c */ /* 0x000fe2000c721270 */
[----:B------:R-:W-:Y:S01]  /*83870*/  ULDC UR6, c[0x0][0x228] ;  /* 0x00008a0000067ab9 */ /* 0x000fe20000000800 */
[----:B------:R-:W-:Y:S02]  /*83880*/  ISETP.LT.AND P0, PT, R44, UR8, !P0 ;  /* 0x000000082c007c0c */ /* 0x000fe4000c701270 */
[----:B------:R-:W-:Y:S01]  /*83890*/  LOP3.LUT R55, R55, 0xfeffffff, RZ, 0xc0, !PT ;  /* 0xfeffffff37377812 */ /* 0x000fe200078ec0ff */
[----:B------:R-:W-:Y:S01]  /*838a0*/  VIADD R7, R39, 0x3e ;  /* 0x0000003e27077836 */ /* 0x000fe20000000000 */
[----:B------:R-:W-:-:S07]  /*838b0*/  ULDC UR8, c[0x0][0x228] ;  /* 0x00008a0000087ab9 */ /* 0x000fce0000000800 */
        /* <DEDUP_REMOVED lines=10> */
[----:B------:R-:W-:-:S09]  /*83960*/  ULDC UR46, c[0x0][0x22c] ;  /* 0x00008b00002e7ab9 */ /* 0x000fd20000000800 */
        /* <DEDUP_REMOVED lines=109> */
[----:B------:R-:W-:-:S11]  /*84040*/  ULDC UR46, c[0x0][0x22c] ;  /* 0x00008b00002e7ab9 */ /* 0x000fd60000000800 */
[----:B------:R-:W-:Y:S02]  /*84050*/  @P0 LOP3.LUT R56, R56, 0x80000000, RZ, 0xfc, !PT ;  /* 0x8000000038380812 */ /* 0x000fe400078efcff */
[----:B------:R-:W-:Y:S01]  /*84060*/  ISETP.GE.AND P0, PT, R7, UR4, PT ;  /* 0x0000000407007c0c */ /* 0x000fe2000bf06270 */
[----:B------:R-:W-:Y:S01]  /*84070*/  ULDC UR4, c[0x0][0x228] ;  /* 0x00008a0000047ab9 */ /* 0x000fe20000000800 */
[----:B------:R-:W-:Y:S02]  /*84080*/  @P1 LOP3.LUT R55, R55, 0x4, RZ, 0xfc, !PT ;  /* 0x0000000437371812 */ /* 0x000fe400078efcff */
[----:B------:R-:W-:Y:S01]  /*84090*/  ISETP.LT.AND P1, PT, R35, UR6, !P0 ;  /* 0x0000000623007c0c */ /* 0x000fe2000c721270 */
[----:B------:R-:W-:Y:S01]  /*840a0*/  ULDC UR6, c[0x0][0x228] ;  /* 0x00008a0000067ab9 */ /* 0x000fe20000000800 */
[----:B------:R-:W-:Y:S02]  /*840b0*/  ISETP.LT.AND P0, PT, R44, UR8, !P0 ;  /* 0x000000082c007c0c */ /* 0x000fe4000c701270 */
[----:B------:R-:W-:Y:S01]  /*840c0*/  LOP3.LUT R56, R56, 0xbfffffff, RZ, 0xc0, !PT ;  /* 0xbfffffff38387812 */ /* 0x000fe200078ec0ff */
[----:B------:R-:W-:Y:S01]  /*840d0*/  VIADD R7, R39, 0x38 ;  /* 0x0000003827077836 */ /* 0x000fe20000000000 */
[----:B------:R-:W-:Y:S01]  /*840e0*/  LOP3.LUT R55, R55, 0xfffffffe, RZ, 0xc0, !PT ;  /* 0xfffffffe37377812 */ /* 0x000fe200078ec0ff */
[----:B------:R-:W-:-:S08]  /*840f0*/  ULDC UR8, c[0x0][0x228] ;  /* 0x00008a0000087ab9 */ /* 0x000fd00000000800 */
[----:B------:R-:W-:Y:S02]  /*84100*/  @P0 LOP3.LUT R56, R56, 0x40000000, RZ, 0xfc, !PT ;  /* 0x4000000038380812 */ /* 0x000fe400078efcff */
[----:B------:R-:W-:Y:S02]  /*84110*/  ISETP.GE.AND P0, PT, R8, UR46, PT ;  /* 0x0000002e08007c0c */ /* 0x000fe4000bf06270 */
[----:B------:R-:W-:Y:S02]  /*84120*/  @P1 LOP3.LUT R55, R55, 0x1, RZ, 0xfc, !PT ;  /* 0x0000000137371812 */ /* 0x000fe400078efcff */
        /* <DEDUP_REMOVED lines=17> */
[----:B------:R-:W-:Y:S01]  /*84240*/  LOP3.LUT R58, R58, 0x7fffffff, RZ, 0xc0, !PT ;  /* 0x7fffffff3a3a7812 */ /* 0x000fe200078ec0ff */
[----:B------:R-:W-:-:S06]  /*84250*/  ULDC UR6, c[0x0][0x22c] ;  /* 0x00008b0000067ab9 */ /* 0x000fcc0000000800 */
        /* <DEDUP_REMOVED lines=153> */
[----:B------:R-:W-:Y:S01]  /*84bf0*/  LOP3.LUT R56, R56, 0xfffffffe, RZ, 0xc0, !PT ;  /* 0xfffffffe38387812 */ /* 0x000fe200078ec0ff */
[----:B------:R-:W-:-:S10]  /*84c00*/  ULDC UR4, c[0x0][0x22c] ;  /* 0x00008b0000047ab9 */ /* 0x000fd40000000800 */
[----:B------:R-:W-:Y:S02]  /*84c10*/  @P0 LOP3.LUT R58, R58, 0x40000000, RZ, 0xfc, !PT ;  /* 0x400000003a3a0812 */ /* 0x000fe400078efcff */
[----:B------:R-:W-:Y:S02]  /*84c20*/  ISETP.GE.AND P0, PT, R8, UR46, PT ;  /* 0x0000002e08007c0c */ /* 0x000fe4000bf06270 */
        /* <DEDUP_REMOVED lines=163> */
[----:B------:R-:W-:Y:S02]  /*85660*/  @P0 LOP3.LUT R57, R57, 0x80000000, RZ, 0xfc, !PT ;  /* 0x8000000039390812 */ /* 0x000fe400078efcff */
[----:B------:R-:W-:Y:S01]  /*85670*/  ISETP.GE.AND P0, PT, R7, UR32, PT ;  /* 0x0000002007007c0c */ /* 0x000fe2000bf06270 */
[----:B------:R-:W-:-:S03]  /*85680*/  ULDC UR32, c[0x0][0x228] ;  /* 0x00008a0000207ab9 */ /* 0x000fc60000000800 */
[----:B------:R-:W-:Y:S02]  /*85690*/  ISETP.LT.AND P1, PT, R35, UR34, !P0 ;  /* 0x0000002223007c0c */ /* 0x000fe4000c721270 */
[----:B------:R-:W-:Y:S02]  /*856a0*/  LOP3.LUT R57, R57, 0xbfffffff, RZ, 0xc0, !PT ;  /* 0xbfffffff39397812 */ /* 0x000fe400078ec0ff */
[----:B------:R-:W-:Y:S01]  /*856b0*/  LOP3.LUT R58, R58, 0xfffffffe, RZ, 0xc0, !PT ;  /* 0xfffffffe3a3a7812 */ /* 0x000fe200078ec0ff */
[----:B------:R-:W-:Y:S01]  /*856c0*/  VIADD R7, R39, 0x28 ;  /* 0x0000002827077836 */ /* 0x000fe20000000000 */
[----:B------:R-:W-:Y:S01]  /*856d0*/  ISETP.LT.AND P0, PT, R44, UR39, !P0 ;  /* 0x000000272c007c0c */ /* 0x000fe2000c701270 */
[----:B------:R-:W-:Y:S01]  /*856e0*/  ULDC UR39, c[0x0][0x228] ;  /* 0x00008a0000277ab9 */ /* 0x000fe20000000800 */
[----:B------:R-:W-:-:S05]  /*856f0*/  ULDC UR34, c[0x0][0x22c] ;  /* 0x00008b0000227ab9 */ /* 0x000fca0000000800 */
[----:B------:R-:W-:-:S06]  /*85700*/  @P1 LOP3.LUT R58, R58, 0x1, RZ, 0xfc, !PT ;  /* 0x000000013a3a1812 */ /* 0x000fcc00078efcff */
        /* <DEDUP_REMOVED lines=82> */
[C---:B------:R-:W-:Y:S01]  /*85c30*/  VIADD R7, R39.reuse, 0x24 ;  /* 0x0000002427077836 */ /* 0x040fe20000000000 */
[----:B------:R-:W-:Y:S01]  /*85c40*/  ISETP.LT.AND P0, PT, R44, UR39, !P0 ;  /* 0x000000272c007c0c */ /* 0x000fe2000c701270 */
[----:B------:R-:W-:Y:S01]  /*85c50*/  ULDC UR39, c[0x0][0x228] ;  /* 0x00008a0000277ab9 */ /* 0x000fe20000000800 */
[----:B------:R-:W-:Y:S01]  /*85c60*/  VIADD R9, R39, 0x62 ;  /* 0x0000006227097836 */ /* 0x000fe20000000000 */
[----:B------:R-:W-:-:S06]  /*85c70*/  ULDC UR20, c[0x0][0x22c] ;  /* 0x00008b0000147ab9 */ /* 0x000fcc0000000800 */
        /* <DEDUP_REMOVED lines=79> */
[----:B------:R-:W-:Y:S02]  /*86170*/  @P0 LOP3.LUT R53, R53, 0x80000000, RZ, 0xfc, !PT ;  /* 0x8000000035350812 */ /* 0x000fe400078efcff */
[----:B------:R-:W-:Y:S02]  /*86180*/  ISETP.GE.AND P0, PT, R7, UR40, PT ;  /* 0x0000002807007c0c */ /* 0x000fe4000bf06270 */
[----:B------:R-:W-:Y:S02]  /*86190*/  LOP3.LUT R53, R53, 0xbfffffff, RZ, 0xc0, !PT ;  /* 0xbfffffff35357812 */ /* 0x000fe400078ec0ff */
        /* <DEDUP_REMOVED lines=16> */
[----:B------:R-:W-:Y:S01]  /*862a0*/  UMOV UR46, UR45 ;  /* 0x0000002d002e7c82 */ /* 0x000fe20008000000 */
[----:B------:R-:W-:Y:S01]  /*862b0*/  ULDC UR45, c[0x0][0x22c] ;  /* 0x00008b00002d7ab9 */ /* 0x000fe20000000800 */
[----:B------:R-:W-:-:S07]  /*862c0*/  ULDC UR44, c[0x0][0x22c] ;  /* 0x00008b00002c7ab9 */ /* 0x000fce0000000800 */
        /* <DEDUP_REMOVED lines=58> */
[----:B------:R-:W-:-:S04]  /*86670*/  ISETP.GE.AND P0, PT, R8, UR24, PT ;  /* 0x0000001808007c0c */ /* 0x000fc8000bf06270 */
        /* <DEDUP_REMOVED lines=13> */
[----:B------:R-:W-:Y:S01]  /*86750*/  VIADD R7, R39, 0x61 ;  /* 0x0000006127077836 */ /* 0x000fe20000000000 */
        /* <DEDUP_REMOVED lines=33> */
[----:B------:R-:W1:Y:S01]  /*86970*/  S2UR UR24, SR_CgaCtaId ;  /* 0x00000000001879c3 */ /* 0x000e620000008800 */
[----:B------:R-:W-:Y:S01]  /*86980*/  UMOV UR6, 0x400 ;  /* 0x0000040000067882 */ /* 0x000fe20000000000 */
[----:B------:R-:W-:-:S05]  /*86990*/  ULDC UR22, c[0x0][0x22c] ;  /* 0x00008b0000167ab9 */ /* 0x000fca0000000800 */
        /* <DEDUP_REMOVED lines=10> */
[----:B-1----:R-:W-:Y:S01]  /*86a40*/  ULEA UR6, UR24, UR6, 0x18 ;  /* 0x0000000618067291 */ /* 0x002fe2000f8ec03f */
[----:B------:R-:W-:Y:S02]  /*86a50*/  ULDC UR20, c[0x0][0x22c] ;  /* 0x00008b0000147ab9 */ /* 0x000fe40000000800 */
[----:B------:R-:W-:-:S04]  /*86a60*/  ULDC UR24, c[0x0][0x22c] ;  /* 0x00008b0000187ab9 */ /* 0x000fc80000000800 */
        /* <DEDUP_REMOVED lines=214> */
[----:B------:R-:W-:Y:S01]  /*877d0*/  VIADD R8, R39, 0x79 ;  /* 0x0000007927087836 */ /* 0x000fe20000000000 */
[----:B------:R-:W-:Y:S02]  /*877e0*/  ULDC UR16, c[0x0][0x22c] ;  /* 0x00008b0000107ab9 */ /* 0x000fe40000000800 */
[----:B------:R-:W-:Y:S01]  /*877f0*/  ISETP.LT.AND P1, PT, R44, UR38, !P0 ;  /* 0x000000262c007c0c */ /* 0x000fe2000c721270 */
[----:B------:R-:W-:Y:S01]  /*87800*/  ULDC UR38, c[0x0][0x228] ;  /* 0x00008a0000267ab9 */ /* 0x000fe20000000800 */
[----:B------:R-:W-:Y:S01]  /*87810*/  ISETP.LT.AND P0, PT, R35, UR39, !P0 ;  /* 0x0000002723007c0c */ /* 0x000fe2000c701270 */
[----:B------:R-:W-:-:S10]  /*87820*/  ULDC UR39, c[0x0][0x228] ;  /* 0x00008a0000277ab9 */ /* 0x000fd40000000800 */
        /* <DEDUP_REMOVED lines=76> */
[----:B--2---:R-:W-:Y:S01]  /*87cf0*/  LOP3.LUT R2, R2, 0x7fffffff, RZ, 0xc0, !PT ;  /* 0x7fffffff02027812 */ /* 0x004fe200078ec0ff */
[----:B------:R-:W-:Y:S01]  /*87d00*/  STL [R1+0x25b0], R50 ;  /* 0x0025b03201007387 */ /* 0x000fe20000100800 */
[----:B------:R-:W-:Y:S01]  /*87d10*/  PRMT R7, R49, 0x5410, R48 ;  /* 0x0000541031077816 */ /* 0x000fe20000000030 */
        /* <DEDUP_REMOVED lines=77> */
[----:B------:R-:W-:Y:S01]  /*881f0*/  STL [R1+0x25b4], R54 ;  /* 0x0025b43601007387 */ /* 0x000fe20000100800 */
        /* <DEDUP_REMOVED lines=16> */
[----:B------:R-:W-:Y:S01]  /*88300*/  ISETP.GE.AND P0, PT, R8, UR20, PT ;  /* 0x0000001408007c0c */ /* 0x000fe2000bf06270 */
[----:B------:R-:W-:Y:S01]  /*88310*/  VIADD R8, R39, 0x89 ;  /* 0x0000008927087836 */ /* 0x000fe20000000000 */
[----:B------:R-:W-:Y:S01]  /*88320*/  STL [R1+0x25bc], R56 ;  /* 0x0025bc3801007387 */ /* 0x000fe20000100800 */
        /* <DEDUP_REMOVED lines=28> */
[----:B------:R-:W-:Y:S01]  /*884f0*/  LOP3.LUT R3, R3, 0xbfffffff, RZ, 0xc0, !PT ;  /* 0xbfffffff03037812 */ /* 0x000fe200078ec0ff */
[----:B------:R-:W-:-:S02]  /*88500*/  ULDC UR16, c[0x0][0x22c] ;  /* 0x00008b0000107ab9 */ /* 0x000fc40000000800 */
[----:B------:R-:W2:Y:S04]  /*88510*/  LDL.LU R48, [R1+0x2608] ;  /* 0x0026080001307983 */ /* 0x000ea80000300800 */
[----:B------:R-:W3:Y:S01]  /*88520*/  LDL.LU R49, [R1+0x2604] ;  /* 0x0026040001317983 */ /* 0x000ee20000300800 */
        /* <DEDUP_REMOVED lines=85> */
[----:B------:R-:W-:Y:S01]  /*88a80*/  VIADD R8, R39, 0x93 ;  /* 0x0000009327087836 */ /* 0x000fe20000000000 */
        /* <DEDUP_REMOVED lines=44> */
[----:B--2---:R-:W-:Y:S01]  /*88d50*/  LOP3.LUT R48, R48, 0xbfffffff, RZ, 0xc0, !PT ;  /* 0xbfffffff30307812 */ /* 0x004fe200078ec0ff */
        /* <DEDUP_REMOVED lines=54> */
[----:B---3--:R-:W-:Y:S01]  /*890c0*/  LOP3.LUT R49, R49, 0xbfffffff, RZ, 0xc0, !PT ;  /* 0xbfffffff31317812 */ /* 0x008fe200078ec0ff */
        /* <DEDUP_REMOVED lines=85> */
[----:B------:R-:W-:-:S11]  /*89620*/  LOP3.LUT R3, R3, 0xfffffffe, RZ, 0xc0, !PT ;  /* 0xfffffffe03037812 */ /* 0x000fd600078ec0ff */
[----:B------:R-:W-:Y:S02]  /*89630*/  @P0 LOP3.LUT R48, R48, 0x40000000, RZ, 0xfc, !PT ;  /* 0x4000000030300812 */ /* 0x000fe400078efcff */
[----:B------:R-:W-:Y:S02]  /*89640*/  ISETP.GE.AND P0, PT, R8, UR40, PT ;  /* 0x0000002808007c0c */ /* 0x000fe4000bf06270 */
[----:B------:R-:W-:Y:S02]  /*89650*/  @P1 LOP3.LUT R3, R3, 0x1, RZ, 0xfc, !PT ;  /* 0x0000000103031812 */ /* 0x000fe400078efcff */
[----:B------:R-:W-:Y:S01]  /*89660*/  ISETP.LT.AND P1, PT, R44, UR38, !P0 ;  /* 0x000000262c007c0c */ /* 0x000fe2000c721270 */
[----:B------:R-:W-:Y:S01]  /*89670*/  VIADD R9, R39, 0xa4 ;  /* 0x000000a427097836 */ /* 0x000fe20000000000 */
        /* <DEDUP_REMOVED lines=14> */
[----:B------:R-:W-:Y:S01]  /*89760*/  VIADD R9, R39, 0xa6 ;  /* 0x000000a627097836 */ /* 0x000fe20000000000 */
[----:B------:R-:W-:Y:S01]  /*89770*/  STL [R1+0x25c8], R7 ;  /* 0x0025c80701007387 */ /* 0x000fe20000100800 */
[----:B0-----:R-:W-:-:S02]  /*89780*/  IMAD.MOV.U32 R4, RZ, RZ, R59 ;  /* 0x000000ffff047224 */ /* 0x001fc400078e003b */
[----:B------:R-:W-:-:S06]  /*89790*/  IMAD.MOV.U32 R36, RZ, RZ, R61 ;  /* 0x000000ffff247224 */ /* 0x000fcc00078e003d */
[----:B------:R-:W-:Y:S01]  /*897a0*/  @P1 LOP3.LUT R48, R48, 0x2000000, RZ, 0xfc, !PT ;  /* 0x0200000030301812 */ /* 0x000fe200078efcff */
[----:B------:R-:W-:Y:S02]  /*897b0*/  IMAD.MOV.U32 R38, RZ, RZ, R60 ;  /* 0x000000ffff267224 */ /* 0x000fe400078e003c */
[----:B------:R-:W-:Y:S01]  /*897c0*/  IMAD.MOV.U32 R37, RZ, RZ, R47 ;  /* 0x000000ffff257224 */ /* 0x000fe200078e002f */
[----:B------:R-:W-:Y:S01]  /*897d0*/  LOP3.LUT R48, R48, 0xff7fffff, RZ, 0xc0, !PT ;  /* 0xff7fffff30307812 */ /* 0x000fe200078ec0ff */
[----:B------:R-:W-:Y:S02]  /*897e0*/  IMAD.MOV.U32 R46, RZ, RZ, R33 ;  /* 0x000000ffff2e7224 */ /* 0x000fe400078e0021 */
[----:B------:R-:W-:Y:S01]  /*897f0*/  IMAD.MOV.U32 R45, RZ, RZ, R34 ;  /* 0x000000ffff2d7224 */ /* 0x000fe200078e0022 */
[----:B------:R-:W-:Y:S02]  /*89800*/  @P0 LOP3.LUT R48, R48, 0x800000, RZ, 0xfc, !PT ;  /* 0x0080000030300812 */ /* 0x000fe400078efcff */
[----:B------:R-:W-:Y:S01]  /*89810*/  R2UR UR44, R32 ;  /* 0x00000000202c72ca */ /* 0x000fe200000e0000 */
[----:B------:R-:W-:Y:S01]  /*89820*/  UMOV UR40, UR46 ;  /* 0x0000002e00287c82 */ /* 0x000fe20008000000 */
[----:B------:R-:W-:Y:S01]  /*89830*/  ISETP.GE.AND P0, PT, R8, UR34, PT ;  /* 0x0000002208007c0c */ /* 0x000fe2000bf06270 */
[----:B------:R-:W-:Y:S01]  /*89840*/  ULDC UR34, c[0x0][0x228] ;  /* 0x00008a0000227ab9 */ /* 0x000fe20000000800 */
[----:B------:R-:W-:Y:S01]  /*89850*/  R2UR UR45, R31 ;  /* 0x000000001f2d72ca */ /* 0x000fe200000e0000 */
[----:B------:R-:W-:Y:S01]  /*89860*/  ULDC UR39, c[0x0][0x228] ;  /* 0x00008a0000277ab9 */ /* 0x000fe20000000800 */
[----:B------:R-:W-:Y:S01]  /*89870*/  ISETP.LT.AND P1, PT, R44, UR36, !P0 ;  /* 0x000000242c007c0c */ /* 0x000fe2000c721270 */
[----:B------:R-:W-:Y:S01]  /*89880*/  ULDC UR36, c[0x0][0x228] ;  /* 0x00008a0000247ab9 */ /* 0x000fe20000000800 */
[----:B------:R-:W-:-:S02]  /*89890*/  ISETP.LT.AND P0, PT, R35, UR38, !P0 ;  /* 0x0000002623007c0c */ /* 0x000fc4000c701270 */
[----:B------:R-:W-:Y:S01]  /*898a0*/  LOP3.LUT R48, R48, 0xffbfffff, RZ, 0xc0, !PT ;  /* 0xffbfffff30307812 */ /* 0x000fe200078ec0ff */
[----:B------:R-:W-:Y:S01]  /*898b0*/  VIADD R8, R39, 0xa7 ;  /* 0x000000a727087836 */ /* 0x000fe20000000000 */
[----:B------:R-:W-:Y:S01]  /*898c0*/  STL [R1+0x25cc], R53 ;  /* 0x0025cc3501007387 */ /* 0x000fe20000100800 */
[----:B------:R-:W-:Y:S01]  /*898d0*/  R2UR UR46, R30 ;  /* 0x000000001e2e72ca */ /* 0x000fe200000e0000 */
[----:B------:R-:W-:-:S05]  /*898e0*/  ULDC UR38, c[0x0][0x22c] ;  /* 0x00008b0000267ab9 */ /* 0x000fca0000000800 */
        /* <DEDUP_REMOVED lines=36> */
[----:B------:R0:W-:Y:S01]  /*89b30*/  STL [R1+0x25e4], R0 ;  /* 0x0025e40001007387 */ /* 0x0001e20000100800 */
        /* <DEDUP_REMOVED lines=38> */
[----:B------:R-:W-:Y:S01]  /*89da0*/  R2UR UR58, R24 ;  /* 0x00000000183a72ca */ /* 0x000fe200000e0000 */
[----:B------:R-:W-:-:S08]  /*89db0*/  ULDC UR26, c[0x0][0x22c] ;  /* 0x00008b00001a7ab9 */ /* 0x000fd00000000800 */
        /* <DEDUP_REMOVED lines=83> */
[----:B------:R-:W-:Y:S01]  /*8a2f0*/  IMAD.MOV.U32 R8, RZ, RZ, R39 ;  /* 0x000000ffff087224 */ /* 0x000fe200078e0027 */
[----:B------:R-:W-:Y:S01]  /*8a300*/  ISETP.LT.AND P1, PT, R44, UR8, !P0 ;  /* 0x000000082c007c0c */ /* 0x000fe2000c721270 */
[----:B------:R-:W-:Y:S01]  /*8a310*/  ULDC UR8, c[0x0][0x22c] ;  /* 0x00008b0000087ab9 */ /* 0x000fe20000000800 */
[----:B------:R-:W-:Y:S01]  /*8a320*/  ISETP.LT.AND P0, PT, R35, UR10, !P0 ;  /* 0x0000000a23007c0c */ /* 0x000fe2000c701270 */
[C---:B0-----:R-:W-:Y:S01]  /*8a330*/  VIADD R0, R8.reuse, 0xdb ;  /* 0x000000db08007836 */ /* 0x041fe20000000000 */
[----:B------:R-:W-:Y:S01]  /*8a340*/  ULDC UR10, c[0x0][0x22c] ;  /* 0x00008b00000a7ab9 */ /* 0x000fe20000000800 */
[----:B------:R-:W-:Y:S01]  /*8a350*/  VIADD R59, R8, 0xdc ;  /* 0x000000dc083b7836 */ /* 0x000fe20000000000 */
[----:B------:R-:W-:-:S07]  /*8a360*/  ULDC UR4, c[0x0][0x228] ;  /* 0x00008a0000047ab9 */ /* 0x000fce0000000800 */
[----:B------:R-:W-:-:S04]  /*8a370*/  @P1 LOP3.LUT R49, R49, 0x10, RZ, 0xfc, !PT ;  /* 0x0000001031311812 */ /* 0x000fc800078efcff */
[----:B------:R-:W-:Y:S01]  /*8a380*/  LOP3.LUT R49, R49, 0xfffffff7, RZ, 0xc0, !PT ;  /* 0xfffffff731317812 */ /* 0x000fe200078ec0ff */
[----:B------:R-:W-:-:S03]  /*8a390*/  VIADD R61, R8, 0xdd ;  /* 0x000000dd083d7836 */ /* 0x000fc60000000000 */
[----:B------:R-:W-:Y:S01]  /*8a3a0*/  @P0 LOP3.LUT R49, R49, 0x8, RZ, 0xfc, !PT ;  /* 0x0000000831310812 */ /* 0x000fe200078efcff */
[C---:B------:R-:W-:Y:S01]  /*8a3b0*/  VIADD R60, R8.reuse, 0xde ;  /* 0x000000de083c7836 */ /* 0x040fe20000000000 */
[----:B------:R0:W-:Y:S01]  /*8a3c0*/  STL [R1+0x25f0], R0 ;  /* 0x0025f00001007387 */ /* 0x0001e20000100800 */
[----:B-1----:R-:W-:-:S03]  /*8a3d0*/  VIADD R2, R8, 0xb4 ;  /* 0x000000b408027836 */ /* 0x002fc60000000000 */
[----:B------:R-:W-:Y:S01]  /*8a3e0*/  STL [R1+0x25f4], R59 ;  /* 0x0025f43b01007387 */ /* 0x000fe20000100800 */
[----:B--2---:R-:W-:-:S03]  /*8a3f0*/  VIADD R3, R8, 0xb6 ;  /* 0x000000b608037836 */ /* 0x004fc60000000000 */
[----:B------:R-:W-:Y:S01]  /*8a400*/  STL [R1+0x25f8], R49 ;  /* 0x0025f83101007387 */ /* 0x000fe20000100800 */
[----:B0-----:R-:W-:-:S03]  /*8a410*/  VIADD R0, R8, 0xb5 ;  /* 0x000000b508007836 */ /* 0x001fc60000000000 */
[----:B------:R-:W-:Y:S04]  /*8a420*/  STL [R1+0x25fc], R61 ;  /* 0x0025fc3d01007387 */ /* 0x000fe80000100800 */
[----:B------:R-:W-:Y:S04]  /*8a430*/  STL [R1+0x2600], R60 ;  /* 0x0026003c01007387 */ /* 0x000fe80000100800 */
[----:B------:R0:W-:Y:S04]  /*8a440*/  STL [R1+0xa0], R2 ;  /* 0x0000a00201007387 */ /* 0x0001e80000100800 */
[----:B------:R1:W-:Y:S01]  /*8a450*/  STL [R1+0x9c], R0 ;  /* 0x00009c0001007387 */ /* 0x0003e20000100800 */
[----:B0-----:R-:W-:-:S03]  /*8a460*/  VIADD R2, R8, 0xb7 ;  /* 0x000000b708027836 */ /* 0x001fc60000000000 */
[----:B------:R0:W-:Y:S01]  /*8a470*/  STL [R1+0x98], R3 ;  /* 0x0000980301007387 */ /* 0x0001e20000100800 */
[----:B-1----:R-:W-:-:S03]  /*8a480*/  VIADD R0, R8, 0xb8 ;  /* 0x000000b808007836 */ /* 0x002fc60000000000 */
        /* <DEDUP_REMOVED lines=10> */
[----:B------:R-:W-:Y:S01]  /*8a530*/  STL [R1+0x80], R3 ;  /* 0x0000800301007387 */ /* 0x000fe20000100800 */
[----:B--2---:R-:W-:-:S03]  /*8a540*/  VIADD R0, R8, 0xbe ;  /* 0x000000be08007836 */ /* 0x004fc60000000000 */
[----:B------:R0:W-:Y:S04]  /*8a550*/  STL [R1+0x7c], R2 ;  /* 0x00007c0201007387 */ /* 0x0001e80000100800 */
[----:B------:R1:W-:Y:S01]  /*8a560*/  STL [R1+0x78], R0 ;  /* 0x0000780001007387 */ /* 0x0003e20000100800 */
[C---:B0-----:R-:W-:Y:S02]  /*8a570*/  VIADD R2, R8.reuse, 0xc0 ;  /* 0x000000c008027836 */ /* 0x041fe40000000000 */
[----:B-1----:R-:W-:-:S03]  /*8a580*/  VIADD R0, R8, 0xc1 ;  /* 0x000000c108007836 */ /* 0x002fc60000000000 */
[----:B------:R-:W-:Y:S01]  /*8a590*/  STL [R1+0x70], R2 ;  /* 0x0000700201007387 */ /* 0x000fe20000100800 */
[----:B------:R-:W-:-:S03]  /*8a5a0*/  IMAD.MOV.U32 R59, RZ, RZ, R4 ;  /* 0x000000ffff3b7224 */ /* 0x000fc600078e0004 */
[----:B------:R0:W-:Y:S01]  /*8a5b0*/  STL [R1+0x6c], R0 ;  /* 0x00006c0001007387 */ /* 0x0001e20000100800 */
[C---:B------:R-:W-:Y:S02]  /*8a5c0*/  VIADD R5, R8.reuse, 0xc2 ;  /* 0x000000c208057836 */ /* 0x040fe40000000000 */
[----:B------:R-:W-:Y:S02]  /*8a5d0*/  IMAD.MOV.U32 R49, RZ, RZ, R38 ;  /* 0x000000ffff317224 */ /* 0x000fe400078e0026 */
[C---:B------:R-:W-:Y:S01]  /*8a5e0*/  VIADD R4, R8.reuse, 0xc3 ;  /* 0x000000c308047836 */ /* 0x040fe20000000000 */
[----:B------:R-:W-:Y:S01]  /*8a5f0*/  LOP3.LUT R59, R59, 0xffff, RZ, 0xc0, !PT ;  /* 0x0000ffff3b3b7812 */ /* 0x000fe200078ec0ff */
[----:B0-----:R-:W-:Y:S01]  /*8a600*/  IMAD.MOV.U32 R0, RZ, RZ, R37 ;  /* 0x000000ffff007224 */ /* 0x001fe200078e0025 */
[----:B------:R0:W-:Y:S01]  /*8a610*/  STL [R1+0x68], R5 ;  /* 0x0000680501007387 */ /* 0x0001e20000100800 */
[----:B------:R-:W-:Y:S01]  /*8a620*/  VIADD R6, R8, 0xc4 ;  /* 0x000000c408067836 */ /* 0x000fe20000000000 */
[----:B------:R-:W-:-:S02]  /*8a630*/  LOP3.LUT R60, R49, 0xffff, RZ, 0xc0, !PT ;  /* 0x0000ffff313c7812 */ /* 0x000fc400078ec0ff */
[----:B------:R-:W-:Y:S01]  /*8a640*/  LOP3.LUT R0, R0, 0xffff, RZ, 0xc0, !PT ;  /* 0x0000ffff00007812 */ /* 0x000fe200078ec0ff */
[----:B------:R-:W-:Y:S01]  /*8a650*/  IMAD.MOV.U32 R61, RZ, RZ, R36 ;  /* 0x000000ffff3d7224 */ /* 0x000fe200078e0024 */
[----:B------:R1:W-:Y:S01]  /*8a660*/  STL [R1+0x64], R4 ;  /* 0x0000640401007387 */ /* 0x0003e20000100800 */
[----:B------:R-:W-:Y:S01]  /*8a670*/  IMAD.MOV.U32 R3, RZ, RZ, R46 ;  /* 0x000000ffff037224 */ /* 0x000fe200078e002e */
[----:B------:R-:W-:Y:S01]  /*8a680*/  SHF.R.U32.HI R49, RZ, 0x8, R59 ;  /* 0x00000008ff317819 */ /* 0x000fe2000001163b */
[C---:B0-----:R-:W-:Y:S01]  /*8a690*/  VIADD R5, R8.reuse, 0xc5 ;  /* 0x000000c508057836 */ /* 0x041fe20000000000 */
[----:B------:R-:W-:Y:S01]  /*8a6a0*/  PRMT R59, R59, 0x3340, R0 ;  /* 0x000033403b3b7816 */ /* 0x000fe20000000000 */
[----:B------:R-:W-:Y:S01]  /*8a6b0*/  STL [R1+0x60], R6 ;  /* 0x0000600601007387 */ /* 0x000fe20000100800 */
[----:B-1----:R-:W-:-:S03]  /*8a6c0*/  VIADD R4, R8, 0xc6 ;  /* 0x000000c608047836 */ /* 0x002fc60000000000 */
[----:B------:R-:W-:Y:S01]  /*8a6d0*/  STL [R1+0x5c], R5 ;  /* 0x00005c0501007387 */ /* 0x000fe20000100800 */
[----:B------:R-:W-:Y:S02]  /*8a6e0*/  LOP3.LUT R61, R61, 0xffff, RZ, 0xc0, !PT ;  /* 0x0000ffff3d3d7812 */ /* 0x000fe400078ec0ff */
[----:B------:R-:W-:Y:S01]  /*8a6f0*/  LOP3.LUT R3, R3, 0xffff, RZ, 0xc0, !PT ;  /* 0x0000ffff03037812 */ /* 0x000fe200078ec0ff */
[----:B------:R-:W-:Y:S01]  /*8a700*/  STL [R1+0x58], R4 ;  /* 0x0000580401007387 */ /* 0x000fe20000100800 */
[----:B------:R-:W-:-:S03]  /*8a710*/  IMAD.MOV.U32 R2, RZ, RZ, R45 ;  /* 0x000000ffff027224 */ /* 0x000fc600078e002d */
[----:B------:R0:W-:Y:S02]  /*8a720*/  STL [R1+0x1164], R59 ;  /* 0x0011643b01007387 */ /* 0x0001e40000100800 */
[----:B------:R-:W-:Y:S02]  /*8a730*/  LOP3.LUT R2, R2, 0xffff, RZ, 0xc0, !PT ;  /* 0x0000ffff02027812 */ /* 0x000fe400078ec0ff */
[----:B0-----:R-:W-:Y:S02]  /*8a740*/  SHF.R.U32.HI R59, RZ, 0x8, R0 ;  /* 0x00000008ff3b7819 */ /* 0x001fe40000011600 */
[----:B------:R-:W-:Y:S02]  /*8a750*/  SHF.R.U32.HI R0, RZ, 0x8, R61 ;  /* 0x00000008ff007819 */ /* 0x000fe4000001163d */
[----:B------:R-:W-:-:S05]  /*8a760*/  PRMT R61, R61, 0x3340, R3 ;  /* 0x000033403d3d7816 */ /* 0x000fca0000000003 */
[----:B------:R0:W-:Y:S01]  /*8a770*/  STL [R1+0x1168], R61 ;  /* 0x0011683d01007387 */ /* 0x0001e20000100800 */
[----:B------:R-:W-:Y:S02]  /*8a780*/  LOP3.LUT R49, R49, 0xffff, RZ, 0xc0, !PT ;  /* 0x0000ffff31317812 */ /* 0x000fe400078ec0ff */
[----:B0-----:R-:W-:Y:S02]  /*8a790*/  SHF.R.U32.HI R61, RZ, 0x8, R60 ;  /* 0x00000008ff3d7819 */ /* 0x001fe4000001163c */
[----:B------:R-:W-:Y:S02]  /*8a7a0*/  PRMT R60, R60, 0x3340, R2 ;  /* 0x000033403c3c7816 */ /* 0x000fe40000000002 */
[----:B------:R-:W-:Y:S02]  /*8a7b0*/  LOP3.LUT R61, R61, 0xffff, RZ, 0xc0, !PT ;  /* 0x0000ffff3d3d7812 */ /* 0x000fe400078ec0ff */
[----:B------:R-:W-:Y:S01]  /*8a7c0*/  LOP3.LUT R59, R59, 0xffff, RZ, 0xc0, !PT ;  /* 0x0000ffff3b3b7812 */ /* 0x000fe200078ec0ff */
[----:B------:R0:W-:Y:S01]  /*8a7d0*/  STL [R1+0x116c], R60 ;  /* 0x00116c3c01007387 */ /* 0x0001e20000100800 */
[----:B------:R-:W-:-:S02]  /*8a7e0*/  LOP3.LUT R0, R0, 0xffff, RZ, 0xc0, !PT ;  /* 0x0000ffff00007812 */ /* 0x000fc400078ec0ff */
[----:B------:R-:W-:Y:S01]  /*8a7f0*/  SHF.R.U32.HI R3, RZ, 0x8, R3 ;  /* 0x00000008ff037819 */ /* 0x000fe20000011603 */
[----:B0-----:R-:W2:Y:S04]  /*8a800*/  LDL.LU R60, [R1+0x2600] ;  /* 0x00260000013c7983 */ /* 0x001ea80000300800 */
[----:B------:R0:W-:Y:S01]  /*8a810*/  STL [R1+0xb4], R61 ;  /* 0x0000b43d01007387 */ /* 0x0001e20000100800 */
[----:B------:R-:W-:-:S03]  /*8a820*/  LOP3.LUT R3, R3, 0xffff, RZ, 0xc0, !PT ;  /* 0x0000ffff03037812 */ /* 0x000fc600078ec0ff */
[----:B0-----:R-:W3:Y:S04]  /*8a830*/  LDL.LU R61, [R1+0x25fc] ;  /* 0x0025fc00013d7983 */ /* 0x001ee80000300800 */
[----:B------:R0:W-:Y:S04]  /*8a840*/  STL [R1+0xa4], R49 ;  /* 0x0000a43101007387 */ /* 0x0001e80000100800 */
[----:B0-----:R-:W4:Y:S04]  /*8a850*/  LDL.LU R49, [R1+0x25f8] ;  /* 0x0025f80001317983 */ /* 0x001f280000300800 */
[----:B------:R0:W-:Y:S04]  /*8a860*/  STL [R1+0x3c], R59 ;  /* 0x00003c3b01007387 */ /* 0x0001e80000100800 */
[----:B0-----:R-:W2:Y:S04]  /*8a870*/  LDL.LU R59, [R1+0x25f4] ;  /* 0x0025f400013b7983 */ /* 0x001ea80000300800 */
[----:B------:R0:W-:Y:S04]  /*8a880*/  STL [R1+0xac], R0 ;  /* 0x0000ac0001007387 */ /* 0x0001e80000100800 */
[----:B0-----:R-:W3:Y:S04]  /*8a890*/  LDL.LU R0, [R1+0x25f0] ;  /* 0x0025f00001007983 */ /* 0x001ee80000300800 */
[----:B------:R0:W-:Y:S04]  /*8a8a0*/  STL [R1+0xa8], R3 ;  /* 0x0000a80301007387 */ /* 0x0001e80000100800 */
[----:B0-----:R-:W4:Y:S01]  /*8a8b0*/  LDL.LU R3, [R1+0x25ec] ;  /* 0x0025ec0001037983 */ /* 0x001f220000300800 */
[----:B------:R-:W-:-:S04]  /*8a8c0*/  SHF.R.U32.HI R2, RZ, 0x8, R2 ;  /* 0x00000008ff027819 */ /* 0x000fc80000011602 */
[----:B------:R-:W-:-:S05]  /*8a8d0*/  LOP3.LUT R2, R2, 0xffff, RZ, 0xc0, !PT ;  /* 0x0000ffff02027812 */ /* 0x000fca00078ec0ff */
[----:B------:R0:W-:Y:S04]  /*8a8e0*/  STL [R1+0xb0], R2 ;  /* 0x0000b00201007387 */ /* 0x0001e80000100800 */
[----:B0-----:R-:W4:Y:S01]  /*8a8f0*/  LDL.LU R2, [R1+0x25e8] ;  /* 0x0025e80001027983 */ /* 0x001f220000300800 */
[C---:B------:R-:W-:Y:S02]  /*8a900*/  VIADD R47, R8.reuse, 0xdf ;  /* 0x000000df082f7836 */ /* 0x040fe40000000000 */
[C---:B------:R-:W-:Y:S02]  /*8a910*/  VIADD R43, R8.reuse, 0xe0 ;  /* 0x000000e0082b7836 */ /* 0x040fe40000000000 */
[C---:B------:R-:W-:Y:S02]  /*8a920*/  VIADD R42, R8.reuse, 0xe1 ;  /* 0x000000e1082a7836 */ /* 0x040fe40000000000 */
[----:B------:R-:W-:-:S02]  /*8a930*/  VIADD R41, R8, 0xe2 ;  /* 0x000000e208297836 */ /* 0x000fc40000000000 */
[C---:B------:R-:W-:Y:S02]  /*8a940*/  VIADD R40, R8.reuse, 0xe3 ;  /* 0x000000e308287836 */ /* 0x040fe40000000000 */
[C---:B------:R-:W-:Y:S02]  /*8a950*/  VIADD R39, R8.reuse, 0xe4 ;  /* 0x000000e408277836 */ /* 0x040fe40000000000 */
[C---:B------:R-:W-:Y:S01]  /*8a960*/  VIADD R35, R8.reuse, 0xe5 ;  /* 0x000000e508237836 */ /* 0x040fe20000000000 */
[----:B--2---:R-:W-:Y:S01]  /*8a970*/  ISETP.GE.AND P1, PT, R59, UR44, PT ;  /* 0x0000002c3b007c0c */ /* 0x004fe2000bf26270 */
[C---:B------:R-:W-:Y:S02]  /*8a980*/  VIADD R33, R8.reuse, 0xe7 ;  /* 0x000000e708217836 */ /* 0x040fe40000000000 */
[C---:B------:R-:W-:Y:S02]  /*8a990*/  VIADD R34, R8.reuse, 0xe6 ;  /* 0x000000e608227836 */ /* 0x040fe40000000000 */
[----:B------:R-:W-:-:S02]  /*8a9a0*/  VIADD R14, R8, 0xfa ;  /* 0x000000fa080e7836 */ /* 0x000fc40000000000 */
[C---:B------:R-:W-:Y:S02]  /*8a9b0*/  VIADD R31, R8.reuse, 0xe9 ;  /* 0x000000e9081f7836 */ /* 0x040fe40000000000 */
[----:B------:R-:W-:Y:S01]  /*8a9c0*/  VIADD R13, R8, 0xfb ;  /* 0x000000fb080d7836 */ /* 0x000fe20000000000 */
[----:B---3--:R-:W-:Y:S01]  /*8a9d0*/  ISETP.GE.AND P0, PT, R0, UR40, PT ;  /* 0x0000002800007c0c */ /* 0x008fe2000bf06270 */
[----:B------:R-:W-:Y:S01]  /*8a9e0*/  VIADD R32, R8, 0xe8 ;  /* 0x000000e808207836 */ /* 0x000fe20000000000 */
[----:B------:R-:W2:Y:S01]  /*8a9f0*/  LDL.LU R0, [R1+0x25e4] ;  /* 0x0025e40001007983 */ /* 0x000ea20000300800 */
[----:B----4-:R-:W-:-:S03]  /*8aa00*/  LOP3.LUT R3, R3, 0xff7fffff, RZ, 0xc0, !PT ;  /* 0xff7fffff03037812 */ /* 0x010fc600078ec0ff */
[----:B------:R-:W3:Y:S01]  /*8aa10*/  LDL.LU R59, [R1+0x25e0] ;  /* 0x0025e000013b7983 */ /* 0x000ee20000300800 */
[----:B------:R-:W-:Y:S01]  /*8aa20*/  LOP3.LUT R2, R2, 0xfffffffd, RZ, 0xc0, !PT ;  /* 0xfffffffd02027812 */ /* 0x000fe200078ec0ff */
[----:B------:R-:W-:-:S05]  /*8aa30*/  VIADD R48, R8, 0xbf ;  /* 0x000000bf08307836 */ /* 0x000fca0000000000 */
[----:B------:R-:W-:Y:S01]  /*8aa40*/  @P0 LOP3.LUT R3, R3, 0x800000, RZ, 0xfc, !PT ;  /* 0x0080000003030812 */ /* 0x000fe200078efcff */
[C---:B------:R-:W-:Y:S01]  /*8aa50*/  VIADD R44, R8.reuse, 0xc7 ;  /* 0x000000c7082c7836 */ /* 0x040fe20000000000 */
[----:B------:R-:W-:Y:S01]  /*8aa60*/  ISETP.GE.AND P0, PT, R61, UR45, PT ;  /* 0x0000002d3d007c0c */ /* 0x000fe2000bf06270 */
[----:B------:R-:W-:Y:S01]  /*8aa70*/  VIADD R52, R8, 0xc8 ;  /* 0x000000c808347836 */ /* 0x000fe20000000000 */
[----:B------:R-:W-:Y:S01]  /*8aa80*/  LOP3.LUT R3, R3, 0xfdffffff, RZ, 0xc0, !PT ;  /* 0xfdffffff03037812 */ /* 0x000fe200078ec0ff */
[----:B------:R-:W4:Y:S01]  /*8aa90*/  LDL.LU R61, [R1+0x84] ;  /* 0x00008400013d7983 */ /* 0x000f220000300800 */
[----:B------:R-:W-:Y:S01]  /*8aaa0*/  ISETP.GE.AND P5, PT, R14, UR29, PT ;  /* 0x0000001d0e007c0c */ /* 0x000fe2000bfa6270 */
[----:B------:R-:W-:Y:S01]  /*8aab0*/  ULDC UR45, c[0x0][0x22c] ;  /* 0x00008b00002d7ab9 */ /* 0x000fe20000000800 */
[----:B------:R-:W-:Y:S01]  /*8aac0*/  @P1 LOP3.LUT R3, R3, 0x2000000, RZ, 0xfc, !PT ;  /* 0x0200000003031812 */ /* 0x000fe200078efcff */
[----:B------:R-:W-:Y:S01]  /*8aad0*/  VIADD R51, R8, 0xc9 ;  /* 0x000000c908337836 */ /* 0x000fe20000000000 */
[----:B------:R-:W-:Y:S01]  /*8aae0*/  ISETP.GE.AND P1, PT, R60, UR46, PT ;  /* 0x0000002e3c007c0c */ /* 0x000fe2000bf26270 */
[----:B------:R-:W-:Y:S01]  /*8aaf0*/  ULDC UR46, c[0x0][0x22c] ;  /* 0x00008b00002e7ab9 */ /* 0x000fe20000000800 */
[----:B------:R-:W-:Y:S01]  /*8ab00*/  LOP3.LUT R3, R3, 0xf7ffffff, RZ, 0xc0, !PT ;  /* 0xf7ffffff03037812 */ /* 0x000fe200078ec0ff */
[----:B------:R-:W-:Y:S01]  /*8ab10*/  ULDC UR44, c[0x0][0x22c] ;  /* 0x00008b00002c7ab9 */ /* 0x000fe20000000800 */
[----:B------:R-:W-:Y:S01]  /*8ab20*/  ISETP.GE.AND P4, PT, R13, UR31, PT ;  /* 0x0000001f0d007c0c */ /* 0x000fe2000bf86270 */
[----:B------:R-:W-:Y:S01]  /*8ab30*/  VIADD R53, R8, 0xca ;  /* 0x000000ca08357836 */ /* 0x000fe20000000000 */
[----:B------:R-:W-:Y:S01]  /*8ab40*/  @P0 LOP3.LUT R3, R3, 0x8000000, RZ, 0xfc, !PT ;  /* 0x0800000003030812 */ /* 0x000fe200078efcff */
[----:B------:R-:W-:Y:S01]  /*8ab50*/  ULDC UR40, c[0x0][0x22c] ;  /* 0x00008b0000287ab9 */ /* 0x000fe20000000800 */
[----:B------:R-:W-:Y:S01]  /*8ab60*/  ISETP.GE.AND P0, PT, R47, UR48, PT ;  /* 0x000000302f007c0c */ /* 0x000fe2000bf06270 */
[----:B------:R-:W-:Y:S01]  /*8ab70*/  ULDC UR48, c[0x0][0x22c] ;  /* 0x00008b0000307ab9 */ /* 0x000fe20000000800 */
[----:B------:R-:W-:Y:S01]  /*8ab80*/  LOP3.LUT R3, R3, 0xdfffffff, RZ, 0xc0, !PT ;  /* 0xdfffffff03037812 */ /* 0x000fe200078ec0ff */
[----:B------:R-:W2:Y:S03]  /*8ab90*/  LDL.LU R47, [R1+0x88] ;  /* 0x00008800012f7983 */ /* 0x000ea60000300800 */
[----:B------:R-:W-:-:S02]  /*8aba0*/  @P1 LOP3.LUT R3, R3, 0x20000000, RZ, 0xfc, !PT ;  /* 0x2000000003031812 */ /* 0x000fc400078efcff */
[----:B------:R-:W-:Y:S01]  /*8abb0*/  ISETP.GE.AND P1, PT, R43, UR50, PT ;  /* 0x000000322b007c0c */ /* 0x000fe2000bf26270 */
[----:B------:R-:W-:Y:S01]  /*8abc0*/  ULDC UR50, c[0x0][0x22c] ;  /* 0x00008b0000327ab9 */ /* 0x000fe20000000800 */
[----:B------:R-:W-:Y:S01]  /*8abd0*/  LOP3.LUT R3, R3, 0x7fffffff, RZ, 0xc0, !PT ;  /* 0x7fffffff03037812 */ /* 0x000fe200078ec0ff */
[----:B------:R-:W4:Y:S03]  /*8abe0*/  LDL.LU R43, [R1+0x8c] ;  /* 0x00008c00012b7983 */ /* 0x000f260000300800 */
[----:B------:R-:W-:Y:S02]  /*8abf0*/  @P0 LOP3.LUT R3, R3, 0x80000000, RZ, 0xfc, !PT ;  /* 0x8000000003030812 */ /* 0x000fe400078efcff */
[----:B------:R-:W-:Y:S01]  /*8ac00*/  ISETP.GE.AND P0, PT, R42, UR52, PT ;  /* 0x000000342a007c0c */ /* 0x000fe2000bf06270 */
[----:B------:R-:W-:Y:S01]  /*8ac10*/  ULDC UR52, c[0x0][0x22c] ;  /* 0x00008b0000347ab9 */ /* 0x000fe20000000800 */
        /* <DEDUP_REMOVED lines=9> */
[----:B------:R-:W-:Y:S01]  /*8acb0*/  LOP3.LUT R2, R2, 0xffffff7f, RZ, 0xc0, !PT ;  /* 0xffffff7f02027812 */ /* 0x000fe200078ec0ff */
[----:B------:R-:W2:Y:S03]  /*8acc0*/  LDL.LU R40, [R1+0x98] ;  /* 0x0000980001287983 */ /* 0x000ea60000300800 */
[----:B------:R-:W-:-:S04]  /*8acd0*/  @P1 LOP3.LUT R2, R2, 0x80, RZ, 0xfc, !PT ;  /* 0x0000008002021812 */ /* 0x000fc800078efcff */
[----:B------:R-:W-:Y:S02]  /*8ace0*/  LOP3.LUT R2, R2, 0xfffffeff, RZ, 0xc0, !PT ;  /* 0xfffffeff02027812 */ /* 0x000fe400078ec0ff */
[----:B------:R-:W-:Y:S01]  /*8acf0*/  ISETP.GE.AND P1, PT, R39, UR58, PT ;  /* 0x0000003a27007c0c */ /* 0x000fe2000bf26270 */
[----:B------:R-:W-:Y:S01]  /*8ad00*/  ULDC UR58, c[0x0][0x22c] ;  /* 0x00008b00003a7ab9 */ /* 0x000fe20000000800 */
[----:B------:R-:W-:Y:S01]  /*8ad10*/  @P0 LOP3.LUT R2, R2, 0x100, RZ, 0xfc, !PT ;  /* 0x0000010002020812 */ /* 0x000fe200078efcff */
[----:B------:R-:W4:Y:S01]  /*8ad20*/  LDL.LU R39, [R1+0x9c] ;  /* 0x00009c0001277983 */ /* 0x000f220000300800 */
[----:B------:R-:W-:Y:S01]  /*8ad30*/  ISETP.GE.AND P0, PT, R35, UR60, PT ;  /* 0x0000003c23007c0c */ /* 0x000fe2000bf06270 */
[----:B------:R-:W-:Y:S02]  /*8ad40*/  ULDC UR60, c[0x0][0x22c] ;  /* 0x00008b00003c7ab9 */ /* 0x000fe40000000800 */
[----:B------:R-:W2:Y:S01]  /*8ad50*/  LDL.LU R35, [R1+0xa0] ;  /* 0x0000a00001237983 */ /* 0x000ea20000300800 */
[----:B------:R-:W-:-:S05]  /*8ad60*/  LOP3.LUT R2, R2, 0xfffff7ff, RZ, 0xc0, !PT ;  /* 0xfffff7ff02027812 */ /* 0x000fca00078ec0ff */
[----:B------:R-:W-:-:S04]  /*8ad70*/  @P1 LOP3.LUT R2, R2, 0x800, RZ, 0xfc, !PT ;  /* 0x0000080002021812 */ /* 0x000fc800078efcff */
[----:B------:R-:W-:-:S04]  /*8ad80*/  LOP3.LUT R2, R2, 0xffffdfff, RZ, 0xc0, !PT ;  /* 0xffffdfff02027812 */ /* 0x000fc800078ec0ff */
[----:B------:R-:W-:Y:S02]  /*8ad90*/  @P0 LOP3.LUT R2, R2, 0x2000, RZ, 0xfc, !PT ;  /* 0x0000200002020812 */ /* 0x000fe400078efcff */
[----:B------:R-:W-:Y:S01]  /*8ada0*/  ISETP.GE.AND P0, PT, R33, UR49, PT ;  /* 0x0000003121007c0c */ /* 0x000fe2000bf06270 */
[----:B------:R-:W-:Y:S01]  /*8adb0*/  ULDC UR49, c[0x0][0x22c] ;  /* 0x00008b0000317ab9 */ /* 0x000fe20000000800 */
[----:B------:R-:W4:Y:S01]  /*8adc0*/  LDL.LU R33, [R1+0x80] ;  /* 0x0000800001217983 */ /* 0x000f220000300800 */
[----:B------:R-:W-:Y:S01]  /*8add0*/  ISETP.GE.AND P1, PT, R34, UR47, PT ;  /* 0x0000002f22007c0c */ /* 0x000fe2000bf26270 */
[----:B------:R-:W-:Y:S02]  /*8ade0*/  ULDC UR47, c[0x0][0x22c] ;  /* 0x00008b00002f7ab9 */ /* 0x000fe40000000800 */
[----:B------:R-:W4:Y:S01]  /*8adf0*/  LDL.LU R34, [R1+0x7c] ;  /* 0x00007c0001227983 */ /* 0x000f220000300800 */
[----:B------:R-:W-:-:S09]  /*8ae00*/  LOP3.LUT R2, R2, 0xffff7fff, RZ, 0xc0, !PT ;  /* 0xffff7fff02027812 */ /* 0x000fd200078ec0ff */
[----:B------:R-:W-:Y:S02]  /*8ae10*/  @P1 LOP3.LUT R2, R2, 0x8000, RZ, 0xfc, !PT ;  /* 0x0000800002021812 */ /* 0x000fe400078efcff */
[----:B------:R-:W-:Y:S01]  /*8ae20*/  ISETP.GE.AND P1, PT, R31, UR53, PT ;  /* 0x000000351f007c0c */ /* 0x000fe2000bf26270 */
[----:B------:R-:W-:Y:S01]  /*8ae30*/  ULDC UR53, c[0x0][0x22c] ;  /* 0x00008b0000357ab9 */ /* 0x000fe20000000800 */
[----:B---3--:R-:W-:-:S04]  /*8ae40*/  LOP3.LUT R59, R59, 0xffffbfff, RZ, 0xc0, !PT ;  /* 0xffffbfff3b3b7812 */ /* 0x008fc800078ec0ff */
[----:B------:R-:W-:Y:S02]  /*8ae50*/  @P5 LOP3.LUT R59, R59, 0x4000, RZ, 0xfc, !PT ;  /* 0x000040003b3b5812 */ /* 0x000fe400078efcff */
[----:B--2---:R-:W-:Y:S01]  /*8ae60*/  ISETP.GE.AND P5, PT, R35, UR53, PT ;  /* 0x0000003523007c0c */ /* 0x004fe2000bfa6270 */
[----:B------:R-:W-:Y:S01]  /*8ae70*/  ULDC UR53, c[0x0][0x22c] ;  /* 0x00008b0000357ab9 */ /* 0x000fe20000000800 */
[----:B------:R-:W2:Y:S01]  /*8ae80*/  LDL.LU R35, [R1+0x78] ;  /* 0x0000780001237983 */ /* 0x000ea20000300800 */
[----:B------:R-:W-:-:S04]  /*8ae90*/  LOP3.LUT R59, R59, 0xffff7fff, RZ, 0xc0, !PT ;  /* 0xffff7fff3b3b7812 */ /* 0x000fc800078ec0ff */
[----:B------:R-:W-:Y:S02]  /*8aea0*/  @P4 LOP3.LUT R59, R59, 0x8000, RZ, 0xfc, !PT ;  /* 0x000080003b3b4812 */ /* 0x000fe400078efcff */
[----:B------:R-:W-:Y:S01]  /*8aeb0*/  ISETP.GE.AND P4, PT, R40, UR49, PT ;  /* 0x0000003128007c0c */ /* 0x000fe2000bf86270 */
[----:B------:R-:W-:Y:S01]  /*8aec0*/  ULDC UR49, c[0x0][0x22c] ;  /* 0x00008b0000317ab9 */ /* 0x000fe20000000800 */
[----:B------:R-:W-:-:S11]  /*8aed0*/  LOP3.LUT R49, R49, 0xfffffffd, RZ, 0xc0, !PT ;  /* 0xfffffffd31317812 */ /* 0x000fd600078ec0ff */
[----:B------:R-:W-:Y:S02]  /*8aee0*/  @P4 LOP3.LUT R49, R49, 0x2, RZ, 0xfc, !PT ;  /* 0x0000000231314812 */ /* 0x000fe400078efcff */
[----:B----4-:R-:W-:Y:S01]  /*8aef0*/  ISETP.GE.AND P4, PT, R41, UR47, PT ;  /* 0x0000002f29007c0c */ /* 0x010fe2000bf86270 */
[----:B------:R-:W-:Y:S01]  /*8af00*/  ULDC UR47, c[0x0][0x22c] ;  /* 0x00008b00002f7ab9 */ /* 0x000fe20000000800 */
[----:B------:R-:W-:-:S04]  /*8af10*/  LOP3.LUT R49, R49, 0xfffffffe, RZ, 0xc0, !PT ;  /* 0xfffffffe31317812 */ /* 0x000fc800078ec0ff */
[----:B------:R-:W-:-:S04]  /*8af20*/  @P5 LOP3.LUT R49, R49, 0x1, RZ, 0xfc, !PT ;  /* 0x0000000131315812 */ /* 0x000fc800078efcff */
[----:B------:R-:W-:-:S04]  /*8af30*/  LOP3.LUT R49, R49, 0xffffffdf, RZ, 0xc0, !PT ;  /* 0xffffffdf31317812 */ /* 0x000fc800078ec0ff */
[----:B------:R-:W-:Y:S02]  /*8af40*/  @P4 LOP3.LUT R49, R49, 0x20, RZ, 0xfc, !PT ;  /* 0x0000002031314812 */ /* 0x000fe400078efcff */
[----:B------:R-:W-:Y:S01]  /*8af50*/  ISETP.GE.AND P4, PT, R42, UR53, PT ;  /* 0x000000352a007c0c */ /* 0x000fe2000bf86270 */
[----:B------:R-:W-:Y:S01]  /*8af60*/  ULDC UR53, c[0x0][0x22c] ;  /* 0x00008b0000357ab9 */ /* 0x000fe20000000800 */
[----:B------:R-:W-:Y:S01]  /*8af70*/  ISETP.GE.AND P2, PT, R32, UR51, PT ;  /* 0x0000003320007c0c */ /* 0x000fe2000bf46270 */
[----:B------:R-:W-:Y:S01]  /*8af80*/  ULDC UR51, c[0x0][0x22c] ;  /* 0x00008b0000337ab9 */ /* 0x000fe20000000800 */
[----:B------:R-:W-:Y:S02]  /*8af90*/  LOP3.LUT R49, R49, 0xfffffdff, RZ, 0xc0, !PT ;  /* 0xfffffdff31317812 */ /* 0x000fe400078ec0ff */
[----:B------:R-:W-:Y:S01]  /*8afa0*/  ISETP.GE.AND P6, PT, R39, UR51, PT ;  /* 0x0000003327007c0c */ /* 0x000fe2000bfc6270 */
[----:B------:R-:W-:Y:S01]  /*8afb0*/  ULDC UR51, c[0x0][0x22c] ;  /* 0x00008b0000337ab9 */ /* 0x000fe20000000800 */
[----:B------:R-:W3:Y:S04]  /*8afc0*/  LDL.LU R39, [R1+0x70] ;  /* 0x0000700001277983 */ /* 0x000ee80000300800 */
[----:B------:R-:W4:Y:S01]  /*8afd0*/  LDL.LU R40, [R1+0x6c] ;  /* 0x00006c0001287983 */ /* 0x000f220000300800 */
[----:B------:R-:W-:-:S02]  /*8afe0*/  @P4 LOP3.LUT R49, R49, 0x200, RZ, 0xfc, !PT ;  /* 0x0000020031314812 */ /* 0x000fc400078efcff */
[----:B------:R-:W-:Y:S01]  /*8aff0*/  ISETP.GE.AND P4, PT, R43, UR51, PT ;  /* 0x000000332b007c0c */ /* 0x000fe2000bf86270 */
[----:B------:R-:W-:Y:S01]  /*8b000*/  ULDC UR51, c[0x0][0x22c] ;  /* 0x00008b0000337ab9 */ /* 0x000fe20000000800 */
[----:B------:R-:W-:Y:S01]  /*8b010*/  LOP3.LUT R49, R49, 0xffffefff, RZ, 0xc0, !PT ;  /* 0xffffefff31317812 */ /* 0x000fe200078ec0ff */
[----:B------:R-:W4:Y:S04]  /*8b020*/  LDL.LU R41, [R1+0x68] ;  /* 0x0000680001297983 */ /* 0x000f280000300800 */
[----:B------:R-:W4:Y:S04]  /*8b030*/  LDL.LU R42, [R1+0x64] ;  /* 0x00006400012a7983 */ /* 0x000f280000300800 */
[----:B------:R-:W4:Y:S02]  /*8b040*/  LDL.LU R43, [R1+0x60] ;  /* 0x00006000012b7983 */ /* 0x000f240000300800 */
[----:B------:R-:W-:-:S02]  /*8b050*/  @P4 LOP3.LUT R49, R49, 0x1000, RZ, 0xfc, !PT ;  /* 0x0000100031314812 */ /* 0x000fc400078efcff */
[----:B------:R-:W-:Y:S01]  /*8b060*/  ISETP.GE.AND P4, PT, R47, UR49, PT ;  /* 0x000000312f007c0c */ /* 0x000fe2000bf86270 */
[----:B------:R-:W-:Y:S01]  /*8b070*/  ULDC UR49, c[0x0][0x22c] ;  /* 0x00008b0000317ab9 */ /* 0x000fe20000000800 */
[----:B------:R-:W-:Y:S01]  /*8b080*/  LOP3.LUT R49, R49, 0xffff7fff, RZ, 0xc0, !PT ;  /* 0xffff7fff31317812 */ /* 0x000fe200078ec0ff */
[----:B------:R-:W4:Y:S10]  /*8b090*/  LDL.LU R47, [R1+0x5c] ;  /* 0x00005c00012f7983 */ /* 0x000f340000300800 */
[----:B------:R-:W-:-:S02]  /*8b0a0*/  @P4 LOP3.LUT R49, R49, 0x8000, RZ, 0xfc, !PT ;  /* 0x0000800031314812 */ /* 0x000fc400078efcff */
[----:B------:R-:W-:Y:S01]  /*8b0b0*/  ISETP.GE.AND P4, PT, R61, UR47, PT ;  /* 0x0000002f3d007c0c */ /* 0x000fe2000bf86270 */
[----:B------:R-:W-:Y:S01]  /*8b0c0*/  ULDC UR47, c[0x0][0x22c] ;  /* 0x00008b00002f7ab9 */ /* 0x000fe20000000800 */
[----:B------:R-:W-:Y:S01]  /*8b0d0*/  LOP3.LUT R49, R49, 0xfffeffff, RZ, 0xc0, !PT ;  /* 0xfffeffff31317812 */ /* 0x000fe200078ec0ff */
[----:B------:R-:W4:Y:S10]  /*8b0e0*/  LDL.LU R61, [R1+0x58] ;  /* 0x00005800013d7983 */ /* 0x000f340000300800 */
[----:B------:R-:W-:-:S02]  /*8b0f0*/  @P4 LOP3.LUT R49, R49, 0x10000, RZ, 0xfc, !PT ;  /* 0x0001000031314812 */ /* 0x000fc400078efcff */
[----:B------:R-:W-:Y:S02]  /*8b100*/  ISETP.GE.AND P4, PT, R33, UR53, PT ;  /* 0x0000003521007c0c */ /* 0x000fe4000bf86270 */
[----:B------:R-:W-:-:S11]  /*8b110*/  LOP3.LUT R49, R49, 0xfff7ffff, RZ, 0xc0, !PT ;  /* 0xfff7ffff31317812 */ /* 0x000fd600078ec0ff */
[----:B------:R-:W-:Y:S02]  /*8b120*/  @P4 LOP3.LUT R49, R49, 0x80000, RZ, 0xfc, !PT ;  /* 0x0008000031314812 */ /* 0x000fe400078efcff */
[----:B------:R-:W-:Y:S02]  /*8b130*/  ISETP.GE.AND P4, PT, R34, UR51, PT ;  /* 0x0000003322007c0c */ /* 0x000fe4000bf86270 */
[----:B------:R-:W-:-:S11]  /*8b140*/  LOP3.LUT R49, R49, 0xffdfffff, RZ, 0xc0, !PT ;  /* 0xffdfffff31317812 */ /* 0x000fd600078ec0ff */
[----:B------:R-:W-:-:S04]  /*8b150*/  @P4 LOP3.LUT R49, R49, 0x200000, RZ, 0xfc, !PT ;  /* 0x0020000031314812 */ /* 0x000fc800078efcff */
[----:B------:R-:W-:Y:S02]  /*8b160*/  LOP3.LUT R49, R49, 0xff7fffff, RZ, 0xc0, !PT ;  /* 0xff7fffff31317812 */ /* 0x000fe400078ec0ff */
[----:B--2---:R-:W-:-:S13]  /*8b170*/  ISETP.GE.AND P4, PT, R35, UR49, PT ;  /* 0x0000003123007c0c */ /* 0x004fda000bf86270 */
[----:B------:R-:W-:Y:S02]  /*8b180*/  @P4 LOP3.LUT R49, R49, 0x800000, RZ, 0xfc, !PT ;  /* 0x0080000031314812 */ /* 0x000fe400078efcff */
[----:B------:R-:W-:Y:S02]  /*8b190*/  ISETP.GE.AND P4, PT, R48, UR47, PT ;  /* 0x0000002f30007c0c */ /* 0x000fe4000bf86270 */
[----:B------:R-:W2:Y:S01]  /*8b1a0*/  LDL.LU R48, [R1+0x25dc] ;  /* 0x0025dc0001307983 */ /* 0x000ea20000300800 */
[----:B------:R-:W-:-:S10]  /*8b1b0*/  LOP3.LUT R49, R49, 0xfdffffff, RZ, 0xc0, !PT ;  /* 0xfdffffff31317812 */ /* 0x000fd400078ec0ff */
[----:B------:R-:W-:-:S04]  /*8b1c0*/  @P4 LOP3.LUT R49, R49, 0x2000000, RZ, 0xfc, !PT ;  /* 0x0200000031314812 */ /* 0x000fc800078efcff */
[----:B------:R-:W-:Y:S02]  /*8b1d0*/  LOP3.LUT R49, R49, 0xf7ffffff, RZ, 0xc0, !PT ;  /* 0xf7ffffff31317812 */ /* 0x000fe400078ec0ff */
[----:B---3--:R-:W-:-:S13]  /*8b1e0*/  ISETP.GE.AND P4, PT, R39, UR60, PT ;  /* 0x0000003c27007c0c */ /* 0x008fda000bf86270 */
[----:B------:R-:W-:Y:S02]  /*8b1f0*/  @P4 LOP3.LUT R49, R49, 0x8000000, RZ, 0xfc, !PT ;  /* 0x0800000031314812 */ /* 0x000fe400078efcff */
[----:B----4-:R-:W-:Y:S02]  /*8b200*/  ISETP.GE.AND P4, PT, R40, UR58, PT ;  /* 0x0000003a28007c0c */ /* 0x010fe4000bf86270 */
[----:B------:R-:W-:-:S11]  /*8b210*/  LOP3.LUT R49, R49, 0xdfffffff, RZ, 0xc0, !PT ;  /* 0xdfffffff31317812 */ /* 0x000fd600078ec0ff */
[----:B------:R-:W-:Y:S02]  /*8b220*/  @P4 LOP3.LUT R49, R49, 0x20000000, RZ, 0xfc, !PT ;  /* 0x2000000031314812 */ /* 0x000fe400078efcff */
[----:B------:R-:W-:Y:S02]  /*8b230*/  ISETP.GE.AND P4, PT, R41, UR56, PT ;  /* 0x0000003829007c0c */ /* 0x000fe4000bf86270 */
[----:B------:R-:W-:-:S11]  /*8b240*/  LOP3.LUT R49, R49, 0x7fffffff, RZ, 0xc0, !PT ;  /* 0x7fffffff31317812 */ /* 0x000fd600078ec0ff */
[----:B------:R-:W-:Y:S02]  /*8b250*/  @P4 LOP3.LUT R49, R49, 0x80000000, RZ, 0xfc, !PT ;  /* 0x8000000031314812 */ /* 0x000fe400078efcff */
[----:B------:R-:W-:Y:S01]  /*8b260*/  ISETP.GE.AND P4, PT, R42, UR54, PT ;  /* 0x000000362a007c0c */ /* 0x000fe2000bf86270 */
[C---:B------:R-:W-:Y:S02]  /*8b270*/  VIADD R7, R8.reuse, 0xcb ;  /* 0x000000cb08077836 */ /* 0x040fe40000000000 */
[C---:B------:R-:W-:Y:S02]  /*8b280*/  VIADD R57, R8.reuse, 0xcc ;  /* 0x000000cc08397836 */ /* 0x040fe40000000000 */
[C---:B------:R-:W-:Y:S02]  /*8b290*/  VIADD R58, R8.reuse, 0xcd ;  /* 0x000000cd083a7836 */ /* 0x040fe40000000000 */
[C---:B------:R-:W-:Y:S02]  /*8b2a0*/  VIADD R56, R8.reuse, 0xce ;  /* 0x000000ce08387836 */ /* 0x040fe40000000000 */
[----:B------:R-:W-:Y:S01]  /*8b2b0*/  VIADD R55, R8, 0xcf ;  /* 0x000000cf08377836 */ /* 0x000fe20000000000 */
[----:B--2---:R-:W-:-:S04]  /*8b2c0*/  LOP3.LUT R48, R48, 0xfffffffb, RZ, 0xc0, !PT ;  /* 0xfffffffb30307812 */ /* 0x004fc800078ec0ff */
[----:B------:R-:W-:Y:S02]  /*8b2d0*/  @P4 LOP3.LUT R48, R48, 0x4, RZ, 0xfc, !PT ;  /* 0x0000000430304812 */ /* 0x000fe400078efcff */
[----:B------:R-:W-:Y:S02]  /*8b2e0*/  ISETP.GE.AND P4, PT, R43, UR52, PT ;  /* 0x000000342b007c0c */ /* 0x000fe4000bf86270 */
[----:B------:R-:W-:-:S11]  /*8b2f0*/  LOP3.LUT R48, R48, 0xffffffdf, RZ, 0xc0, !PT ;  /* 0xffffffdf30307812 */ /* 0x000fd600078ec0ff */
        /* <DEDUP_REMOVED lines=8> */
[----:B------:R-:W2:Y:S01]  /*8b380*/  LDL.LU R44, [R1+0x25d8] ;  /* 0x0025d800012c7983 */ /* 0x000ea20000300800 */
[----:B------:R-:W-:-:S10]  /*8b390*/  LOP3.LUT R48, R48, 0xfffff7ff, RZ, 0xc0, !PT ;  /* 0xfffff7ff30307812 */ /* 0x000fd400078ec0ff */
[----:B------:R-:W-:Y:S02]  /*8b3a0*/  @P4 LOP3.LUT R48, R48, 0x800, RZ, 0xfc, !PT ;  /* 0x0000080030304812 */ /* 0x000fe400078efcff */
[----:B------:R-:W-:Y:S02]  /*8b3b0*/  ISETP.GE.AND P4, PT, R52, UR45, PT ;  /* 0x0000002d34007c0c */ /* 0x000fe4000bf86270 */
[----:B------:R-:W-:Y:S01]  /*8b3c0*/  LOP3.LUT R48, R48, 0xffffdfff, RZ, 0xc0, !PT ;  /* 0xffffdfff30307812 */ /* 0x000fe200078ec0ff */
[C---:B------:R-:W-:Y:S02]  /*8b3d0*/  VIADD R54, R8.reuse, 0xd0 ;  /* 0x000000d008367836 */ /* 0x040fe40000000000 */
[C---:B------:R-:W-:Y:S01]  /*8b3e0*/  VIADD R50, R8.reuse, 0xd1 ;  /* 0x000000d108327836 */ /* 0x040fe20000000000 */
[----:B------:R-:W-:Y:S01]  /*8b3f0*/  LOP3.LUT R3, R3, 0xfffffffd, RZ, 0xc0, !PT ;  /* 0xfffffffd03037812 */ /* 0x000fe200078ec0ff */
[----:B------:R-:W-:Y:S01]  /*8b400*/  VIADD R6, R8, 0xd2 ;  /* 0x000000d208067836 */ /* 0x000fe20000000000 */
[----:B------:R-:W3:Y:S05]  /*8b410*/  LDL.LU R52, [R1+0x25d4] ;  /* 0x0025d40001347983 */ /* 0x000eea0000300800 */
[----:B------:R-:W-:-:S02]  /*8b420*/  @P4 LOP3.LUT R48, R48, 0x2000, RZ, 0xfc, !PT ;  /* 0x0000200030304812 */ /* 0x000fc400078efcff */
[----:B------:R-:W-:Y:S02]  /*8b430*/  ISETP.GE.AND P4, PT, R51, UR44, PT ;  /* 0x0000002c33007c0c */ /* 0x000fe4000bf86270 */
[----:B------:R-:W-:Y:S01]  /*8b440*/  LOP3.LUT R48, R48, 0xffff7fff, RZ, 0xc0, !PT ;  /* 0xffff7fff30307812 */ /* 0x000fe200078ec0ff */
[----:B------:R-:W-:Y:S01]  /*8b450*/  VIADD R5, R8, 0xd3 ;  /* 0x000000d308057836 */ /* 0x000fe20000000000 */
[----:B------:R-:W4:Y:S09]  /*8b460*/  LDL.LU R51, [R1+0x25d0] ;  /* 0x0025d00001337983 */ /* 0x000f320000300800 */
[----:B------:R-:W-:-:S02]  /*8b470*/  @P4 LOP3.LUT R48, R48, 0x8000, RZ, 0xfc, !PT ;  /* 0x0000800030304812 */ /* 0x000fc400078efcff */
[----:B------:R-:W-:Y:S02]  /*8b480*/  ISETP.GE.AND P4, PT, R53, UR40, PT ;  /* 0x0000002835007c0c */ /* 0x000fe4000bf86270 */
[----:B------:R-:W-:Y:S01]  /*8b490*/  LOP3.LUT R48, R48, 0xfffdffff, RZ, 0xc0, !PT ;  /* 0xfffdffff30307812 */ /* 0x000fe200078ec0ff */
[----:B------:R-:W-:Y:S01]  /*8b4a0*/  VIADD R4, R8, 0xd4 ;  /* 0x000000d408047836 */ /* 0x000fe20000000000 */
[----:B------:R-:W3:Y:S09]  /*8b4b0*/  LDL.LU R53, [R1+0x25cc] ;  /* 0x0025cc0001357983 */ /* 0x000ef20000300800 */
        /* <DEDUP_REMOVED lines=23> */
[----:B------:R-:W4:Y:S10]  /*8b630*/  LDL.LU R55, [R1+0x25b8] ;  /* 0x0025b80001377983 */ /* 0x000f340000300800 */
[----:B------:R-:W-:-:S02]  /*8b640*/  @P4 LOP3.LUT R48, R48, 0x10000000, RZ, 0xfc, !PT ;  /* 0x1000000030304812 */ /* 0x000fc400078efcff */
[----:B------:R-:W-:Y:S02]  /*8b650*/  ISETP.GE.AND P4, PT, R54, UR18, PT ;  /* 0x0000001236007c0c */ /* 0x000fe4000bf86270 */
[----:B------:R-:W-:Y:S01]  /*8b660*/  LOP3.LUT R48, R48, 0x7fffffff, RZ, 0xc0, !PT ;  /* 0x7fffffff30307812 */ /* 0x000fe200078ec0ff */
[----:B------:R-:W3:Y:S10]  /*8b670*/  LDL.LU R54, [R1+0x25b4] ;  /* 0x0025b40001367983 */ /* 0x000ef40000300800 */
[----:B------:R-:W-:-:S02]  /*8b680*/  @P4 LOP3.LUT R48, R48, 0x80000000, RZ, 0xfc, !PT ;  /* 0x8000000030304812 */ /* 0x000fc400078efcff */
[----:B------:R-:W-:Y:S02]  /*8b690*/  ISETP.GE.AND P4, PT, R50, UR20, PT ;  /* 0x0000001432007c0c */ /* 0x000fe4000bf86270 */
[----:B------:R-:W4:Y:S11]  /*8b6a0*/  LDL.LU R50, [R1+0x25b0] ;  /* 0x0025b00001327983 */ /* 0x000f360000300800 */
[----:B------:R-:W-:-:S02]  /*8b6b0*/  @P4 LOP3.LUT R3, R3, 0x2, RZ, 0xfc, !PT ;  /* 0x0000000203034812 */ /* 0x000fc400078efcff */
[----:B------:R-:W-:Y:S02]  /*8b6c0*/  ISETP.GE.AND P4, PT, R6, UR22, PT ;  /* 0x0000001606007c0c */ /* 0x000fe4000bf86270 */
[----:B------:R-:W-:Y:S01]  /*8b6d0*/  LOP3.LUT R3, R3, 0xfffffff7, RZ, 0xc0, !PT ;  /* 0xfffffff703037812 */ /* 0x000fe200078ec0ff */
[----:B------:R-:W3:Y:S10]  /*8b6e0*/  LDL.LU R6, [R1+0x25ac] ;  /* 0x0025ac0001067983 */ /* 0x000ef40000300800 */
        /* <DEDUP_REMOVED lines=8> */
[----:B------:R-:W3:Y:S10]  /*8b770*/  LDL.LU R4, [R1+0x25a4] ;  /* 0x0025a40001047983 */ /* 0x000ef40000300800 */
        /* <DEDUP_REMOVED lines=18> */
[----:B------:R-:W3:Y:S01]  /*8b8a0*/  LDL.LU R45, [R1+0x2590] ;  /* 0x00259000012d7983 */ /* 0x000ee20000300800 */
[----:B--2---:R-:W-:-:S03]  /*8b8b0*/  ISETP.LT.AND P5, PT, R44, UR39, !P5 ;  /* 0x000000272c007c0c */ /* 0x004fc6000efa1270 */
[----:B------:R-:W2:Y:S01]  /*8b8c0*/  LDL.LU R44, [R1+0x258c] ;  /* 0x00258c00012c7983 */ /* 0x000ea20000300800 */
[----:B------:R-:W-:-:S04]  /*8b8d0*/  LOP3.LUT R2, R2, 0xfffdffff, RZ, 0xc0, !PT ;  /* 0xfffdffff02027812 */ /* 0x000fc800078ec0ff */
[----:B------:R-:W-:Y:S01]  /*8b8e0*/  @P0 LOP3.LUT R2, R2, 0x20000, RZ, 0xfc, !PT ;  /* 0x0002000002020812 */ /* 0x000fe200078efcff */
[----:B------:R-:W-:-:S03]  /*8b8f0*/  VIADD R30, R8, 0xea ;  /* 0x000000ea081e7836 */ /* 0x000fc60000000000 */
[----:B------:R-:W-:-:S04]  /*8b900*/  LOP3.LUT R2, R2, 0xfff7ffff, RZ, 0xc0, !PT ;  /* 0xfff7ffff02027812 */ /* 0x000fc800078ec0ff */
[----:B------:R-:W-:Y:S02]  /*8b910*/  @P2 LOP3.LUT R2, R2, 0x80000, RZ, 0xfc, !PT ;  /* 0x0008000002022812 */ /* 0x000fe400078efcff */
[----:B------:R-:W-:Y:S02]  /*8b920*/  ISETP.GE.AND P0, PT, R30, UR55, PT ;  /* 0x000000371e007c0c */ /* 0x000fe4000bf06270 */
[----:B------:R-:W-:Y:S01]  /*8b930*/  LOP3.LUT R2, R2, 0xffdfffff, RZ, 0xc0, !PT ;  /* 0xffdfffff02027812 */ /* 0x000fe200078ec0ff */
[----:B------:R-:W-:-:S03]  /*8b940*/  VIADD R29, R8, 0xeb ;  /* 0x000000eb081d7836 */ /* 0x000fc60000000000 */
[----:B------:R-:W-:Y:S02]  /*8b950*/  @P1 LOP3.LUT R2, R2, 0x200000, RZ, 0xfc, !PT ;  /* 0x0020000002021812 */ /* 0x000fe400078efcff */
[----:B------:R-:W-:Y:S02]  /*8b960*/  ISETP.GE.AND P2, PT, R29, UR57, PT ;  /* 0x000000391d007c0c */ /* 0x000fe4000bf46270 */
[----:B------:R-:W-:Y:S01]  /*8b970*/  LOP3.LUT R2, R2, 0xff7fffff, RZ, 0xc0, !PT ;  /* 0xff7fffff02027812 */ /* 0x000fe200078ec0ff */
[----:B------:R-:W-:-:S03]  /*8b980*/  VIADD R28, R8, 0xec ;  /* 0x000000ec081c7836 */ /* 0x000fc60000000000 */
[----:B------:R-:W-:Y:S01]  /*8b990*/  @P0 LOP3.LUT R2, R2, 0x800000, RZ, 0xfc, !PT ;  /* 0x0080000002020812 */ /* 0x000fe200078efcff */
[----:B------:R-:W-:Y:S01]  /*8b9a0*/  VIADD R26, R8, 0xee ;  /* 0x000000ee081a7836 */ /* 0x000fe20000000000 */
[----:B------:R-:W-:Y:S02]  /*8b9b0*/  ISETP.GE.AND P1, PT, R28, UR59, PT ;  /* 0x0000003b1c007c0c */ /* 0x000fe4000bf26270 */
[----:B------:R-:W-:Y:S01]  /*8b9c0*/  LOP3.LUT R2, R2, 0xfbffffff, RZ, 0xc0, !PT ;  /* 0xfbffffff02027812 */ /* 0x000fe200078ec0ff */
[----:B------:R-:W-:-:S03]  /*8b9d0*/  VIADD R27, R8, 0xed ;  /* 0x000000ed081b7836 */ /* 0x000fc60000000000 */
[----:B------:R-:W-:Y:S02]  /*8b9e0*/  @P2 LOP3.LUT R2, R2, 0x4000000, RZ, 0xfc, !PT ;  /* 0x0400000002022812 */ /* 0x000fe400078efcff */
[----:B------:R-:W-:Y:S01]  /*8b9f0*/  ISETP.GE.AND P2, PT, R26, UR5, PT ;  /* 0x000000051a007c0c */ /* 0x000fe2000bf46270 */
[----:B------:R-:W-:Y:S01]  /*8ba00*/  VIADD R25, R8, 0xef ;  /* 0x000000ef08197836 */ /* 0x000fe20000000000 */
[----:B------:R-:W-:Y:S02]  /*8ba10*/  ISETP.GE.AND P0, PT, R27, UR61, PT ;  /* 0x0000003d1b007c0c */ /* 0x000fe4000bf06270 */
[----:B------:R-:W-:Y:S02]  /*8ba20*/  LOP3.LUT R2, R2, 0xdfffffff, RZ, 0xc0, !PT ;  /* 0xdfffffff02027812 */ /* 0x000fe400078ec0ff */
[----:B------:R-:W-:Y:S02]  /*8ba30*/  LOP3.LUT R0, R0, 0xfffffffd, RZ, 0xc0, !PT ;  /* 0xfffffffd00007812 */ /* 0x000fe400078ec0ff */
[----:B------:R-:W-:-:S02]  /*8ba40*/  @P1 LOP3.LUT R2, R2, 0x20000000, RZ, 0xfc, !PT ;  /* 0x2000000002021812 */ /* 0x000fc400078efcff */
[----:B------:R-:W-:Y:S01]  /*8ba50*/  ISETP.GE.AND P1, PT, R25, UR7, PT ;  /* 0x0000000719007c0c */ /* 0x000fe2000bf26270 */
[----:B------:R-:W-:Y:S01]  /*8ba60*/  VIADD R24, R8, 0xf0 ;  /* 0x000000f008187836 */ /* 0x000fe20000000000 */
[----:B------:R-:W-:Y:S02]  /*8ba70*/  LOP3.LUT R2, R2, 0xbfffffff, RZ, 0xc0, !PT ;  /* 0xbfffffff02027812 */ /* 0x000fe400078ec0ff */
[----:B------:R-:W-:Y:S02]  /*8ba80*/  @P2 LOP3.LUT R0, R0, 0x2, RZ, 0xfc, !PT ;  /* 0x0000000200002812 */ /* 0x000fe400078efcff */
        /* <DEDUP_REMOVED lines=33> */
[----:B------:R-:W-:Y:S01]  /*8bca0*/  ISETP.GE.AND P1, PT, R16, UR25, PT ;  /* 0x0000001910007c0c */ /* 0x000fe2000bf26270 */
[----:B------:R-:W-:Y:S01]  /*8bcb0*/  VIADD R15, R8, 0xf9 ;  /* 0x000000f9080f7836 */ /* 0x000fe20000000000 */
[----:B------:R-:W-:Y:S01]  /*8bcc0*/  LOP3.LUT R0, R0, 0xffefffff, RZ, 0xc0, !PT ;  /* 0xffefffff00007812 */ /* 0x000fe200078ec0ff */
[C---:B------:R-:W-:Y:S01]  /*8bcd0*/  VIADD R12, R8.reuse, 0xfc ;  /* 0x000000fc080c7836 */ /* 0x040fe20000000000 */
[----:B------:R-:W-:Y:S01]  /*8bce0*/  LOP3.LUT R3, R3, 0xfffbffff, RZ, 0xc0, !PT ;  /* 0xfffbffff03037812 */ /* 0x000fe200078ec0ff */
[C---:B------:R-:W-:Y:S02]  /*8bcf0*/  VIADD R11, R8.reuse, 0xfd ;  /* 0x000000fd080b7836 */ /* 0x040fe40000000000 */
[C---:B------:R-:W-:Y:S02]  /*8bd00*/  VIADD R10, R8.reuse, 0xfe ;  /* 0x000000fe080a7836 */ /* 0x040fe40000000000 */
[----:B------:R-:W-:-:S02]  /*8bd10*/  VIADD R9, R8, 0xff ;  /* 0x000000ff08097836 */ /* 0x000fc40000000000 */
[----:B------:R-:W-:Y:S01]  /*8bd20*/  VIADD R8, R8, 0xda ;  /* 0x000000da08087836 */ /* 0x000fe20000000000 */
[----:B------:R-:W-:Y:S02]  /*8bd30*/  @P2 LOP3.LUT R0, R0, 0x100000, RZ, 0xfc, !PT ;  /* 0x0010000000002812 */ /* 0x000fe400078efcff */
[----:B------:R-:W-:Y:S02]  /*8bd40*/  @P4 LOP3.LUT R3, R3, 0x40000, RZ, 0xfc, !PT ;  /* 0x0004000003034812 */ /* 0x000fe400078efcff */
[----:B------:R-:W-:Y:S02]  /*8bd50*/  ISETP.GE.AND P0, PT, R15, UR27, PT ;  /* 0x0000001b0f007c0c */ /* 0x000fe4000bf06270 */
[----:B------:R-:W-:Y:S02]  /*8bd60*/  ISETP.GE.AND P4, PT, R8, UR38, PT ;  /* 0x0000002608007c0c */ /* 0x000fe4000bf86270 */
[----:B------:R-:W-:-:S04]  /*8bd70*/  LOP3.LUT R0, R0, 0xff7fffff, RZ, 0xc0, !PT ;  /* 0xff7fffff00007812 */ /* 0x000fc800078ec0ff */
[----:B------:R-:W-:Y:S02]  /*8bd80*/  @P1 LOP3.LUT R0, R0, 0x800000, RZ, 0xfc, !PT ;  /* 0x0080000000001812 */ /* 0x000fe400078efcff */
[----:B------:R-:W-:Y:S02]  /*8bd90*/  LOP3.LUT R3, R3, 0xffdfffff, RZ, 0xc0, !PT ;  /* 0xffdfffff03037812 */ /* 0x000fe400078ec0ff */
[----:B------:R-:W-:Y:S02]  /*8bda0*/  LOP3.LUT R0, R0, 0xfdffffff, RZ, 0xc0, !PT ;  /* 0xfdffffff00007812 */ /* 0x000fe400078ec0ff */
[----:B------:R-:W-:Y:S02]  /*8bdb0*/  LOP3.LUT R49, R49, 0xfffffffb, RZ, 0xc0, !PT ;  /* 0xfffffffb31317812 */ /* 0x000fe400078ec0ff */
[----:B------:R-:W-:Y:S02]  /*8bdc0*/  @P0 LOP3.LUT R0, R0, 0x2000000, RZ, 0xfc, !PT ;  /* 0x0200000000000812 */ /* 0x000fe400078efcff */
[----:B------:R-:W-:-:S02]  /*8bdd0*/  @P4 LOP3.LUT R3, R3, 0x200000, RZ, 0xfc, !PT ;  /* 0x0020000003034812 */ /* 0x000fc400078efcff */
[----:B------:R-:W-:Y:S02]  /*8bde0*/  @P5 LOP3.LUT R49, R49, 0x4, RZ, 0xfc, !PT ;  /* 0x0000000431315812 */ /* 0x000fe400078efcff */
[----:B------:R-:W-:Y:S02]  /*8bdf0*/  ISETP.GE.AND P3, PT, R12, UR33, PT ;  /* 0x000000210c007c0c */ /* 0x000fe4000bf66270 */
[----:B------:R-:W-:Y:S02]  /*8be00*/  ISETP.GE.AND P2, PT, R11, UR35, PT ;  /* 0x000000230b007c0c */ /* 0x000fe4000bf46270 */
[----:B------:R-:W-:Y:S02]  /*8be10*/  ISETP.GE.AND P1, PT, R10, UR37, PT ;  /* 0x000000250a007c0c */ /* 0x000fe4000bf26270 */
[----:B------:R-:W-:Y:S02]  /*8be20*/  ISETP.GE.AND P0, PT, R9, UR41, PT ;  /* 0x0000002909007c0c */ /* 0x000fe4000bf06270 */
[----:B------:R-:W-:-:S02]  /*8be30*/  LOP3.LUT P4, RZ, R59, 0x8000, RZ, 0xc0, !PT ;  /* 0x000080003bff7812 */ /* 0x000fc4000788c0ff */
[----:B------:R-:W-:Y:S01]  /*8be40*/  LOP3.LUT P5, RZ, R59, 0x4000, RZ, 0xc0, !PT ;  /* 0x000040003bff7812 */ /* 0x000fe200078ac0ff */
[----:B------:R-:W2:Y:S01]  /*8be50*/  LDL.LU R33, [R1+0x3c] ;  /* 0x00003c0001217983 */ /* 0x000ea20000300800 */
[----:B----4-:R-:W-:Y:S01]  /*8be60*/  LOP3.LUT R50, R50, 0xffefffff, RZ, 0xc0, !PT ;  /* 0xffefffff32327812 */ /* 0x010fe200078ec0ff */
[----:B------:R-:W-:Y:S02]  /*8be70*/  ULDC UR5, c[0x0][0x228] ;  /* 0x00008a0000057ab9 */ /* 0x000fe40000000800 */
        /* <DEDUP_REMOVED lines=21> */
[----:B------:R-:W-:Y:S01]  /*8bfd0*/  @P6 LOP3.LUT R50, R50, 0x100000, RZ, 0xfc, !PT ;  /* 0x0010000032326812 */ /* 0x000fe200078efcff */
[----:B------:R-:W-:Y:S03]  /*8bfe0*/  BAR.SYNC.DEFER_BLOCKING 0x0 ;  /* 0x0000000000007b1d */ /* 0x000fe60000010000 */
[----:B------:R-:W-:-:S02]  /*8bff0*/  LOP3.LUT R50, R50, 0xfff7ffff, RZ, 0xc0, !PT ;  /* 0xfff7ffff32327812 */ /* 0x000fc400078ec0ff */
[----:B------:R-:W-:Y:S02]  /*8c000*/  LOP3.LUT P6, RZ, R55, 0x10000000, RZ, 0xc0, !PT ;  /* 0x1000000037ff7812 */ /* 0x000fe400078cc0ff */
[----:B------:R-:W-:Y:S02]  /*8c010*/  @P5 LOP3.LUT R50, R50, 0x80000, RZ, 0xfc, !PT ;  /* 0x0008000032325812 */ /* 0x000fe400078efcff */
[----:B---3--:R-:W-:Y:S01]  /*8c020*/  LOP3.LUT P5, RZ, R54, 0x4000, RZ, 0xc0, !PT ;  /* 0x0000400036ff7812 */ /* 0x008fe200078ac0ff */
[----:B------:R-:W0:Y:S01]  /*8c030*/  S2R R32, SR_TID.X ;  /* 0x0000000000207919 */ /* 0x000e220000002100 */
[----:B------:R-:W-:Y:S01]  /*8c040*/  LOP3.LUT R50, R50, 0xfffbffff, RZ, 0xc0, !PT ;  /* 0xfffbffff32327812 */ /* 0x000fe200078ec0ff */
[----:B------:R-:W-:Y:S03]  /*8c050*/  STL [R1+0x263c], R59 ;  /* 0x00263c3b01007387 */ /* 0x000fe60000100800 */
[----:B------:R-:W-:Y:S01]  /*8c060*/  @P4 LOP3.LUT R50, R50, 0x40000, RZ, 0xfc, !PT ;  /* 0x0004000032324812 */ /* 0x000fe200078efcff */
[----:B------:R1:W-:Y:S03]  /*8c070*/  STL [R1+0x2638], R56 ;  /* 0x0026383801007387 */ /* 0x0003e60000100800 */
[----:B------:R-:W-:Y:S01]  /*8c080*/  LOP3.LUT R50, R50, 0xfffdffff, RZ, 0xc0, !PT ;  /* 0xfffdffff32327812 */ /* 0x000fe200078ec0ff */
[----:B------:R-:W-:Y:S03]  /*8c090*/  STL [R1+0x2634], R58 ;  /* 0x0026343a01007387 */ /* 0x000fe60000100800 */
[----:B------:R-:W-:Y:S01]  /*8c0a0*/  @P3 LOP3.LUT R50, R50, 0x20000, RZ, 0xfc, !PT ;  /* 0x0002000032323812 */ /* 0x000fe200078efcff */
[----:B------:R-:W-:Y:S03]  /*8c0b0*/  STL [R1+0x2630], R60 ;  /* 0x0026303c01007387 */ /* 0x000fe60000100800 */
[----:B------:R-:W-:Y:S01]  /*8c0c0*/  LOP3.LUT R50, R50, 0xfffeffff, RZ, 0xc0, !PT ;  /* 0xfffeffff32327812 */ /* 0x000fe200078ec0ff */
[----:B------:R-:W-:Y:S03]  /*8c0d0*/  STL [R1+0x262c], R57 ;  /* 0x00262c3901007387 */ /* 0x000fe60000100800 */
[----:B------:R-:W-:Y:S01]  /*8c0e0*/  @P0 LOP3.LUT R50, R50, 0x10000, RZ, 0xfc, !PT ;  /* 0x0001000032320812 */ /* 0x000fe200078efcff */
[----:B------:R-:W-:Y:S03]  /*8c0f0*/  STL [R1+0x2628], R53 ;  /* 0x0026283501007387 */ /* 0x000fe60000100800 */
[----:B------:R-:W-:Y:S01]  /*8c100*/  LOP3.LUT R50, R50, 0xffff7fff, RZ, 0xc0, !PT ;  /* 0xffff7fff32327812 */ /* 0x000fe200078ec0ff */
[----:B------:R-:W-:Y:S03]  /*8c110*/  STL [R1+0x2604], R51 ;  /* 0x0026043301007387 */ /* 0x000fe60000100800 */
[----:B------:R-:W-:-:S02]  /*8c120*/  @P2 LOP3.LUT R50, R50, 0x8000, RZ, 0xfc, !PT ;  /* 0x0000800032322812 */ /* 0x000fc400078efcff */
[----:B0-----:R-:W-:Y:S01]  /*8c130*/  LOP3.LUT R32, R32, 0x1f, RZ, 0xc0, !PT ;  /* 0x0000001f20207812 */ /* 0x001fe200078ec0ff */
[----:B------:R-:W-:Y:S01]  /*8c140*/  STL [R1+0x2600], R52 ;  /* 0x0026003401007387 */ /* 0x000fe20000100800 */
[----:B------:R-:W-:Y:S02]  /*8c150*/  LOP3.LUT R50, R50, 0xffffbfff, RZ, 0xc0, !PT ;  /* 0xffffbfff32327812 */ /* 0x000fe400078ec0ff */
[----:B-1----:R-:W-:Y:S01]  /*8c160*/  LEA R56, R32, UR6, 0x4 ;  /* 0x0000000620387c11 */ /* 0x002fe2000f8e20ff */
[----:B------:R-:W-:Y:S01]  /*8c170*/  STL [R1+0x25ec], R0 ;  /* 0x0025ec0001007387 */ /* 0x000fe20000100800 */
[----:B------:R-:W-:Y:S01]  /*8c180*/  @P1 LOP3.LUT R50, R50, 0x4000, RZ, 0xfc, !PT ;  /* 0x0000400032321812 */ /* 0x000fe200078efcff */
[----:B------:R-:W-:Y:S02]  /*8c190*/  ULDC UR6, c[0x0][0x228] ;  /* 0x00008a0000067ab9 */ /* 0x000fe40000000800 */
[----:B------:R-:W-:Y:S01]  /*8c1a0*/  STSM.16.M88.4 [R56], R4 ;  /* 0x0000000438007844 */ /* 0x000fe20000000200 */
[----:B------:R-:W-:-:S03]  /*8c1b0*/  NOP ;  /* 0x0000000000007918 */ /* 0x000fc60000000000 */
[----:B------:R-:W0:Y:S04]  /*8c1c0*/  LDS.128 R8, [R56] ;  /* 0x0000000038087984 */ /* 0x000e280000000c00 */
[----:B------:R-:W-:Y:S04]  /*8c1d0*/  STL [R1+0x25e8], R2 ;  /* 0x0025e80201007387 */ /* 0x000fe80000100800 */
[----:B------:R-:W-:Y:S04]  /*8c1e0*/  STL [R1+0x25d8], R3 ;  /* 0x0025d80301007387 */ /* 0x000fe80000100800 */
[----:B------:R-:W-:Y:S04]  /*8c1f0*/  STL [R1+0x25b8], R49 ;  /* 0x0025b83101007387 */ /* 0x000fe80000100800 */
[----:B------:R-:W-:Y:S04]  /*8c200*/  STL [R1+0x2614], R54 ;  /* 0x0026143601007387 */ /* 0x000fe80000100800 */
[----:B------:R-:W-:Y:S04]  /*8c210*/  STL [R1+0x2610], R50 ;  /* 0x0026103201007387 */ /* 0x000fe80000100800 */
[----:B------:R-:W3:Y:S04]  /*8c220*/  LDL.LU R25, [R1+0x124c] ;  /* 0x00124c0001197983 */ /* 0x000ee80000300800 */
[----:B------:R-:W3:Y:S04]  /*8c230*/  LDL.LU R26, [R1+0x13e8] ;  /* 0x0013e800011a7983 */ /* 0x000ee80000300800 */
[----:B------:R-:W3:Y:S04]  /*8c240*/  LDL.LU R29, [R1+0x1248] ;  /* 0x00124800011d7983 */ /* 0x000ee80000300800 */
[----:B------:R-:W3:Y:S01]  /*8c250*/  LDL.LU R32, [R1+0x13e4] ;  /* 0x0013e40001207983 */ /* 0x000ee20000300800 */
[----:B0-----:R-:W-:Y:S01]  /*8c260*/  IMAD.MOV.U32 R58, RZ, RZ, R11 ;  /* 0x000000ffff3a7224 */ /* 0x001fe200078e000b */
[----:B--2---:R-:W-:-:S02]  /*8c270*/  PRMT R39, R39, 0x3340, R33 ;  /* 0x0000334027277816 */ /* 0x004fc40000000021 */
[----:B------:R-:W2:Y:S01]  /*8c280*/  LDL.LU R33, [R1+0x1238] ;  /* 0x0012380001217983 */ /* 0x000ea20000300800 */
[----:B----4-:R-:W-:-:S03]  /*8c290*/  PRMT R61, R61, 0x3340, R41 ;  /* 0x000033403d3d7816 */ /* 0x010fc60000000029 */
[----:B------:R-:W2:Y:S01]  /*8c2a0*/  LDL.LU R41, [R1+0x13c8] ;  /* 0x0013c80001297983 */ /* 0x000ea20000300800 */
[----:B------:R-:W-:-:S03]  /*8c2b0*/  PRMT R59, R43, 0x3340, R42 ;  /* 0x000033402b3b7816 */ /* 0x000fc6000000002a */
[----:B------:R-:W4:Y:S04]  /*8c2c0*/  LDL.LU R42, [R1+0x1234] ;  /* 0x00123400012a7983 */ /* 0x000f280000300800 */
[----:B------:R-:W4:Y:S01]  /*8c2d0*/  LDL.LU R43, [R1+0x13c4] ;  /* 0x0013c400012b7983 */ /* 0x000f220000300800 */
[----:B------:R-:W-:-:S03]  /*8c2e0*/  PRMT R4, R18, 0x5410, R17 ;  /* 0x0000541012047816 */ /* 0x000fc60000000011 */
[----:B------:R-:W-:Y:S01]  /*8c2f0*/  STL [R1+0xc50], R56 ;  /* 0x000c503801007387 */ /* 0x000fe20000100800 */
[----:B------:R-:W-:-:S03]  /*8c300*/  PRMT R5, R20, 0x5410, R19 ;  /* 0x0000541014057816 */ /* 0x000fc60000000013 */
[----:B------:R-:W-:Y:S01]  /*8c310*/  STL.64 [R1+0x130], R8 ;  /* 0x0001300801007387 */ /* 0x000fe20000100a00 */
[----:B------:R-:W-:-:S03]  /*8c320*/  PRMT R6, R22, 0x5410, R21 ;  /* 0x0000541016067816 */ /* 0x000fc60000000015 */
[----:B------:R-:W-:Y:S01]  /*8c330*/  STL [R1+0x138], R10 ;  /* 0x0001380a01007387 */ /* 0x000fe20000100800 */
[----:B------:R-:W-:Y:S01]  /*8c340*/  NOP ;  /* 0x0000000000007918 */ /* 0x000fe20000000000 */
[----:B------:R-:W-:-:S05]  /*8c350*/  PRMT R7, R24, 0x5410, R23 ;  /* 0x0000541018077816 */ /* 0x000fca0000000017 */
[----:B------:R0:W-:Y:S01]  /*8c360*/  STSM.16.M88.4 [R56], R4 ;  /* 0x0000000438007844 */ /* 0x0001e20000000200 */
[----:B------:R-:W-:-:S03]  /*8c370*/  NOP ;  /* 0x0000000000007918 */ /* 0x000fc60000000000 */
[----:B------:R-:W1:Y:S01]  /*8c380*/  LDS.128 R8, [R56] ;  /* 0x0000000038087984 */ /* 0x000e620000000c00 */
[----:B0-----:R-:W-:Y:S02]  /*8c390*/  PRMT R4, R28, 0x5410, R27 ;  /* 0x000054101c047816 */ /* 0x001fe4000000001b */
[----:B------:R-:W-:Y:S02]  /*8c3a0*/  PRMT R5, R31, 0x5410, R30 ;  /* 0x000054101f057816 */ /* 0x000fe4000000001e */
[----:B------:R-:W-:Y:S01]  /*8c3b0*/  PRMT R6, R35, 0x5410, R34 ;  /* 0x0000541023067816 */ /* 0x000fe20000000022 */
[----:B-1----:R-:W-:Y:S04]  /*8c3c0*/  STL [R1+0x124], R9 ;  /* 0x0001240901007387 */ /* 0x002fe80000100800 */
[----:B------:R-:W-:Y:S04]  /*8c3d0*/  STL.64 [R1+0x128], R10 ;  /* 0x0001280a01007387 */ /* 0x000fe80000100a00 */
[----:B------:R-:W4:Y:S04]  /*8c3e0*/  LDL.LU R27, [R1+0x1220] ;  /* 0x00122000011b7983 */ /* 0x000f280000300800 */
[----:B------:R-:W4:Y:S04]  /*8c3f0*/  LDL.LU R28, [R1+0x13a0] ;  /* 0x0013a000011c7983 */ /* 0x000f280000300800 */
[----:B------:R-:W4:Y:S04]  /*8c400*/  LDL.LU R30, [R1+0x121c] ;  /* 0x00121c00011e7983 */ /* 0x000f280000300800 */
[----:B------:R-:W4:Y:S04]  /*8c410*/  LDL.LU R31, [R1+0x139c] ;  /* 0x00139c00011f7983 */ /* 0x000f280000300800 */
[----:B------:R-:W4:Y:S04]  /*8c420*/  LDL.LU R34, [R1+0x1218] ;  /* 0x0012180001227983 */ /* 0x000f280000300800 */
[----:B------:R-:W4:Y:S01]  /*8c430*/  LDL.LU R35, [R1+0x1398] ;  /* 0x0013980001237983 */ /* 0x000f220000300800 */
[----:B------:R-:W-:Y:S01]  /*8c440*/  PRMT R7, R47, 0x5410, R40 ;  /* 0x000054102f077816 */ /* 0x000fe20000000028 */
[----:B------:R-:W-:-:S04]  /*8c450*/  NOP ;  /* 0x0000000000007918 */ /* 0x000fc80000000000 */
[----:B------:R-:W-:Y:S01]  /*8c460*/  STSM.16.M88.4 [R56], R4 ;  /* 0x0000000438007844 */ /* 0x000fe20000000200 */
[----:B------:R-:W-:Y:S01]  /*8c470*/  IMAD.MOV.U32 R60, RZ, RZ, R8 ;  /* 0x000000ffff3c7224 */ /* 0x000fe200078e0008 */
[----:B------:R-:W-:Y:S02]  /*8c480*/  NOP ;  /* 0x0000000000007918 */ /* 0x000fe40000000000 */
[----:B------:R-:W0:Y:S04]  /*8c490*/  LDS.128 R8, [R56] ;  /* 0x0000000038087984 */ /* 0x000e280000000c00 */
[----:B------:R-:W4:Y:S04]  /*8c4a0*/  LDL.LU R40, [R1+0x1214] ;  /* 0x0012140001287983 */ /* 0x000f280000300800 */
[----:B------:R-:W4:Y:S04]  /*8c4b0*/  LDL.LU R47, [R1+0x1394] ;  /* 0x00139400012f7983 */ /* 0x000f280000300800 */
[----:B0-----:R-:W-:Y:S04]  /*8c4c0*/  STL [R1+0x110], R8 ;  /* 0x0001100801007387 */ /* 0x001fe80000100800 */
[----:B------:R-:W-:Y:S04]  /*8c4d0*/  STL.64 [R1+0x118], R10 ;  /* 0x0001180a01007387 */ /* 0x000fe80000100a00 */
        /* <DEDUP_REMOVED lines=8> */
[----:B---3--:R-:W-:-:S02]  /*8c560*/  PRMT R4, R26, 0x5410, R25 ;  /* 0x000054101a047816 */ /* 0x008fc40000000019 */
[----:B------:R-:W-:Y:S01]  /*8c570*/  PRMT R5, R32, 0x5410, R29 ;  /* 0x0000541020057816 */ /* 0x000fe2000000001d */
[----:B------:R-:W3:Y:S04]  /*8c580*/  LDL.LU R25, [R1+0x11dc] ;  /* 0x0011dc0001197983 */ /* 0x000ee80000300800 */
[----:B------:R-:W3:Y:S04]  /*8c590*/  LDL.LU R26, [R1+0x1334] ;  /* 0x00133400011a7983 */ /* 0x000ee80000300800 */
[----:B------:R-:W3:Y:S04]  /*8c5a0*/  LDL.LU R29, [R1+0x11d8] ;  /* 0x0011d800011d7983 */ /* 0x000ee80000300800 */
[----:B------:R-:W3:Y:S01]  /*8c5b0*/  LDL.LU R32, [R1+0x1330] ;  /* 0x0013300001207983 */ /* 0x000ee20000300800 */
[----:B--2---:R-:W-:-:S03]  /*8c5c0*/  PRMT R6, R41, 0x5410, R33 ;  /* 0x0000541029067816 */ /* 0x004fc60000000021 */
[----:B------:R-:W2:Y:S04]  /*8c5d0*/  LDL.LU R33, [R1+0x11d4] ;  /* 0x0011d40001217983 */ /* 0x000ea80000300800 */
[----:B------:R-:W2:Y:S01]  /*8c5e0*/  LDL.LU R41, [R1+0x1324] ;  /* 0x0013240001297983 */ /* 0x000ea20000300800 */
[----:B----4-:R-:W-:Y:S01]  /*8c5f0*/  PRMT R7, R43, 0x5410, R42 ;  /* 0x000054102b077816 */ /* 0x010fe2000000002a */
[----:B------:R-:W-:Y:S02]  /*8c600*/  NOP ;  /* 0x0000000000007918 */ /* 0x000fe40000000000 */
[----:B------:R-:W4:Y:S04]  /*8c610*/  LDL.LU R42, [R1+0x11d0] ;  /* 0x0011d000012a7983 */ /* 0x000f280000300800 */
[----:B------:R-:W4:Y:S04]  /*8c620*/  LDL.LU R43, [R1+0x1320] ;  /* 0x00132000012b7983 */ /* 0x000f280000300800 */
[----:B------:R0:W-:Y:S02]  /*8c630*/  STSM.16.M88.4 [R56], R4 ;  /* 0x0000000438007844 */ /* 0x0001e40000000200 */
[----:B0-----:R-:W-:-:S02]  /*8c640*/  PRMT R4, R28, 0x5410, R27 ;  /* 0x000054101c047816 */ /* 0x001fc4000000001b */
[----:B------:R-:W4:Y:S04]  /*8c650*/  LDL.LU R27, [R1+0x11c8] ;  /* 0x0011c800011b7983 */ /* 0x000f280000300800 */
[----:B------:R-:W4:Y:S01]  /*8c660*/  LDL.LU R28, [R1+0x130c] ;  /* 0x00130c00011c7983 */ /* 0x000f220000300800 */
[----:B------:R-:W-:-:S03]  /*8c670*/  PRMT R5, R31, 0x5410, R30 ;  /* 0x000054101f057816 */ /* 0x000fc6000000001e */
[----:B------:R-:W4:Y:S04]  /*8c680*/  LDL.LU R30, [R1+0x11c0] ;  /* 0x0011c000011e7983 */ /* 0x000f280000300800 */
[----:B------:R-:W4:Y:S01]  /*8c690*/  LDL.LU R31, [R1+0x1304] ;  /* 0x00130400011f7983 */ /* 0x000f220000300800 */
[----:B------:R-:W-:-:S03]  /*8c6a0*/  PRMT R6, R35, 0x5410, R34 ;  /* 0x0000541023067816 */ /* 0x000fc60000000022 */
[----:B------:R-:W4:Y:S04]  /*8c6b0*/  LDL.LU R34, [R1+0x11bc] ;  /* 0x0011bc0001227983 */ /* 0x000f280000300800 */
[----:B------:R-:W4:Y:S01]  /*8c6c0*/  LDL.LU R35, [R1+0x1300] ;  /* 0x0013000001237983 */ /* 0x000f220000300800 */
[----:B------:R-:W-:Y:S01]  /*8c6d0*/  IMAD.MOV.U32 R57, RZ, RZ, R9 ;  /* 0x000000ffff397224 */ /* 0x000fe200078e0009 */
[----:B------:R-:W-:Y:S02]  /*8c6e0*/  NOP ;  /* 0x0000000000007918 */ /* 0x000fe40000000000 */
[----:B------:R-:W0:Y:S01]  /*8c6f0*/  LDS.128 R8, [R56] ;  /* 0x0000000038087984 */ /* 0x000e220000000c00 */
[----:B------:R-:W-:Y:S01]  /*8c700*/  PRMT R7, R47, 0x5410, R40 ;  /* 0x000054102f077816 */ /* 0x000fe20000000028 */
[----:B------:R-:W-:-:S02]  /*8c710*/  NOP ;  /* 0x0000000000007918 */ /* 0x000fc40000000000 */
[----:B------:R-:W4:Y:S04]  /*8c720*/  LDL.LU R40, [R1+0x11b4] ;  /* 0x0011b40001287983 */ /* 0x000f280000300800 */
[----:B------:R-:W4:Y:S04]  /*8c730*/  LDL.LU R47, [R1+0x12f4] ;  /* 0x0012f400012f7983 */ /* 0x000f280000300800 */
[----:B------:R1:W-:Y:S04]  /*8c740*/  STSM.16.M88.4 [R56], R4 ;  /* 0x0000000438007844 */ /* 0x0003e80000000200 */
[----:B0-----:R-:W-:Y:S01]  /*8c750*/  STL [R1+0x100], R8 ;  /* 0x0001000801007387 */ /* 0x001fe20000100800 */
[----:B------:R-:W-:-:S03]  /*8c760*/  IMAD.MOV.U32 R53, RZ, RZ, R9 ;  /* 0x000000ffff357224 */ /* 0x000fc600078e0009 */
[----:B------:R-:W-:Y:S01]  /*8c770*/  STL.64 [R1+0x108], R10 ;  /* 0x0001080a01007387 */ /* 0x000fe20000100a00 */
[----:B------:R-:W-:-:S03]  /*8c780*/  NOP ;  /* 0x0000000000007918 */ /* 0x000fc60000000000 */
[----:B------:R-:W0:Y:S01]  /*8c790*/  LDS.128 R8, [R56] ;  /* 0x0000000038087984 */ /* 0x000e220000000c00 */
[----:B-1----:R-:W-:Y:S02]  /*8c7a0*/  PRMT R4, R18, 0x5410, R17 ;  /* 0x0000541012047816 */ /* 0x002fe40000000011 */
[----:B------:R-:W-:Y:S02]  /*8c7b0*/  PRMT R5, R20, 0x5410, R19 ;  /* 0x0000541014057816 */ /* 0x000fe40000000013 */
[----:B------:R-:W-:Y:S02]  /*8c7c0*/  PRMT R6, R22, 0x5410, R21 ;  /* 0x0000541016067816 */ /* 0x000fe40000000015 */
[----:B------:R-:W-:Y:S01]  /*8c7d0*/  PRMT R7, R24, 0x5410, R23 ;  /* 0x0000541018077816 */ /* 0x000fe20000000017 */
[----:B------:R-:W-:-:S04]  /*8c7e0*/  NOP ;  /* 0x0000000000007918 */ /* 0x000fc80000000000 */
[----:B------:R3:W-:Y:S04]  /*8c7f0*/  STSM.16.M88.4 [R56], R4 ;  /* 0x0000000438007844 */ /* 0x0007e80000000200 */
[----:B0-----:R-:W-:Y:S04]  /*8c800*/  STL.64 [R1+0xf0], R8 ;  /* 0x0000f00801007387 */ /* 0x001fe80000100a00 */
[----:B------:R-:W-:Y:S01]  /*8c810*/  STL.64 [R1+0xf8], R10 ;  /* 0x0000f80a01007387 */ /* 0x000fe20000100a00 */
[----:B------:R-:W-:-:S03]  /*8c820*/  NOP ;  /* 0x0000000000007918 */ /* 0x000fc60000000000 */
[----:B------:R-:W0:Y:S01]  /*8c830*/  LDS.128 R8, [R56] ;  /* 0x0000000038087984 */ /* 0x000e220000000c00 */
[----:B---3--:R-:W-:Y:S02]  /*8c840*/  PRMT R4, R26, 0x5410, R25 ;  /* 0x000054101a047816 */ /* 0x008fe40000000019 */
        /* <DEDUP_REMOVED lines=12> */
[----:B------:R-:W-:Y:S04]  /*8c910*/  STSM.16.M88.4 [R56], R4 ;  /* 0x0000000438007844 */ /* 0x000fe80000000200 */
[----:B0-----:R-:W-:Y:S04]  /*8c920*/  STL.64 [R1+0xe0], R8 ;  /* 0x0000e00801007387 */ /* 0x001fe80000100a00 */
[----:B------:R-:W-:Y:S01]  /*8c930*/  STL.64 [R1+0xe8], R10 ;  /* 0x0000e80a01007387 */ /* 0x000fe20000100a00 */
[----:B------:R-:W-:-:S03]  /*8c940*/  NOP ;  /* 0x0000000000007918 */ /* 0x000fc60000000000 */
[----:B------:R-:W0:Y:S04]  /*8c950*/  LDS.128 R8, [R56] ;  /* 0x0000000038087984 */ /* 0x000e280000000c00 */
[----:B------:R-:W4:Y:S04]  /*8c960*/  LDL.LU R17, [R1+0x11b0] ;  /* 0x0011b00001117983 */ /* 0x000f280000300800 */
[----:B------:R-:W4:Y:S04]  /*8c970*/  LDL.LU R18, [R1+0x12ec] ;  /* 0x0012ec0001127983 */ /* 0x000f280000300800 */
[----:B0-----:R-:W-:Y:S04]  /*8c980*/  STL.64 [R1+0xd0], R8 ;  /* 0x0000d00801007387 */ /* 0x001fe80000100a00 */
[----:B------:R-:W-:Y:S01]  /*8c990*/  STL.64 [R1+0xd8], R10 ;  /* 0x0000d80a01007387 */ /* 0x000fe20000100a00 */
[----:B------:R-:W-:-:S03]  /*8c9a0*/  NOP ;  /* 0x0000000000007918 */ /* 0x000fc60000000000 */
[----:B------:R-:W4:Y:S04]  /*8c9b0*/  LDL.LU R19, [R1+0x11ac] ;  /* 0x0011ac0001137983 */ /* 0x000f280000300800 */
[----:B------:R-:W4:Y:S04]  /*8c9c0*/  LDL.LU R20, [R1+0x12e0] ;  /* 0x0012e00001147983 */ /* 0x000f280000300800 */
[----:B------:R-:W4:Y:S04]  /*8c9d0*/  LDL.LU R21, [R1+0x1190] ;  /* 0x0011900001157983 */ /* 0x000f280000300800 */
[----:B------:R-:W4:Y:S04]  /*8c9e0*/  LDL.LU R22, [R1+0x12a0] ;  /* 0x0012a00001167983 */ /* 0x000f280000300800 */
[----:B------:R-:W4:Y:S04]  /*8c9f0*/  LDL.LU R23, [R1+0x1180] ;  /* 0x0011800001177983 */ /* 0x000f280000300800 */
[----:B------:R-:W4:Y:S01]  /*8ca00*/  LDL.LU R24, [R1+0x1288] ;  /* 0x0012880001187983 */ /* 0x000f220000300800 */
[----:B------:R-:W-:-:S02]  /*8ca10*/  PRMT R4, R28, 0x5410, R27 ;  /* 0x000054101c047816 */ /* 0x000fc4000000001b */
[----:B------:R-:W-:Y:S01]  /*8ca20*/  PRMT R5, R31, 0x5410, R30 ;  /* 0x000054101f057816 */ /* 0x000fe2000000001e */
[----:B------:R-:W4:Y:S01]  /*8ca30*/  LDL.LU R27, [R1+0x11cc] ;  /* 0x0011cc00011b7983 */ /* 0x000f220000300800 */
[----:B------:R-:W-:-:S03]  /*8ca40*/  PRMT R6, R35, 0x5410, R34 ;  /* 0x0000541023067816 */ /* 0x000fc60000000022 */
[----:B------:R-:W4:Y:S04]  /*8ca50*/  LDL.LU R28, [R1+0x131c] ;  /* 0x00131c00011c7983 */ /* 0x000f280000300800 */
[----:B------:R-:W4:Y:S04]  /*8ca60*/  LDL.LU R30, [R1+0x11c4] ;  /* 0x0011c400011e7983 */ /* 0x000f280000300800 */
[----:B------:R-:W4:Y:S04]  /*8ca70*/  LDL.LU R31, [R1+0x1308] ;  /* 0x00130800011f7983 */ /* 0x000f280000300800 */
[----:B------:R-:W4:Y:S04]  /*8ca80*/  LDL.LU R34, [R1+0x11b8] ;  /* 0x0011b80001227983 */ /* 0x000f280000300800 */
[----:B------:R-:W4:Y:S01]  /*8ca90*/  LDL.LU R35, [R1+0x12fc] ;  /* 0x0012fc0001237983 */ /* 0x000f220000300800 */
[----:B------:R-:W-:-:S03]  /*8caa0*/  PRMT R7, R47, 0x5410, R40 ;  /* 0x000054102f077816 */ /* 0x000fc60000000028 */
[----:B------:R-:W4:Y:S04]  /*8cab0*/  LDL.LU R40, [R1+0x1184] ;  /* 0x0011840001287983 */ /* 0x000f280000300800 */
[----:B------:R-:W4:Y:S04]  /*8cac0*/  LDL.LU R47, [R1+0x1294] ;  /* 0x00129400012f7983 */ /* 0x000f280000300800 */
[----:B------:R-:W-:Y:S01]  /*8cad0*/  STSM.16.M88.4 [R56], R4 ;  /* 0x0000000438007844 */ /* 0x000fe20000000200 */
[----:B------:R-:W-:-:S03]  /*8cae0*/  NOP ;  /* 0x0000000000007918 */ /* 0x000fc60000000000 */
[----:B------:R-:W0:Y:S04]  /*8caf0*/  LDS.128 R8, [R56] ;  /* 0x0000000038087984 */ /* 0x000e280000000c00 */
[----:B0-----:R-:W-:Y:S04]  /*8cb00*/  STL [R1+0xc4], R9 ;  /* 0x0000c40901007387 */ /* 0x001fe80000100800 */
[----:B------:R-:W-:Y:S01]  /*8cb10*/  STL.64 [R1+0xc8], R10 ;  /* 0x0000c80a01007387 */ /* 0x000fe20000100a00 */
[----:B------:R-:W-:Y:S01]  /*8cb20*/  IMAD.MOV.U32 R54, RZ, RZ, R8 ;  /* 0x000000ffff367224 */ /* 0x000fe200078e0008 */
[----:B------:R-:W-:Y:S01]  /*8cb30*/  NOP ;  /* 0x0000000000007918 */ /* 0x000fe20000000000 */
[----:B---3--:R-:W-:-:S02]  /*8cb40*/  PRMT R4, R26, 0x5410, R25 ;  /* 0x000054101a047816 */ /* 0x008fc40000000019 */
[----:B------:R-:W3:Y:S04]  /*8cb50*/  LDL.LU R25, [R1+0x11f8] ;  /* 0x0011f80001197983 */ /* 0x000ee80000300800 */
[----:B------:R-:W3:Y:S01]  /*8cb60*/  LDL.LU R26, [R1+0x135c] ;  /* 0x00135c00011a7983 */ /* 0x000ee20000300800 */
[----:B------:R-:W-:-:S03]  /*8cb70*/  PRMT R5, R32, 0x5410, R29 ;  /* 0x0000541020057816 */ /* 0x000fc6000000001d */
[----:B------:R-:W3:Y:S04]  /*8cb80*/  LDL.LU R29, [R1+0x11f0] ;  /* 0x0011f000011d7983 */ /* 0x000ee80000300800 */
[----:B------:R-:W3:Y:S01]  /*8cb90*/  LDL.LU R32, [R1+0x1358] ;  /* 0x0013580001207983 */ /* 0x000ee20000300800 */
[----:B--2---:R-:W-:-:S03]  /*8cba0*/  PRMT R6, R41, 0x5410, R33 ;  /* 0x0000541029067816 */ /* 0x004fc60000000021 */
[----:B------:R-:W2:Y:S04]  /*8cbb0*/  LDL.LU R33, [R1+0x11e4] ;  /* 0x0011e40001217983 */ /* 0x000ea80000300800 */
[----:B------:R-:W2:Y:S01]  /*8cbc0*/  LDL.LU R41, [R1+0x133c] ;  /* 0x00133c0001297983 */ /* 0x000ea20000300800 */
[----:B----4-:R-:W-:-:S03]  /*8cbd0*/  PRMT R7, R43, 0x5410, R42 ;  /* 0x000054102b077816 */ /* 0x010fc6000000002a */
[----:B------:R-:W4:Y:S04]  /*8cbe0*/  LDL.LU R42, [R1+0x11e0] ;  /* 0x0011e000012a7983 */ /* 0x000f280000300800 */
[----:B------:R-:W4:Y:S04]  /*8cbf0*/  LDL.LU R43, [R1+0x1338] ;  /* 0x00133800012b7983 */ /* 0x000f280000300800 */
[----:B------:R0:W-:Y:S01]  /*8cc00*/  STSM.16.M88.4 [R56], R4 ;  /* 0x0000000438007844 */ /* 0x0001e20000000200 */
[----:B------:R-:W-:-:S03]  /*8cc10*/  NOP ;  /* 0x0000000000007918 */ /* 0x000fc60000000000 */
[----:B------:R-:W1:Y:S01]  /*8cc20*/  LDS.128 R8, [R56] ;  /* 0x0000000038087984 */ /* 0x000e620000000c00 */
[----:B0-----:R-:W-:-:S03]  /*8cc30*/  PRMT R4, R18, 0x5410, R17 ;  /* 0x0000541012047816 */ /* 0x001fc60000000011 */
[----:B-1----:R-:W-:Y:S04]  /*8cc40*/  STL.64 [R1+0xb0], R8 ;  /* 0x0000b00801007387 */ /* 0x002fe80000100a00 */
[----:B------:R-:W-:Y:S01]  /*8cc50*/  STL.64 [R1+0xb8], R10 ;  /* 0x0000b80a01007387 */ /* 0x000fe20000100a00 */
[----:B------:R-:W-:Y:S01]  /*8cc60*/  NOP ;  /* 0x0000000000007918 */ /* 0x000fe20000000000 */
[----:B------:R-:W-:Y:S02]  /*8cc70*/  PRMT R5, R20, 0x5410, R19 ;  /* 0x0000541014057816 */ /* 0x000fe40000000013 */
[----:B------:R-:W-:Y:S02]  /*8cc80*/  PRMT R6, R22, 0x5410, R21 ;  /* 0x0000541016067816 */ /* 0x000fe40000000015 */
[----:B------:R-:W-:-:S05]  /*8cc90*/  PRMT R7, R24, 0x5410, R23 ;  /* 0x0000541018077816 */ /* 0x000fca0000000017 */
[----:B------:R0:W-:Y:S01]  /*8cca0*/  STSM.16.M88.4 [R56], R4 ;  /* 0x0000000438007844 */ /* 0x0001e20000000200 */
[----:B------:R-:W-:-:S03]  /*8ccb0*/  NOP ;  /* 0x0000000000007918 */ /* 0x000fc60000000000 */
[----:B------:R-:W1:Y:S01]  /*8ccc0*/  LDS.128 R8, [R56] ;  /* 0x0000000038087984 */ /* 0x000e620000000c00 */
[----:B0-----:R-:W-:-:S03]  /*8ccd0*/  PRMT R4, R28, 0x5410, R27 ;  /* 0x000054101c047816 */ /* 0x001fc6000000001b */
[----:B------:R-:W4:Y:S01]  /*8cce0*/  LDL.LU R27, [R1+0x1210] ;  /* 0x00121000011b7983 */ /* 0x000f220000300800 */
[----:B------:R-:W-:-:S03]  /*8ccf0*/  PRMT R5, R31, 0x5410, R30 ;  /* 0x000054101f057816 */ /* 0x000fc6000000001e */
[----:B------:R-:W4:Y:S01]  /*8cd00*/  LDL.LU R28, [R1+0x1390] ;  /* 0x00139000011c7983 */ /* 0x000f220000300800 */
[----:B------:R-:W-:-:S03]  /*8cd10*/  PRMT R6, R35, 0x5410, R34 ;  /* 0x0000541023067816 */ /* 0x000fc60000000022 */
[----:B------:R-:W4:Y:S04]  /*8cd20*/  LDL.LU R30, [R1+0x120c] ;  /* 0x00120c00011e7983 */ /* 0x000f280000300800 */
[----:B------:R-:W4:Y:S04]  /*8cd30*/  LDL.LU R31, [R1+0x1380] ;  /* 0x00138000011f7983 */ /* 0x000f280000300800 */
[----:B------:R-:W4:Y:S04]  /*8cd40*/  LDL.LU R34, [R1+0x1208] ;  /* 0x0012080001227983 */ /* 0x000f280000300800 */
[----:B------:R-:W4:Y:S01]  /*8cd50*/  LDL.LU R35, [R1+0x1378] ;  /* 0x0013780001237983 */ /* 0x000f220000300800 */
[----:B------:R-:W-:Y:S01]  /*8cd60*/  PRMT R7, R47, 0x5410, R40 ;  /* 0x000054102f077816 */ /* 0x000fe20000000028 */
[----:B------:R-:W-:-:S02]  /*8cd70*/  NOP ;  /* 0x0000000000007918 */ /* 0x000fc40000000000 */
[----:B------:R-:W4:Y:S01]  /*8cd80*/  LDL.LU R40, [R1+0x1188] ;  /* 0x0011880001287983 */ /* 0x000f220000300800 */
[----:B-1----:R-:W-:-:S03]  /*8cd90*/  IMAD.MOV.U32 R50, RZ, RZ, R9 ;  /* 0x000000ffff327224 */ /* 0x002fc600078e0009 */
[----:B------:R-:W4:Y:S04]  /*8cda0*/  LDL.LU R47, [R1+0x129c] ;  /* 0x00129c00012f7983 */ /* 0x000f280000300800 */
[----:B------:R-:W-:Y:S04]  /*8cdb0*/  STL [R1+0xa0], R8 ;  /* 0x0000a00801007387 */ /* 0x000fe80000100800 */
[----:B------:R-:W-:Y:S04]  /*8cdc0*/  STSM.16.M88.4 [R56], R4 ;  /* 0x0000000438007844 */ /* 0x000fe80000000200 */
        /* <DEDUP_REMOVED lines=23> */
[----:B----4-:R-:W-:-:S03]  /*8cf40*/  PRMT R7, R43, 0x5410, R42 ;  /* 0x000054102b077816 */ /* 0x010fc6000000002a */
[----:B------:R-:W4:Y:S04]  /*8cf50*/  LDL.LU R42, [R1+0x1198] ;  /* 0x00119800012a7983 */ /* 0x000f280000300800 */
[----:B------:R-:W-:Y:S01]  /*8cf60*/  STSM.16.M88.4 [R56], R4 ;  /* 0x0000000438007844 */ /* 0x000fe20000000200 */
[----:B------:R-:W-:-:S03]  /*8cf70*/  NOP ;  /* 0x0000000000007918 */ /* 0x000fc60000000000 */
[----:B------:R-:W0:Y:S04]  /*8cf80*/  LDS.128 R8, [R56] ;  /* 0x0000000038087984 */ /* 0x000e280000000c00 */
[----:B------:R-:W4:Y:S04]  /*8cf90*/  LDL.LU R43, [R1+0x12ac] ;  /* 0x0012ac00012b7983 */ /* 0x000f280000300800 */
[----:B0-----:R-:W-:Y:S04]  /*8cfa0*/  STL.64 [R1+0x80], R8 ;  /* 0x0000800801007387 */ /* 0x001fe80000100a00 */
[----:B------:R-:W-:Y:S01]  /*8cfb0*/  STL [R1+0x88], R10 ;  /* 0x0000880a01007387 */ /* 0x000fe20000100800 */
[----:B------:R-:W-:-:S03]  /*8cfc0*/  PRMT R4, R28, 0x5410, R27 ;  /* 0x000054101c047816 */ /* 0x000fc6000000001b */
        /* <DEDUP_REMOVED lines=8> */
[----:B------:R-:W-:Y:S01]  /*8d050*/  PRMT R7, R47, 0x5410, R40 ;  /* 0x000054102f077816 */ /* 0x000fe20000000028 */
[----:B------:R-:W-:-:S04]  /*8d060*/  NOP ;  /* 0x0000000000007918 */ /* 0x000fc80000000000 */
[----:B------:R0:W-:Y:S01]  /*8d070*/  STSM.16.M88.4 [R56], R4 ;  /* 0x0000000438007844 */ /* 0x0001e20000000200 */
[----:B------:R-:W-:Y:S01]  /*8d080*/  IMAD.MOV.U32 R51, RZ, RZ, R11 ;  /* 0x000000ffff337224 */ /* 0x000fe200078e000b */
[----:B------:R-:W-:Y:S02]  /*8d090*/  NOP ;  /* 0x0000000000007918 */ /* 0x000fe40000000000 */
[----:B------:R-:W1:Y:S04]  /*8d0a0*/  LDS.128 R8, [R56] ;  /* 0x0000000038087984 */ /* 0x000e680000000c00 */
[----:B------:R-:W4:Y:S04]  /*8d0b0*/  LDL.LU R40, [R1+0x1278] ;  /* 0x0012780001287983 */ /* 0x000f280000300800 */
[----:B------:R-:W4:Y:S01]  /*8d0c0*/  LDL.LU R47, [R1+0x143c] ;  /* 0x00143c00012f7983 */ /* 0x000f220000300800 */
[----:B0-----:R-:W-:-:S03]  /*8d0d0*/  PRMT R4, R18, 0x5410, R17 ;  /* 0x0000541012047816 */ /* 0x001fc60000000011 */
[----:B------:R-:W-:Y:S04]  /*8d0e0*/  STL.64 [R1+0x2618], R50 ;  /* 0x0026183201007387 */ /* 0x000fe80000100a00 */
[----:B-1----:R-:W-:Y:S04]  /*8d0f0*/  STL.64 [R1+0x70], R8 ;  /* 0x0000700801007387 */ /* 0x002fe80000100a00 */
[----:B------:R-:W-:Y:S01]  /*8d100*/  STL.64 [R1+0x78], R10 ;  /* 0x0000780a01007387 */ /* 0x000fe20000100a00 */
[----:B------:R-:W-:-:S03]  /*8d110*/  NOP ;  /* 0x0000000000007918 */ /* 0x000fc60000000000 */
[----:B------:R-:W4:Y:S04]  /*8d120*/  LDL.LU R17, [R1+0x12e8] ;  /* 0x0012e80001117983 */ /* 0x000f280000300800 */
[----:B------:R-:W4:Y:S01]  /*8d130*/  LDL.LU R18, [R1+0x1498] ;  /* 0x0014980001127983 */ /* 0x000f220000300800 */
[----:B------:R-:W-:Y:S02]  /*8d140*/  PRMT R5, R20, 0x5410, R19 ;  /* 0x0000541014057816 */ /* 0x000fe40000000013 */
[----:B------:R-:W-:Y:S02]  /*8d150*/  PRMT R6, R22, 0x5410, R21 ;  /* 0x0000541016067816 */ /* 0x000fe40000000015 */
[----:B------:R-:W-:-:S05]  /*8d160*/  PRMT R7, R24, 0x5410, R23 ;  /* 0x0000541018077816 */ /* 0x000fca0000000017 */
[----:B------:R3:W-:Y:S01]  /*8d170*/  STSM.16.M88.4 [R56], R4 ;  /* 0x0000000438007844 */ /* 0x0007e20000000200 */
[----:B------:R-:W-:-:S03]  /*8d180*/  NOP ;  /* 0x0000000000007918 */ /* 0x000fc60000000000 */
[----:B------:R-:W0:Y:S01]  /*8d190*/  LDS.128 R8, [R56] ;  /* 0x0000000038087984 */ /* 0x000e220000000c00 */
[----:B---3--:R-:W-:Y:S02]  /*8d1a0*/  PRMT R5, R32, 0x5410, R29 ;  /* 0x0000541020057816 */ /* 0x008fe4000000001d */
[----:B------:R-:W-:Y:S01]  /*8d1b0*/  PRMT R4, R26, 0x5410, R25 ;  /* 0x000054101a047816 */ /* 0x000fe20000000019 */
[----:B0-----:R-:W-:Y:S04]  /*8d1c0*/  STL.64 [R1+0x60], R8 ;  /* 0x0000600801007387 */ /* 0x001fe80000100a00 */
[----:B------:R-:W-:Y:S01]  /*8d1d0*/  STL.64 [R1+0x68], R10 ;  /* 0x0000680a01007387 */ /* 0x000fe20000100a00 */
[----:B--2---:R-:W-:Y:S01]  /*8d1e0*/  PRMT R6, R41, 0x5410, R33 ;  /* 0x0000541029067816 */ /* 0x004fe20000000021 */
[----:B------:R-:W-:-:S02]  /*8d1f0*/  NOP ;  /* 0x0000000000007918 */ /* 0x000fc40000000000 */
[----:B------:R-:W2:Y:S04]  /*8d200*/  LDL.LU R29, [R1+0x12dc] ;  /* 0x0012dc00011d7983 */ /* 0x000ea80000300800 */
[----:B------:R-:W2:Y:S04]  /*8d210*/  LDL.LU R32, [R1+0x1474] ;  /* 0x0014740001207983 */ /* 0x000ea80000300800 */
[----:B------:R-:W3:Y:S04]  /*8d220*/  LDL.LU R33, [R1+0x12cc] ;  /* 0x0012cc0001217983 */ /* 0x000ee80000300800 */
[----:B------:R-:W3:Y:S01]  /*8d230*/  LDL.LU R41, [R1+0x1470] ;  /* 0x0014700001297983 */ /* 0x000ee20000300800 */
[----:B----4-:R-:W-:-:S03]  /*8d240*/  PRMT R7, R43, 0x5410, R42 ;  /* 0x000054102b077816 */ /* 0x010fc6000000002a */
[----:B------:R-:W4:Y:S04]  /*8d250*/  LDL.LU R42, [R1+0x11a0] ;  /* 0x0011a000012a7983 */ /* 0x000f280000300800 */
[----:B------:R-:W4:Y:S04]  /*8d260*/  LDL.LU R43, [R1+0x12b0] ;  /* 0x0012b000012b7983 */ /* 0x000f280000300800 */
[----:B------:R-:W4:Y:S04]  /*8d270*/  LDL.LU R19, [R1+0x1318] ;  /* 0x0013180001137983 */ /* 0x000f280000300800 */
[----:B------:R-:W4:Y:S04]  /*8d280*/  LDL.LU R20, [R1+0x14b0] ;  /* 0x0014b00001147983 */ /* 0x000f280000300800 */
[----:B------:R0:W-:Y:S01]  /*8d290*/  STSM.16.M88.4 [R56], R4 ;  /* 0x0000000438007844 */ /* 0x0001e20000000200 */
[----:B------:R-:W-:-:S03]  /*8d2a0*/  NOP ;  /* 0x0000000000007918 */ /* 0x000fc60000000000 */
[----:B------:R-:W4:Y:S04]  /*8d2b0*/  LDL.LU R21, [R1+0x1314] ;  /* 0x0013140001157983 */ /* 0x000f280000300800 */
[----:B------:R-:W4:Y:S04]  /*8d2c0*/  LDL.LU R22, [R1+0x14ac] ;  /* 0x0014ac0001167983 */ /* 0x000f280000300800 */
[----:B------:R-:W1:Y:S01]  /*8d2d0*/  LDS.128 R8, [R56] ;  /* 0x0000000038087984 */ /* 0x000e620000000c00 */
[----:B0-----:R-:W-:-:S03]  /*8d2e0*/  PRMT R6, R35, 0x5410, R34 ;  /* 0x0000541023067816 */ /* 0x001fc60000000022 */
[----:B------:R-:W4:Y:S04]  /*8d2f0*/  LDL.LU R34, [R1+0x1310] ;  /* 0x0013100001227983 */ /* 0x000f280000300800 */
[----:B------:R-:W4:Y:S04]  /*8d300*/  LDL.LU R35, [R1+0x14a8] ;  /* 0x0014a80001237983 */ /* 0x000f280000300800 */
[----:B------:R-:W4:Y:S04]  /*8d310*/  LDL.LU R23, [R1+0x12f8] ;  /* 0x0012f80001177983 */ /* 0x000f280000300800 */
[----:B------:R-:W4:Y:S01]  /*8d320*/  LDL.LU R24, [R1+0x14a0] ;  /* 0x0014a00001187983 */ /* 0x000f220000300800 */
[----:B------:R-:W-:-:S02]  /*8d330*/  PRMT R4, R28, 0x5410, R27 ;  /* 0x000054101c047816 */ /* 0x000fc4000000001b */
[----:B------:R-:W-:Y:S01]  /*8d340*/  PRMT R5, R31, 0x5410, R30 ;  /* 0x000054101f057816 */ /* 0x000fe2000000001e */
[----:B-1----:R-:W-:Y:S01]  /*8d350*/  STL [R1+0x54], R9 ;  /* 0x0000540901007387 */ /* 0x002fe20000100800 */
[----:B------:R-:W-:-:S03]  /*8d360*/  IMAD.MOV.U32 R52, RZ, RZ, R8 ;  /* 0x000000ffff347224 */ /* 0x000fc600078e0008 */
[----:B------:R-:W-:Y:S01]  /*8d370*/  STL.64 [R1+0x58], R10 ;  /* 0x0000580a01007387 */ /* 0x000fe20000100a00 */
[----:B------:R-:W-:Y:S01]  /*8d380*/  NOP ;  /* 0x0000000000007918 */ /* 0x000fe20000000000 */
[----:B------:R-:W-:Y:S02]  /*8d390*/  PRMT R7, R47, 0x5410, R40 ;  /* 0x000054102f077816 */ /* 0x000fe40000000028 */
[----:B------:R-:W4:Y:S04]  /*8d3a0*/  LDL.LU R25, [R1+0x1340] ;  /* 0x0013400001197983 */ /* 0x000f280000300800 */
[----:B------:R0:W-:Y:S01]  /*8d3b0*/  STSM.16.M88.4 [R56], R4 ;  /* 0x0000000438007844 */ /* 0x0001e20000000200 */
[----:B------:R-:W-:-:S03]  /*8d3c0*/  NOP ;  /* 0x0000000000007918 */ /* 0x000fc60000000000 */
[----:B------:R-:W4:Y:S04]  /*8d3d0*/  LDL.LU R26, [R1+0x14bc] ;  /* 0x0014bc00011a7983 */ /* 0x000f280000300800 */
[----:B------:R-:W1:Y:S04]  /*8d3e0*/  LDS.128 R8, [R56] ;  /* 0x0000000038087984 */ /* 0x000e680000000c00 */
[----:B------:R-:W4:Y:S04]  /*8d3f0*/  LDL.LU R27, [R1+0x132c] ;  /* 0x00132c00011b7983 */ /* 0x000f280000300800 */
[----:B------:R-:W4:Y:S04]  /*8d400*/  LDL.LU R28, [R1+0x14b8] ;  /* 0x0014b800011c7983 */ /* 0x000f280000300800 */
[----:B------:R-:W4:Y:S04]  /*8d410*/  LDL.LU R40, [R1+0x1328] ;  /* 0x0013280001287983 */ /* 0x000f280000300800 */
[----:B------:R-:W4:Y:S04]  /*8d420*/  LDL.LU R47, [R1+0x14b4] ;  /* 0x0014b400012f7983 */ /* 0x000f280000300800 */
[----:B------:R-:W4:Y:S04]  /*8d430*/  LDL.LU R30, [R1+0x11a8] ;  /* 0x0011a800011e7983 */ /* 0x000f280000300800 */
[----:B------:R-:W4:Y:S01]  /*8d440*/  LDL.LU R31, [R1+0x12d8] ;  /* 0x0012d800011f7983 */ /* 0x000f220000300800 */
[----:B0-----:R-:W-:-:S02]  /*8d450*/  PRMT R4, R18, 0x5410, R17 ;  /* 0x0000541012047816 */ /* 0x001fc40000000011 */
[----:B--2---:R-:W-:Y:S02]  /*8d460*/  PRMT R5, R32, 0x5410, R29 ;  /* 0x0000541020057816 */ /* 0x004fe4000000001d */
[----:B------:R-:W2:Y:S04]  /*8d470*/  LDL.LU R29, [R1+0x1354] ;  /* 0x00135400011d7983 */ /* 0x000ea80000300800 */
[----:B------:R-:W2:Y:S01]  /*8d480*/  LDL.LU R32, [R1+0x14cc] ;  /* 0x0014cc0001207983 */ /* 0x000ea20000300800 */
[----:B---3--:R-:W-:-:S03]  /*8d490*/  PRMT R6, R41, 0x5410, R33 ;  /* 0x0000541029067816 */ /* 0x008fc60000000021 */
[----:B-1----:R-:W-:Y:S04]  /*8d4a0*/  STL.64 [R1+0x40], R8 ;  /* 0x0000400801007387 */ /* 0x002fe80000100a00 */
[----:B------:R-:W-:Y:S01]  /*8d4b0*/  STL.64 [R1+0x48], R10 ;  /* 0x0000480a01007387 */ /* 0x000fe20000100a00 */
[----:B------:R-:W-:-:S03]  /*8d4c0*/  NOP ;  /* 0x0000000000007918 */ /* 0x000fc60000000000 */
[----:B------:R-:W3:Y:S04]  /*8d4d0*/  LDL.LU R33, [R1+0x1350] ;  /* 0x0013500001217983 */ /* 0x000ee80000300800 */
[----:B------:R-:W3:Y:S01]  /*8d4e0*/  LDL.LU R41, [R1+0x14c8] ;  /* 0x0014c80001297983 */ /* 0x000ee20000300800 */
[----:B----4-:R-:W-:-:S03]  /*8d4f0*/  PRMT R7, R43, 0x5410, R42 ;  /* 0x000054102b077816 */ /* 0x010fc6000000002a */
[----:B------:R-:W4:Y:S04]  /*8d500*/  LDL.LU R42, [R1+0x134c] ;  /* 0x00134c00012a7983 */ /* 0x000f280000300800 */
[----:B------:R-:W4:Y:S04]  /*8d510*/  LDL.LU R43, [R1+0x14c4] ;  /* 0x0014c400012b7983 */ /* 0x000f280000300800 */
[----:B------:R0:W-:Y:S01]  /*8d520*/  STSM.16.M88.4 [R56], R4 ;  /* 0x0000000438007844 */ /* 0x0001e20000000200 */
[----:B------:R-:W-:-:S03]  /*8d530*/  NOP ;  /* 0x0000000000007918 */ /* 0x000fc60000000000 */
[----:B------:R-:W1:Y:S01]  /*8d540*/  LDS.128 R8, [R56] ;  /* 0x0000000038087984 */ /* 0x000e620000000c00 */
[----:B0-----:R-:W-:-:S03]  /*8d550*/  PRMT R6, R35, 0x5410, R34 ;  /* 0x0000541023067816 */ /* 0x001fc60000000022 */
[----:B------:R-:W4:Y:S04]  /*8d560*/  LDL.LU R34, [R1+0x1348] ;  /* 0x0013480001227983 */ /* 0x000f280000300800 */
[----:B------:R-:W4:Y:S01]  /*8d570*/  LDL.LU R35, [R1+0x14c0] ;  /* 0x0014c00001237983 */ /* 0x000f220000300800 */
[----:B------:R-:W-:Y:S02]  /*8d580*/  PRMT R4, R20, 0x5410, R19 ;  /* 0x0000541014047816 */ /* 0x000fe40000000013 */
[----:B------:R-:W-:Y:S02]  /*8d590*/  PRMT R5, R22, 0x5410, R21 ;  /* 0x0000541016057816 */ /* 0x000fe40000000015 */
[----:B------:R-:W-:Y:S01]  /*8d5a0*/  PRMT R7, R24, 0x5410, R23 ;  /* 0x0000541018077816 */ /* 0x000fe20000000017 */
[----:B------:R-:W-:Y:S01]  /*8d5b0*/  NOP ;  /* 0x0000000000007918 */ /* 0x000fe20000000000 */
[----:B-1----:R-:W-:Y:S01]  /*8d5c0*/  STL.64 [R1+0x30], R8 ;  /* 0x0000300801007387 */ /* 0x002fe20000100a00 */
[----:B------:R-:W-:-:S03]  /*8d5d0*/  IMAD.MOV.U32 R0, RZ, RZ, R10 ;  /* 0x000000ffff007224 */ /* 0x000fc600078e000a */
[----:B------:R0:W-:Y:S04]  /*8d5e0*/  STSM.16.M88.4 [R56], R4 ;  /* 0x0000000438007844 */ /* 0x0001e80000000200 */
[----:B------:R-:W-:Y:S01]  /*8d5f0*/  STL [R1+0x3c], R11 ;  /* 0x00003c0b01007387 */ /* 0x000fe20000100800 */
[----:B------:R-:W-:-:S03]  /*8d600*/  NOP ;  /* 0x0000000000007918 */ /* 0x000fc60000000000 */
[----:B------:R-:W1:Y:S01]  /*8d610*/  LDS.128 R8, [R56] ;  /* 0x0000000038087984 */ /* 0x000e620000000c00 */
[----:B0-----:R-:W-:Y:S02]  /*8d620*/  PRMT R4, R26, 0x5410, R25 ;  /* 0x000054101a047816 */ /* 0x001fe40000000019 */
[----:B------:R-:W-:Y:S02]  /*8d630*/  PRMT R5, R28, 0x5410, R27 ;  /* 0x000054101c057816 */ /* 0x000fe4000000001b */
[----:B------:R-:W-:Y:S02]  /*8d640*/  PRMT R6, R47, 0x5410, R40 ;  /* 0x000054102f067816 */ /* 0x000fe40000000028 */
[----:B------:R-:W4:Y:S04]  /*8d650*/  LDL.LU R40, [R1+0x1388] ;  /* 0x0013880001287983 */ /* 0x000f280000300800 */
[----:B------:R-:W4:Y:S01]  /*8d660*/  LDL.LU R47, [R1+0x14d8] ;  /* 0x0014d800012f7983 */ /* 0x000f220000300800 */
[----:B------:R-:W-:Y:S01]  /*8d670*/  PRMT R7, R31, 0x5410, R30 ;  /* 0x000054101f077816 */ /* 0x000fe2000000001e */
[----:B------:R-:W-:-:S04]  /*8d680*/  NOP ;  /* 0x0000000000007918 */ /* 0x000fc80000000000 */
[----:B------:R2:W-:Y:S01]  /*8d690*/  STSM.16.M88.4 [R56], R4 ;  /* 0x0000000438007844 */ /* 0x0005e20000000200 */
[----:B-1----:R-:W-:-:S03]  /*8d6a0*/  IMAD.MOV.U32 R2, RZ, RZ, R10 ;  /* 0x000000ffff027224 */ /* 0x002fc600078e000a */
[----:B------:R-:W-:Y:S04]  /*8d6b0*/  STL.64 [R1+0x20], R8 ;  /* 0x0000200801007387 */ /* 0x000fe80000100a00 */
[----:B------:R-:W-:Y:S01]  /*8d6c0*/  STL [R1+0x2c], R11 ;  /* 0x00002c0b01007387 */ /* 0x000fe20000100800 */
[----:B------:R-:W-:-:S03]  /*8d6d0*/  NOP ;  /* 0x0000000000007918 */ /* 0x000fc60000000000 */
[----:B------:R-:W0:Y:S04]  /*8d6e0*/  LDS.128 R8, [R56] ;  /* 0x0000000038087984 */ /* 0x000e280000000c00 */
[----:B------:R-:W4:Y:S04]  /*8d6f0*/  LDL.LU R19, [R1+0x1384] ;  /* 0x0013840001137983 */ /* 0x000f280000300800 */
[----:B------:R-:W4:Y:S04]  /*8d700*/  LDL.LU R20, [R1+0x14d4] ;  /* 0x0014d40001147983 */ /* 0x000f280000300800 */
[----:B------:R-:W4:Y:S04]  /*8d710*/  LDL.LU R21, [R1+0x137c] ;  /* 0x00137c0001157983 */ /* 0x000f280000300800 */
[----:B------:R-:W4:Y:S04]  /*8d720*/  LDL.LU R22, [R1+0x14d0] ;  /* 0x0014d00001167983 */ /* 0x000f280000300800 */
[----:B------:R-:W4:Y:S04]  /*8d730*/  LDL.LU R30, [R1+0x140] ;  /* 0x00014000011e7983 */ /* 0x000f280000300800 */
[----:B------:R-:W4:Y:S01]  /*8d740*/  LDL.LU R31, [R1+0x1170] ;  /* 0x00117000011f7983 */ /* 0x000f220000300800 */
[----:B--2---:R-:W-:-:S03]  /*8d750*/  PRMT R4, R32, 0x5410, R29 ;  /* 0x0000541020047816 */ /* 0x004fc6000000001d */
[----:B------:R-:W2:Y:S01]  /*8d760*/  LDL.LU R32, [R1+0x13ac] ;  /* 0x0013ac0001207983 */ /* 0x000ea20000300800 */
[----:B---3--:R-:W-:-:S03]  /*8d770*/  PRMT R5, R41, 0x5410, R33 ;  /* 0x0000541029057816 */ /* 0x008fc60000000021 */
[----:B------:R-:W2:Y:S01]  /*8d780*/  LDL.LU R41, [R1+0x14e8] ;  /* 0x0014e80001297983 */ /* 0x000ea20000300800 */
[----:B----4-:R-:W-:-:S03]  /*8d790*/  PRMT R6, R43, 0x5410, R42 ;  /* 0x000054102b067816 */ /* 0x010fc6000000002a */
[----:B------:R-:W3:Y:S04]  /*8d7a0*/  LDL.LU R42, [R1+0x13a8] ;  /* 0x0013a800012a7983 */ /* 0x000ee80000300800 */
[----:B------:R-:W3:Y:S04]  /*8d7b0*/  LDL.LU R43, [R1+0x14e4] ;  /* 0x0014e400012b7983 */ /* 0x000ee80000300800 */
[----:B0-----:R0:W-:Y:S04]  /*8d7c0*/  STL.64 [R1+0x10], R8 ;  /* 0x0000100801007387 */ /* 0x0011e80000100a00 */
[----:B------:R-:W-:Y:S04]  /*8d7d0*/  STL [R1+0x18], R10 ;  /* 0x0000180a01007387 */ /* 0x000fe80000100800 */
[----:B------:R-:W4:Y:S04]  /*8d7e0*/  LDL.LU R23, [R1+0x13a4] ;  /* 0x0013a40001177983 */ /* 0x000f280000300800 */
[----:B------:R-:W4:Y:S04]  /*8d7f0*/  LDL.LU R24, [R1+0x14e0] ;  /* 0x0014e00001187983 */ /* 0x000f280000300800 */
[----:B------:R-:W4:Y:S01]  /*8d800*/  LDL.LU R33, [R1+0x138c] ;  /* 0x00138c0001217983 */ /* 0x000f220000300800 */
[----:B------:R-:W-:Y:S01]  /*8d810*/  PRMT R7, R35, 0x5410, R34 ;  /* 0x0000541023077816 */ /* 0x000fe20000000022 */
[----:B------:R-:W-:-:S02]  /*8d820*/  NOP ;  /* 0x0000000000007918 */ /* 0x000fc40000000000 */
[----:B------:R-:W4:Y:S01]  /*8d830*/  LDL.LU R34, [R1+0x14dc] ;  /* 0x0014dc0001227983 */ /* 0x000f220000300800 */
[----:B------:R-:W-:-:S03]  /*8d840*/  IMAD.MOV.U32 R3, RZ, RZ, R11 ;  /* 0x000000ffff037224 */ /* 0x000fc600078e000b */
[----:B------:R-:W-:Y:S01]  /*8d850*/  STSM.16.M88.4 [R56], R4 ;  /* 0x0000000438007844 */ /* 0x000fe20000000200 */
[----:B------:R-:W-:-:S03]  /*8d860*/  NOP ;  /* 0x0000000000007918 */ /* 0x000fc60000000000 */
[----:B------:R-:W1:Y:S04]  /*8d870*/  LDS.128 R4, [R56] ;  /* 0x0000000038047984 */ /* 0x000e680000000c00 */
[----:B------:R-:W-:Y:S04]  /*8d880*/  STL.64 [R1+0x25f0], R2 ;  /* 0x0025f00201007387 */ /* 0x000fe80000100a00 */
[----:B------:R-:W4:Y:S04]  /*8d890*/  LDL.LU R25, [R1+0x13c0] ;  /* 0x0013c00001197983 */ /* 0x000f280000300800 */
[----:B------:R-:W4:Y:S04]  /*8d8a0*/  LDL.LU R26, [R1+0x14f4] ;  /* 0x0014f400011a7983 */ /* 0x000f280000300800 */
[----:B------:R-:W4:Y:S04]  /*8d8b0*/  LDL.LU R27, [R1+0x13bc] ;  /* 0x0013bc00011b7983 */ /* 0x000f280000300800 */
[----:B------:R-:W4:Y:S04]  /*8d8c0*/  LDL.LU R28, [R1+0x14f0] ;  /* 0x0014f000011c7983 */ /* 0x000f280000300800 */
[----:B------:R-:W4:Y:S04]  /*8d8d0*/  LDL.LU R29, [R1+0x13b0] ;  /* 0x0013b000011d7983 */ /* 0x000f280000300800 */
[----:B------:R-:W4:Y:S01]  /*8d8e0*/  LDL.LU R35, [R1+0x14ec] ;  /* 0x0014ec0001237983 */ /* 0x000f220000300800 */
[----:B0-----:R-:W-:-:S03]  /*8d8f0*/  PRMT R8, R47, 0x5410, R40 ;  /* 0x000054102f087816 */ /* 0x001fc60000000028 */
[----:B------:R-:W4:Y:S04]  /*8d900*/  LDL.LU R40, [R1+0x144] ;  /* 0x0001440001287983 */ /* 0x000f280000300800 */
[----:B------:R-:W4:Y:S01]  /*8d910*/  LDL.LU R47, [R1+0x1174] ;  /* 0x00117400012f7983 */ /* 0x000f220000300800 */
[----:B-1----:R-:W-:-:S03]  /*8d920*/  IMAD.MOV.U32 R49, RZ, RZ, R7 ;  /* 0x000000ffff317224 */ /* 0x002fc600078e0007 */
[----:B------:R-:W-:Y:S04]  /*8d930*/  STL.64 [R1], R4 ;  /* 0x0000000401007387 */ /* 0x000fe80000100a00 */
[----:B------:R-:W-:Y:S01]  /*8d940*/  STL [R1+0x8], R6 ;  /* 0x0000080601007387 */ /* 0x000fe20000100800 */
[----:B------:R-:W-:-:S03]  /*8d950*/  NOP ;  /* 0x0000000000007918 */ /* 0x000fc60000000000 */
[----:B------:R-:W-:Y:S01]  /*8d960*/  STL.64 [R1+0x25c0], R48 ;  /* 0x0025c03001007387 */ /* 0x000fe20000100a00 */
[----:B------:R-:W-:-:S03]  /*8d970*/  PRMT R11, R31, 0x5410, R30 ;  /* 0x000054101f0b7816 */ /* 0x000fc6000000001e */
[----:B------:R-:W4:Y:S04]  /*8d980*/  LDL.LU R30, [R1+0x13e0] ;  /* 0x0013e000011e7983 */ /* 0x000f280000300800 */
[----:B------:R-:W4:Y:S01]  /*8d990*/  LDL.LU R31, [R1+0x1504] ;  /* 0x00150400011f7983 */ /* 0x000f220000300800 */
[----:B--2---:R-:W-:-:S03]  /*8d9a0*/  PRMT R12, R41, 0x5410, R32 ;  /* 0x00005410290c7816 */ /* 0x004fc60000000020 */
[----:B------:R-:W2:Y:S04]  /*8d9b0*/  LDL.LU R32, [R1+0x13dc] ;  /* 0x0013dc0001207983 */ /* 0x000ea80000300800 */
[----:B------:R-:W2:Y:S01]  /*8d9c0*/  LDL.LU R41, [R1+0x1500] ;  /* 0x0015000001297983 */ /* 0x000ea20000300800 */
[----:B---3--:R-:W-:-:S03]  /*8d9d0*/  PRMT R13, R43, 0x5410, R42 ;  /* 0x000054102b0d7816 */ /* 0x008fc6000000002a */
[----:B------:R-:W3:Y:S04]  /*8d9e0*/  LDL.LU R42, [R1+0x13d8] ;  /* 0x0013d800012a7983 */ /* 0x000ee80000300800 */
[----:B------:R-:W3:Y:S01]  /*8d9f0*/  LDL.LU R43, [R1+0x14fc] ;  /* 0x0014fc00012b7983 */ /* 0x000ee20000300800 */
[----:B----4-:R-:W-:-:S03]  /*8da00*/  PRMT R15, R34, 0x5410, R33 ;  /* 0x00005410220f7816 */ /* 0x010fc60000000021 */
[----:B------:R-:W4:Y:S04]  /*8da10*/  LDL.LU R33, [R1+0x13d4] ;  /* 0x0013d40001217983 */ /* 0x000f280000300800 */
[----:B------:R-:W4:Y:S01]  /*8da20*/  LDL.LU R34, [R1+0x14f8] ;  /* 0x0014f80001227983 */ /* 0x000f220000300800 */
[----:B------:R-:W-:Y:S02]  /*8da30*/  PRMT R9, R20, 0x5410, R19 ;  /* 0x0000541014097816 */ /* 0x000fe40000000013 */
[----:B------:R-:W-:-:S05]  /*8da40*/  PRMT R10, R22, 0x5410, R21 ;  /* 0x00005410160a7816 */ /* 0x000fca0000000015 */
[----:B------:R-:W-:Y:S01]  /*8da50*/  STSM.16.M88.4 [R56], R8 ;  /* 0x0000000838007844 */ /* 0x000fe20000000200 */
[----:B------:R-:W-:-:S03]  /*8da60*/  NOP ;  /* 0x0000000000007918 */ /* 0x000fc60000000000 */
[----:B------:R-:W0:Y:S01]  /*8da70*/  LDS.128 R4, [R56] ;  /* 0x0000000038047984 */ /* 0x000e220000000c00 */
[----:B------:R-:W-:Y:S01]  /*8da80*/  PRMT R14, R24, 0x5410, R23 ;  /* 0x00005410180e7816 */ /* 0x000fe20000000017 */
[----:B------:R-:W-:-:S04]  /*8da90*/  NOP ;  /* 0x0000000000007918 */ /* 0x000fc80000000000 */
[----:B------:R-:W-:Y:S01]  /*8daa0*/  STSM.16.M88.4 [R56], R12 ;  /* 0x0000000c38007844 */ /* 0x000fe20000000200 */
[----:B------:R-:W-:-:S03]  /*8dab0*/  NOP ;  /* 0x0000000000007918 */ /* 0x000fc60000000000 */
[----:B------:R-:W1:Y:S01]  /*8dac0*/  LDS.128 R8, [R56] ;  /* 0x0000000038087984 */ /* 0x000e620000000c00 */
[----:B------:R-:W-:Y:S02]  /*8dad0*/  PRMT R16, R26, 0x5410, R25 ;  /* 0x000054101a107816 */ /* 0x000fe40000000019 */
[----:B------:R-:W-:Y:S02]  /*8dae0*/  PRMT R18, R35, 0x5410, R29 ;  /* 0x0000541023127816 */ /* 0x000fe4000000001d */
[----:B------:R-:W-:Y:S02]  /*8daf0*/  PRMT R17, R28, 0x5410, R27 ;  /* 0x000054101c117816 */ /* 0x000fe4000000001b */
[----:B------:R-:W-:Y:S01]  /*8db00*/  PRMT R19, R47, 0x5410, R40 ;  /* 0x000054102f137816 */ /* 0x000fe20000000028 */
[----:B------:R-:W-:Y:S01]  /*8db10*/  NOP ;  /* 0x0000000000007918 */ /* 0x000fe20000000000 */
[----:B0-----:R-:W-:Y:S04]  /*8db20*/  STL.64 [R1+0x25d0], R4 ;  /* 0x0025d00401007387 */ /* 0x001fe80000100a00 */
        /* <DEDUP_REMOVED lines=8> */
[----:B------:R-:W-:Y:S01]  /*8dbb0*/  STSM.16.M88.4 [R56], R16 ;  /* 0x0000001038007844 */ /* 0x000fe20000000200 */
[----:B------:R-:W-:-:S03]  /*8dbc0*/  NOP ;  /* 0x0000000000007918 */ /* 0x000fc60000000000 */
[----:B------:R-:W4:Y:S04]  /*8dbd0*/  LDL.LU R40, [R1+0x1178] ;  /* 0x0011780001287983 */ /* 0x000f280000300800 */
[----:B------:R-:W0:Y:S04]  /*8dbe0*/  LDS.128 R12, [R56] ;  /* 0x00000000380c7984 */ /* 0x000e280000000c00 */
[----:B-1----:R-:W-:Y:S01]  /*8dbf0*/  STL.64 [R1+0x25a8], R8 ;  /* 0x0025a80801007387 */ /* 0x002fe20000100a00 */
[----:B------:R-:W-:-:S03]  /*8dc00*/  PRMT R20, R31, 0x5410, R30 ;  /* 0x000054101f147816 */ /* 0x000fc6000000001e */
[----:B------:R-:W-:Y:S04]  /*8dc10*/  STL.64 [R1+0x25a0], R10 ;  /* 0x0025a00a01007387 */ /* 0x000fe80000100a00 */
        /* <DEDUP_REMOVED lines=8> */
[----:B------:R-:W3:Y:S04]  /*8dca0*/  LDL.LU R42, [R1+0x1408] ;  /* 0x00140800012a7983 */ /* 0x000ee80000300800 */
[----:B------:R-:W3:Y:S04]  /*8dcb0*/  LDL.LU R43, [R1+0x1514] ;  /* 0x00151400012b7983 */ /* 0x000ee80000300800 */
[----:B0-----:R-:W-:Y:S04]  /*8dcc0*/  STL.64 [R1+0x25b0], R12 ;  /* 0x0025b00c01007387 */ /* 0x001fe80000100a00 */
[----:B------:R-:W-:Y:S04]  /*8dcd0*/  STL.64 [R1+0x2590], R14 ;  /* 0x0025900e01007387 */ /* 0x000fe80000100a00 */
[----:B------:R-:W3:Y:S04]  /*8dce0*/  LDL.LU R5, [R1+0x1430] ;  /* 0x0014300001057983 */ /* 0x000ee80000300800 */
[----:B------:R-:W3:Y:S04]  /*8dcf0*/  LDL.LU R32, [R1+0x152c] ;  /* 0x00152c0001207983 */ /* 0x000ee80000300800 */
[----:B------:R-:W3:Y:S01]  /*8dd00*/  LDL.LU R48, [R1+0x142c] ;  /* 0x00142c0001307983 */ /* 0x000ee20000300800 */
[----:B----4-:R-:W-:Y:S01]  /*8dd10*/  PRMT R23, R34, 0x5410, R33 ;  /* 0x0000541022177816 */ /* 0x010fe20000000021 */
[----:B------:R-:W-:-:S02]  /*8dd20*/  NOP ;  /* 0x0000000000007918 */ /* 0x000fc40000000000 */
[----:B------:R-:W4:Y:S04]  /*8dd30*/  LDL.LU R33, [R1+0x1528] ;  /* 0x0015280001217983 */ /* 0x000f280000300800 */
[----:B------:R-:W4:Y:S04]  /*8dd40*/  LDL.LU R51, [R1+0x1428] ;  /* 0x0014280001337983 */ /* 0x000f280000300800 */
[----:B------:R-:W4:Y:S04]  /*8dd50*/  LDL.LU R34, [R1+0x1524] ;  /* 0x0015240001227983 */ /* 0x000f280000300800 */
[----:B------:R-:W-:Y:S01]  /*8dd60*/  STSM.16.M88.4 [R56], R20 ;  /* 0x0000001438007844 */ /* 0x000fe20000000200 */
[----:B------:R-:W-:-:S03]  /*8dd70*/  NOP ;  /* 0x0000000000007918 */ /* 0x000fc60000000000 */
[----:B------:R-:W0:Y:S01]  /*8dd80*/  LDS.128 R16, [R56] ;  /* 0x0000000038107984 */ /* 0x000e220000000c00 */
[----:B------:R-:W-:-:S03]  /*8dd90*/  PRMT R24, R47, 0x5410, R35 ;  /* 0x000054102f187816 */ /* 0x000fc60000000023 */
[----:B------:R-:W4:Y:S04]  /*8dda0*/  LDL.LU R35, [R1+0x1160] ;  /* 0x0011600001237983 */ /* 0x000f280000300800 */
[----:B------:R-:W4:Y:S01]  /*8ddb0*/  LDL.LU R47, [R1+0x117c] ;  /* 0x00117c00012f7983 */ /* 0x000f220000300800 */
[----:B------:R-:W-:-:S03]  /*8ddc0*/  PRMT R25, R25, 0x5410, R2 ;  /* 0x0000541019197816 */ /* 0x000fc60000000002 */
[----:B------:R-:W4:Y:S01]  /*8ddd0*/  LDL.LU R49, [R1+0x1450] ;  /* 0x0014500001317983 */ /* 0x000f220000300800 */
[----:B------:R-:W-:Y:S02]  /*8dde0*/  PRMT R26, R26, 0x5410, R3 ;  /* 0x000054101a1a7816 */ /* 0x000fe40000000003 */
[----:B------:R-:W-:Y:S01]  /*8ddf0*/  PRMT R27, R40, 0x5410, R27 ;  /* 0x00005410281b7816 */ /* 0x000fe2000000001b */
[----:B------:R-:W-:-:S04]  /*8de00*/  NOP ;  /* 0x0000000000007918 */ /* 0x000fc80000000000 */
[----:B------:R-:W-:Y:S01]  /*8de10*/  STSM.16.M88.4 [R56], R24 ;  /* 0x0000001838007844 */ /* 0x000fe20000000200 */
[----:B------:R-:W-:-:S03]  /*8de20*/  NOP ;  /* 0x0000000000007918 */ /* 0x000fc60000000000 */
[----:B------:R-:W1:Y:S04]  /*8de30*/  LDS.128 R20, [R56] ;  /* 0x0000000038147984 */ /* 0x000e680000000c00 */
[----:B------:R-:W4:Y:S04]  /*8de40*/  LDL.LU R40, [R1+0x153c] ;  /* 0x00153c0001287983 */ /* 0x000f280000300800 */
[----:B0-----:R0:W-:Y:S04]  /*8de50*/  STL.64 [R1+0x25e0], R16 ;  /* 0x0025e01001007387 */ /* 0x0011e80000100a00 */
[----:B------:R-:W-:Y:S01]  /*8de60*/  STL.64 [R1+0x2598], R18 ;  /* 0x0025981201007387 */ /* 0x000fe20000100a00 */
[----:B------:R-:W-:-:S03]  /*8de70*/  PRMT R29, R30, 0x5410, R29 ;  /* 0x000054101e1d7816 */ /* 0x000fc6000000001d */
[----:B------:R-:W4:Y:S01]  /*8de80*/  LDL.LU R2, [R1+0x144c] ;  /* 0x00144c0001027983 */ /* 0x000f220000300800 */
[----:B------:R-:W-:Y:S02]  /*8de90*/  PRMT R28, R28, 0x5410, R50 ;  /* 0x000054101c1c7816 */ /* 0x000fe40000000032 */
[----:B--2---:R-:W-:Y:S02]  /*8dea0*/  PRMT R30, R41, 0x5410, R31 ;  /* 0x00005410291e7816 */ /* 0x004fe4000000001f */
[----:B------:R-:W2:Y:S04]  /*8deb0*/  LDL.LU R41, [R1+0x1538] ;  /* 0x0015380001297983 */ /* 0x000ea80000300800 */
[----:B------:R-:W2:Y:S01]  /*8dec0*/  LDL.LU R3, [R1+0x1448] ;  /* 0x0014480001037983 */ /* 0x000ea20000300800 */
[----:B---3--:R-:W-:Y:S01]  /*8ded0*/  PRMT R31, R43, 0x5410, R42 ;  /* 0x000054102b1f7816 */ /* 0x008fe2000000002a */
[----:B------:R-:W-:-:S02]  /*8dee0*/  NOP ;  /* 0x0000000000007918 */ /* 0x000fc40000000000 */
[----:B------:R-:W3:Y:S04]  /*8def0*/  LDL.LU R42, [R1+0x1534] ;  /* 0x00153400012a7983 */ /* 0x000ee80000300800 */
[----:B------:R-:W3:Y:S04]  /*8df00*/  LDL.LU R50, [R1+0x1444] ;  /* 0x0014440001327983 */ /* 0x000ee80000300800 */
[----:B------:R-:W3:Y:S04]  /*8df10*/  LDL.LU R43, [R1+0x1530] ;  /* 0x00153000012b7983 */ /* 0x000ee80000300800 */
[----:B-1----:R-:W-:Y:S04]  /*8df20*/  STL.64 [R1+0x2608], R20 ;  /* 0x0026081401007387 */ /* 0x002fe80000100a00 */
[----:B------:R-:W-:Y:S01]  /*8df30*/  STL.64 [R1+0x25f8], R22 ;  /* 0x0025f81601007387 */ /* 0x000fe20000100a00 */
[----:B----4-:R-:W-:-:S03]  /*8df40*/  PRMT R34, R34, 0x5410, R51 ;  /* 0x0000541022227816 */ /* 0x010fc60000000033 */
[----:B------:R-:W4:Y:S04]  /*8df50*/  LDL.LU R51, [R1+0x1164] ;  /* 0x0011640001337983 */ /* 0x000f280000300800 */
[----:B------:R-:W-:Y:S01]  /*8df60*/  STSM.16.M88.4 [R56], R28 ;  /* 0x0000001c38007844 */ /* 0x000fe20000000200 */
[----:B------:R-:W-:-:S03]  /*8df70*/  NOP ;  /* 0x0000000000007918 */ /* 0x000fc60000000000 */
[----:B------:R-:W1:Y:S04]  /*8df80*/  LDS.128 R24, [R56] ;  /* 0x0000000038187984 */ /* 0x000e680000000c00 */
[----:B0-----:R-:W4:Y:S01]  /*8df90*/  LDL.LU R16, [R1+0x1464] ;  /* 0x0014640001107983 */ /* 0x001f220000300800 */
[----:B------:R-:W-:Y:S02]  /*8dfa0*/  PRMT R32, R32, 0x5410, R5 ;  /* 0x0000541020207816 */ /* 0x000fe40000000005 */
[----:B------:R-:W-:Y:S02]  /*8dfb0*/  PRMT R33, R33, 0x5410, R48 ;  /* 0x0000541021217816 */ /* 0x000fe40000000030 */
[----:B------:R-:W-:Y:S01]  /*8dfc0*/  PRMT R35, R47, 0x5410, R35 ;  /* 0x000054102f237816 */ /* 0x000fe20000000023 */
[----:B------:R-:W-:Y:S01]  /*8dfd0*/  NOP ;  /* 0x0000000000007918 */ /* 0x000fe20000000000 */
[----:B------:R-:W4:Y:S04]  /*8dfe0*/  LDL.LU R47, [R1+0x1540] ;  /* 0x00154000012f7983 */ /* 0x000f280000300800 */
[----:B-1----:R-:W-:Y:S04]  /*8dff0*/  STL.64 [R1+0x2620], R26 ;  /* 0x0026201a01007387 */ /* 0x002fe80000100a00 */
        /* <DEDUP_REMOVED lines=12> */
[----:B------:R-:W4:Y:S04]  /*8e0c0*/  LDL.LU R7, [R1+0x146c] ;  /* 0x00146c0001077983 */ /* 0x000f280000300800 */
[----:B------:R-:W4:Y:S04]  /*8e0d0*/  LDL.LU R4, [R1+0x1548] ;  /* 0x0015480001047983 */ /* 0x000f280000300800 */
[----:B------:R-:W4:Y:S01]  /*8e0e0*/  LDL.LU R49, [R1+0x116c] ;  /* 0x00116c0001317983 */ /* 0x000f220000300800 */
[----:B--2---:R-:W-:-:S02]  /*8e0f0*/  PRMT R41, R41, 0x5410, R2 ;  /* 0x0000541029297816 */ /* 0x004fc40000000002 */
[----:B---3--:R-:W-:Y:S02]  /*8e100*/  PRMT R42, R42, 0x5410, R3 ;  /* 0x000054102a2a7816 */ /* 0x008fe40000000003 */
[----:B------:R-:W2:Y:S04]  /*8e110*/  LDL.LU.64 R2, [R1+0x1158] ;  /* 0x0011580001027983 */ /* 0x000ea80000300a00 */
[----:B------:R-:W3:Y:S01]  /*8e120*/  LDL.LU R48, [R1+0x130] ;  /* 0x0001300001307983 */ /* 0x000ee20000300800 */
[----:B------:R-:W-:Y:S02]  /*8e130*/  PRMT R43, R43, 0x5410, R50 ;  /* 0x000054102b2b7816 */ /* 0x000fe40000000032 */
[----:B----4-:R-:W-:Y:S02]  /*8e140*/  PRMT R39, R51, 0x5410, R39 ;  /* 0x0000541033277816 */ /* 0x010fe40000000027 */
[----:B------:R-:W4:Y:S04]  /*8e150*/  LDL.LU.64 R50, [R1+0x1150] ;  /* 0x0011500001327983 */ /* 0x000f280000300a00 */
[----:B------:R-:W-:Y:S01]  /*8e160*/  STSM.16.M88.4 [R56], R32 ;  /* 0x0000002038007844 */ /* 0x000fe20000000200 */
[----:B------:R-:W-:-:S03]  /*8e170*/  NOP ;  /* 0x0000000000007918 */ /* 0x000fc60000000000 */
[----:B------:R-:W0:Y:S01]  /*8e180*/  LDS.128 R28, [R56] ;  /* 0x00000000381c7984 */ /* 0x000e220000000c00 */
[----:B------:R-:W-:-:S03]  /*8e190*/  NOP ;  /* 0x0000000000007918 */ /* 0x000fc60000000000 */
[----:B------:R-:W-:Y:S01]  /*8e1a0*/  STSM.16.M88.4 [R56], R40 ;  /* 0x0000002838007844 */ /* 0x000fe20000000200 */
[----:B------:R-:W-:-:S03]  /*8e1b0*/  NOP ;  /* 0x0000000000007918 */ /* 0x000fc60000000000 */
[----:B------:R-:W1:Y:S01]  /*8e1c0*/  LDS.128 R32, [R56] ;  /* 0x0000000038207984 */ /* 0x000e620000000c00 */
[----:B------:R-:W-:-:S03]  /*8e1d0*/  NOP ;  /* 0x0000000000007918 */ /* 0x000fc60000000000 */
[----:B------:R-:W-:Y:S01]  /*8e1e0*/  STSM.16.M88.4 [R56], R36 ;  /* 0x0000002438007844 */ /* 0x000fe20000000200 */
[----:B------:R-:W-:-:S03]  /*8e1f0*/  NOP ;  /* 0x0000000000007918 */ /* 0x000fc60000000000 */
[----:B------:R-:W1:Y:S01]  /*8e200*/  LDS.128 R36, [R56] ;  /* 0x0000000038247984 */ /* 0x000e620000000c00 */
[----:B------:R-:W-:Y:S01]  /*8e210*/  PRMT R47, R47, 0x5410, R16 ;  /* 0x000054102f2f7816 */ /* 0x000fe20000000010 */
[----:B------:R-:W-:-:S04]  /*8e220*/  NOP ;  /* 0x0000000000007918 */ /* 0x000fc80000000000 */
[----:B------:R0:W-:Y:S01]  /*8e230*/  STSM.16.M88.4 [R56], R44 ;  /* 0x0000002c38007844 */ /* 0x0001e20000000200 */
[----:B------:R-:W-:-:S03]  /*8e240*/  NOP ;  /* 0x0000000000007918 */ /* 0x000fc60000000000 */
[----:B------:R-:W1:Y:S01]  /*8e250*/  LDS.128 R40, [R56] ;  /* 0x0000000038287984 */ /* 0x000e620000000c00 */
[----:B0-----:R-:W-:Y:S02]  /*8e260*/  PRMT R45, R14, 0x5410, R17 ;  /* 0x000054100e2d7816 */ /* 0x001fe40000000011 */
[----:B------:R-:W-:Y:S02]  /*8e270*/  PRMT R46, R12, 0x5410, R15 ;  /* 0x000054100c2e7816 */ /* 0x000fe4000000000f */
[----:B------:R-:W-:Y:S02]  /*8e280*/  PRMT R44, R10, 0x5410, R13 ;  /* 0x000054100a2c7816 */ /* 0x000fe4000000000d */
[----:B------:R-:W-:Y:S01]  /*8e290*/  PRMT R47, R11, 0x5410, R61 ;  /* 0x000054100b2f7816 */ /* 0x000fe2000000003d */
[----:B------:R-:W-:-:S04]  /*8e2a0*/  NOP ;  /* 0x0000000000007918 */ /* 0x000fc80000000000 */
[----:B------:R-:W-:Y:S01]  /*8e2b0*/  STSM.16.M88.4 [R56], R44 ;  /* 0x0000002c38007844 */ /* 0x000fe20000000200 */
[----:B------:R-:W-:Y:S01]  /*8e2c0*/  PRMT R5, R5, 0x5410, R8 ;  /* 0x0000541005057816 */ /* 0x000fe20000000008 */
[----:B------:R-:W-:Y:S02]  /*8e2d0*/  NOP ;  /* 0x0000000000007918 */ /* 0x000fe40000000000 */
[----:B------:R-:W0:Y:S01]  /*8e2e0*/  LDS.128 R44, [R56] ;  /* 0x00000000382c7984 */ /* 0x000e220000000c00 */
[----:B------:R-:W-:Y:S02]  /*8e2f0*/  PRMT R6, R6, 0x5410, R9 ;  /* 0x0000541006067816 */ /* 0x000fe40000000009 */
[----:B------:R-:W-:Y:S02]  /*8e300*/  PRMT R4, R4, 0x5410, R7 ;  /* 0x0000541004047816 */ /* 0x000fe40000000007 */
[----:B------:R-:W-:Y:S01]  /*8e310*/  PRMT R7, R49, 0x5410, R59 ;  /* 0x0000541031077816 */ /* 0x000fe2000000003b */
[----:B------:R-:W-:-:S04]  /*8e320*/  NOP ;  /* 0x0000000000007918 */ /* 0x000fc80000000000 */
[----:B------:R1:W-:Y:S04]  /*8e330*/  STSM.16.M88.4 [R56], R4 ;  /* 0x0000000438007844 */ /* 0x0003e80000000200 */
[----:B------:R-:W4:Y:S04]  /*8e340*/  LDL.LU R59, [R1+0x263c] ;  /* 0x00263c00013b7983 */ /* 0x000f280000300800 */
[----:B-1----:R-:W4:Y:S01]  /*8e350*/  LDL.LU R56, [R1+0x2638] ;  /* 0x0026380001387983 */ /* 0x002f220000300800 */
[----:B---3--:R-:W-:Y:S01]  /*8e360*/  PRMT R61, R48, 0x7770, RZ ;  /* 0x00007770303d7816 */ /* 0x008fe200000000ff */
[----:B------:R-:W-:-:S04]  /*8e370*/  NOP ;  /* 0x0000000000007918 */ /* 0x000fc80000000000 */
[----:B--2---:R1:W-:Y:S02]  /*8e380*/  @P5 STG.E.U8 desc[UR42][R2.64], R61 ;  /* 0x0000003d02005986 */ /* 0x0043e4000c10112a */
[----:B-1----:R-:W-:-:S05]  /*8e390*/  PRMT R61, R48, 0x7771, RZ ;  /* 0x00007771303d7816 */ /* 0x002fca00000000ff */
[----:B----4-:R1:W-:Y:S04]  /*8e3a0*/  @P6 STG.E.U8 desc[UR42][R50.64], R61 ;  /* 0x0000003d32006986 */ /* 0x0103e8000c10112a */
[----:B-1----:R-:W2:Y:S04]  /*8e3b0*/  LDL.LU.64 R50, [R1+0x1148] ;  /* 0x0011480001327983 */ /* 0x002ea80000300a00 */
[----:B------:R-:W3:Y:S04]  /*8e3c0*/  LDL.LU.64 R12, [R1+0x1140] ;  /* 0x00114000010c7983 */ /* 0x000ee80000300a00 */
[----:B------:R-:W4:Y:S04]  /*8e3d0*/  LDL.LU.64 R10, [R1+0x1138] ;  /* 0x00113800010a7983 */ /* 0x000f280000300a00 */
[----:B------:R-:W4:Y:S04]  /*8e3e0*/  LDL.LU.64 R6, [R1+0x1130] ;  /* 0x0011300001067983 */ /* 0x000f280000300a00 */
[----:B------:R-:W4:Y:S04]  /*8e3f0*/  LDL.LU.64 R4, [R1+0x1128] ;  /* 0x0011280001047983 */ /* 0x000f280000300a00 */
[----:B------:R-:W4:Y:S01]  /*8e400*/  LDL.LU R49, [R1+0x134] ;  /* 0x0001340001317983 */ /* 0x000f220000300800 */
[----:B------:R-:W-:-:S03]  /*8e410*/  LOP3.LUT P3, RZ, R55, 0x4000000, RZ, 0xc0, !PT ;  /* 0x0400000037ff7812 */ /* 0x000fc6000786c0ff */
[----:B------:R-:W4:Y:S01]  /*8e420*/  LDL.LU.64 R2, [R1+0x1120] ;  /* 0x0011200001027983 */ /* 0x000f220000300a00 */
[----:B------:R-:W-:-:S03]  /*8e430*/  PRMT R61, R48, 0x7772, RZ ;  /* 0x00007772303d7816 */ /* 0x000fc600000000ff */
[----:B------:R-:W4:Y:S01]  /*8e440*/  LDL.LU R8, [R1+0x138] ;  /* 0x0001380001087983 */ /* 0x000f220000300800 */
[C---:B------:R-:W-:Y:S02]  /*8e450*/  LOP3.LUT P1, RZ, R55.reuse, 0x4, RZ, 0xc0, !PT ;  /* 0x0000000437ff7812 */ /* 0x040fe4000782c0ff */
[----:B------:R-:W-:Y:S02]  /*8e460*/  LOP3.LUT P4, RZ, R55, 0x800000, RZ, 0xc0, !PT ;  /* 0x0080000037ff7812 */ /* 0x000fe4000788c0ff */
[----:B------:R-:W-:-:S09]  /*8e470*/  LOP3.LUT R59, R59, 0xffffffdf, RZ, 0xc0, !PT ;  /* 0xffffffdf3b3b7812 */ /* 0x000fd200078ec0ff */
[----:B------:R-:W-:Y:S02]  /*8e480*/  @P1 LOP3.LUT R59, R59, 0x20, RZ, 0xfc, !PT ;  /* 0x000000203b3b1812 */ /* 0x000fe400078efcff */
[----:B------:R-:W-:Y:S02]  /*8e490*/  LOP3.LUT P1, RZ, R55, 0x10, RZ, 0xc0, !PT ;  /* 0x0000001037ff7812 */ /* 0x000fe4000782c0ff */
[----:B------:R-:W-:Y:S01]  /*8e4a0*/  LOP3.LUT R59, R59, 0xffffffbf, RZ, 0xc0, !PT ;  /* 0xffffffbf3b3b7812 */ /* 0x000fe200078ec0ff */
[----:B--2---:R1:W-:Y:S04]  /*8e4b0*/  @P3 STG.E.U8 desc[UR42][R50.64], R61 ;  /* 0x0000003d32003986 */ /* 0x0043e8000c10112a */
[----:B-1----:R-:W2:Y:S06]  /*8e4c0*/  LDL.LU.64 R50, [R1+0x1118] ;  /* 0x0011180001327983 */ /* 0x002eac0000300a00 */
[----:B------:R-:W-:-:S02]  /*8e4d0*/  @P1 LOP3.LUT R59, R59, 0x40, RZ, 0xfc, !PT ;  /* 0x000000403b3b1812 */ /* 0x000fc400078efcff */
[----:B------:R-:W-:Y:S01]  /*8e4e0*/  LOP3.LUT P1, RZ, R55, 0x20, RZ, 0xc0, !PT ;  /* 0x0000002037ff7812 */ /* 0x000fe2000782c0ff */
[----:B------:R-:W2:Y:S01]  /*8e4f0*/  LDL.LU.64 R22, [R1+0x1110] ;  /* 0x0011100001167983 */ /* 0x000ea20000300a00 */
[----:B------:R-:W-:-:S03]  /*8e500*/  LOP3.LUT R59, R59, 0xffffff7f, RZ, 0xc0, !PT ;  /* 0xffffff7f3b3b7812 */ /* 0x000fc600078ec0ff */
[----:B------:R-:W2:Y:S04]  /*8e510*/  LDL.LU.64 R20, [R1+0x1108] ;  /* 0x0011080001147983 */ /* 0x000ea80000300a00 */
[----:B------:R-:W2:Y:S04]  /*8e520*/  LDL.LU.64 R18, [R1+0x1100] ;  /* 0x0011000001127983 */ /* 0x000ea80000300a00 */
[----:B------:R-:W-:Y:S01]  /*8e530*/  @P1 LOP3.LUT R59, R59, 0x80, RZ, 0xfc, !PT ;  /* 0x000000803b3b1812 */ /* 0x000fe200078efcff */
[----:B------:R-:W2:Y:S01]  /*8e540*/  LDL.LU.64 R16, [R1+0x10f8] ;  /* 0x0010f80001107983 */ /* 0x000ea20000300a00 */
[----:B------:R-:W-:-:S02]  /*8e550*/  LOP3.LUT P1, RZ, R55, 0x80, RZ, 0xc0, !PT ;  /* 0x0000008037ff7812 */ /* 0x000fc4000782c0ff */
[----:B------:R-:W-:Y:S01]  /*8e560*/  LOP3.LUT R59, R59, 0xfffffeff, RZ, 0xc0, !PT ;  /* 0xfffffeff3b3b7812 */ /* 0x000fe200078ec0ff */
[----:B------:R-:W2:Y:S10]  /*8e570*/  LDL.LU.64 R14, [R1+0x10f0] ;  /* 0x0010f000010e7983 */ /* 0x000eb40000300a00 */
[----:B------:R-:W-:-:S02]  /*8e580*/  @P1 LOP3.LUT R59, R59, 0x100, RZ, 0xfc, !PT ;  /* 0x000001003b3b1812 */ /* 0x000fc400078efcff */
[----:B------:R-:W-:Y:S02]  /*8e590*/  LOP3.LUT P1, RZ, R55, 0x400, RZ, 0xc0, !PT ;  /* 0x0000040037ff7812 */ /* 0x000fe4000782c0ff */
[----:B------:R-:W-:-:S11]  /*8e5a0*/  LOP3.LUT R59, R59, 0xfffffdff, RZ, 0xc0, !PT ;  /* 0xfffffdff3b3b7812 */ /* 0x000fd600078ec0ff */
[----:B------:R-:W-:Y:S02]  /*8e5b0*/  @P1 LOP3.LUT R59, R59, 0x200, RZ, 0xfc, !PT ;  /* 0x000002003b3b1812 */ /* 0x000fe400078efcff */
[----:B------:R-:W-:Y:S02]  /*8e5c0*/  LOP3.LUT P1, RZ, R55, 0x1000, RZ, 0xc0, !PT ;  /* 0x0000100037ff7812 */ /* 0x000fe4000782c0ff */
[----:B------:R-:W-:-:S11]  /*8e5d0*/  LOP3.LUT R59, R59, 0xfffffbff, RZ, 0xc0, !PT ;  /* 0xfffffbff3b3b7812 */ /* 0x000fd600078ec0ff */
[----:B------:R-:W-:Y:S02]  /*8e5e0*/  @P1 LOP3.LUT R59, R59, 0x400, RZ, 0xfc, !PT ;  /* 0x000004003b3b1812 */ /* 0x000fe400078efcff */
[----:B------:R-:W-:Y:S02]  /*8e5f0*/  LOP3.LUT P1, RZ, R55, 0x2000, RZ, 0xc0, !PT ;  /* 0x0000200037ff7812 */ /* 0x000fe4000782c0ff */
[----:B------:R-:W-:Y:S02]  /*8e600*/  LOP3.LUT R59, R59, 0xfffff7ff, RZ, 0xc0, !PT ;  /* 0xfffff7ff3b3b7812 */ /* 0x000fe400078ec0ff */
[----:B------:R-:W-:Y:S02]  /*8e610*/  LOP3.LUT P5, RZ, R55, 0x200000, RZ, 0xc0, !PT ;  /* 0x0020000037ff7812 */ /* 0x000fe400078ac0ff */
[----:B------:R-:W-:-:S07]  /*8e620*/  PRMT R61, R48, 0x7773, RZ ;  /* 0x00007773303d7816 */ /* 0x000fce00000000ff */
[----:B------:R-:W-:Y:S02]  /*8e630*/  @P1 LOP3.LUT R59, R59, 0x800, RZ, 0xfc, !PT ;  /* 0x000008003b3b1812 */ /* 0x000fe400078efcff */
[C---:B------:R-:W-:Y:S01]  /*8e640*/  LOP3.LUT P1, RZ, R55.reuse, 0x8000, RZ, 0xc0, !PT ;  /* 0x0000800037ff7812 */ /* 0x040fe2000782c0ff */
[----:B---3--:R4:W-:Y:S01]  /*8e650*/  @P4 STG.E.U8 desc[UR42][R12.64], R61 ;  /* 0x0000003d0c004986 */ /* 0x0089e2000c10112a */
[----:B------:R-:W-:Y:S02]  /*8e660*/  LOP3.LUT P6, RZ, R55, 0x100000, RZ, 0xc0, !PT ;  /* 0x0010000037ff7812 */ /* 0x000fe400078cc0ff */
[----:B------:R-:W-:Y:S02]  /*8e670*/  LOP3.LUT R59, R59, 0xffffefff, RZ, 0xc0, !PT ;  /* 0xffffefff3b3b7812 */ /* 0x000fe400078ec0ff */
[----:B----4-:R-:W-:Y:S01]  /*8e680*/  PRMT R61, R49, 0x7770, RZ ;  /* 0x00007770313d7816 */ /* 0x010fe200000000ff */
[----:B------:R-:W3:Y:S06]  /*8e690*/  LDL.LU.64 R12, [R1+0x10e8] ;  /* 0x0010e800010c7983 */ /* 0x000eec0000300a00 */
[----:B------:R-:W-:-:S02]  /*8e6a0*/  @P1 LOP3.LUT R59, R59, 0x1000, RZ, 0xfc, !PT ;  /* 0x000010003b3b1812 */ /* 0x000fc400078efcff */
[----:B------:R-:W-:Y:S01]  /*8e6b0*/  LOP3.LUT P1, RZ, R55, 0x40000, RZ, 0xc0, !PT ;  /* 0x0004000037ff7812 */ /* 0x000fe2000782c0ff */
[----:B------:R1:W-:Y:S02]  /*8e6c0*/  @P5 STG.E.U8 desc[UR42][R10.64], R61 ;  /* 0x0000003d0a005986 */ /* 0x0003e4000c10112a */
[C---:B-1----:R-:W-:Y:S02]  /*8e6d0*/  PRMT R61, R49.reuse, 0x7771, RZ ;  /* 0x00007771313d7816 */ /* 0x042fe400000000ff */
[----:B------:R-:W4:Y:S04]  /*8e6e0*/  LDL.LU.64 R10, [R1+0x10e0] ;  /* 0x0010e000010a7983 */ /* 0x000f280000300a00 */
[----:B------:R1:W-:Y:S02]  /*8e6f0*/  @P6 STG.E.U8 desc[UR42][R6.64], R61 ;  /* 0x0000003d06006986 */ /* 0x0003e4000c10112a */
[----:B-1----:R-:W-:-:S02]  /*8e700*/  PRMT R61, R49, 0x7772, RZ ;  /* 0x00007772313d7816 */ /* 0x002fc400000000ff */
[----:B------:R-:W4:Y:S04]  /*8e710*/  LDL.LU.64 R6, [R1+0x10d8] ;  /* 0x0010d80001067983 */ /* 0x000f280000300a00 */
[----:B------:R1:W-:Y:S01]  /*8e720*/  @P1 STG.E.U8 desc[UR42][R4.64], R61 ;  /* 0x0000003d04001986 */ /* 0x0003e2000c10112a */
[----:B------:R-:W-:Y:S02]  /*8e730*/  LOP3.LUT P1, RZ, R59, 0x1000, RZ, 0xc0, !PT ;  /* 0x000010003bff7812 */ /* 0x000fe4000782c0ff */
[----:B-1----:R-:W-:Y:S01]  /*8e740*/  PRMT R61, R49, 0x7773, RZ ;  /* 0x00007773313d7816 */ /* 0x002fe200000000ff */
[----:B------:R-:W4:Y:S10]  /*8e750*/  LDL.LU.64 R4, [R1+0x10d0] ;  /* 0x0010d00001047983 */ /* 0x000f340000300a00 */
[----:B------:R1:W-:Y:S01]  /*8e760*/  @P1 STG.E.U8 desc[UR42][R2.64], R61 ;  /* 0x0000003d02001986 */ /* 0x0003e2000c10112a */
[----:B------:R-:W-:-:S03]  /*8e770*/  LOP3.LUT P1, RZ, R59, 0x800, RZ, 0xc0, !PT ;  /* 0x000008003bff7812 */ /* 0x000fc6000782c0ff */
[----:B------:R-:W4:Y:S04]  /*8e780*/  LDL.LU.64 R48, [R1+0x10c8] ;  /* 0x0010c80001307983 */ /* 0x000f280000300a00 */
[----:B-1----:R-:W4:Y:S01]  /*8e790*/  LDL.LU.64 R2, [R1+0x10c0] ;  /* 0x0010c00001027983 */ /* 0x002f220000300a00 */
[----:B------:R-:W-:-:S03]  /*8e7a0*/  PRMT R61, R8, 0x7770, RZ ;  /* 0x00007770083d7816 */ /* 0x000fc600000000ff */
[----:B------:R-:W4:Y:S04]  /*8e7b0*/  LDL.LU R9, [R1+0x124] ;  /* 0x0001240001097983 */ /* 0x000f280000300800 */
[----:B--2---:R1:W-:Y:S04]  /*8e7c0*/  @P1 STG.E.U8 desc[UR42][R50.64], R61 ;  /* 0x0000003d32001986 */ /* 0x0043e8000c10112a */
[----:B-1----:R-:W2:Y:S01]  /*8e7d0*/  LDL.LU.64 R50, [R1+0x10b8] ;  /* 0x0010b80001327983 */ /* 0x002ea20000300a00 */
[----:B------:R-:W-:Y:S02]  /*8e7e0*/  LOP3.LUT P1, RZ, R59, 0x400, RZ, 0xc0, !PT ;  /* 0x000004003bff7812 */ /* 0x000fe4000782c0ff */
[----:B------:R-:W-:-:S11]  /*8e7f0*/  PRMT R61, R8, 0x7771, RZ ;  /* 0x00007771083d7816 */ /* 0x000fd600000000ff */
[----:B------:R1:W-:Y:S01]  /*8e800*/  @P1 STG.E.U8 desc[UR42][R22.64], R61 ;  /* 0x0000003d16001986 */ /* 0x0003e2000c10112a */
[----:B------:R-:W-:Y:S02]  /*8e810*/  LOP3.LUT P1, RZ, R59, 0x200, RZ, 0xc0, !PT ;  /* 0x000002003bff7812 */ /* 0x000fe4000782c0ff */
[----:B-1----:R-:W-:-:S11]  /*8e820*/  PRMT R61, R8, 0x7772, RZ ;  /* 0x00007772083d7816 */ /* 0x002fd600000000ff */
        /* <DEDUP_REMOVED lines=11> */
[C---:B------:R-:W-:Y:S02]  /*8e8e0*/  LOP3.LUT P2, RZ, R56.reuse, 0x80000000, RZ, 0xc0, !PT ;  /* 0x8000000038ff7812 */ /* 0x040fe4000784c0ff */
[----:B------:R-:W-:Y:S02]  /*8e8f0*/  LOP3.LUT P0, RZ, R56, 0x20000000, RZ, 0xc0, !PT ;  /* 0x2000000038ff7812 */ /* 0x000fe4000780c0ff */
[----:B-1----:R-:W-:-:S07]  /*8e900*/  PRMT R61, R58, 0x7772, RZ ;  /* 0x000077723a3d7816 */ /* 0x002fce00000000ff */
[----:B---3--:R1:W-:Y:S01]  /*8e910*/  @P1 STG.E.U8 desc[UR42][R12.64], R61 ;  /* 0x0000003d0c001986 */ /* 0x0083e2000c10112a */
[----:B------:R-:W-:Y:S02]  /*8e920*/  LOP3.LUT P3, RZ, R56, 0x10000000, RZ, 0xc0, !PT ;  /* 0x1000000038ff7812 */ /* 0x000fe4000786c0ff */
[----:B-1----:R-:W-:Y:S02]  /*8e930*/  PRMT R61, R58, 0x7773, RZ ;  /* 0x000077733a3d7816 */ /* 0x002fe400000000ff */
[C---:B------:R-:W-:Y:S01]  /*8e940*/  LOP3.LUT P4, RZ, R56.reuse, 0x4000000, RZ, 0xc0, !PT ;  /* 0x0400000038ff7812 */ /* 0x040fe2000788c0ff */
[----:B------:R-:W3:Y:S04]  /*8e950*/  LDL.LU R58, [R1+0x2634] ;  /* 0x00263400013a7983 */ /* 0x000ee80000300800 */
[----:B----4-:R1:W-:Y:S01]  /*8e960*/  @P2 STG.E.U8 desc[UR42][R10.64], R61 ;  /* 0x0000003d0a002986 */ /* 0x0103e2000c10112a */
[----:B------:R-:W-:-:S02]  /*8e970*/  LOP3.LUT P5, RZ, R56, 0x800000, RZ, 0xc0, !PT ;  /* 0x0080000038ff7812 */ /* 0x000fc400078ac0ff */
[----:B-1----:R-:W-:-:S05]  /*8e980*/  PRMT R61, R60, 0x7770, RZ ;  /* 0x000077703c3d7816 */ /* 0x002fca00000000ff */
[----:B------:R1:W-:Y:S01]  /*8e990*/  @P0 STG.E.U8 desc[UR42][R6.64], R61 ;  /* 0x0000003d06000986 */ /* 0x0003e2000c10112a */
[----:B------:R-:W-:Y:S02]  /*8e9a0*/  LOP3.LUT P6, RZ, R56, 0x200000, RZ, 0xc0, !PT ;  /* 0x0020000038ff7812 */ /* 0x000fe400078cc0ff */
[----:B-1----:R-:W-:-:S05]  /*8e9b0*/  PRMT R61, R60, 0x7771, RZ ;  /* 0x000077713c3d7816 */ /* 0x002fca00000000ff */
[----:B------:R1:W-:Y:S02]  /*8e9c0*/  @P3 STG.E.U8 desc[UR42][R4.64], R61 ;  /* 0x0000003d04003986 */ /* 0x0003e4000c10112a */
[----:B-1----:R-:W-:-:S05]  /*8e9d0*/  PRMT R61, R60, 0x7772, RZ ;  /* 0x000077723c3d7816 */ /* 0x002fca00000000ff */
[----:B------:R1:W-:Y:S02]  /*8e9e0*/  @P4 STG.E.U8 desc[UR42][R48.64], R61 ;  /* 0x0000003d30004986 */ /* 0x0003e4000c10112a */
[----:B-1----:R-:W-:Y:S02]  /*8e9f0*/  PRMT R61, R60, 0x7773, RZ ;  /* 0x000077733c3d7816 */ /* 0x002fe400000000ff */
[----:B------:R-:W4:Y:S04]  /*8ea00*/  LDL.LU R60, [R1+0x2630] ;  /* 0x00263000013c7983 */ /* 0x000f280000300800 */
[----:B------:R1:W-:Y:S02]  /*8ea10*/  @P5 STG.E.U8 desc[UR42][R2.64], R61 ;  /* 0x0000003d02005986 */ /* 0x0003e4000c10112a */
[----:B-1----:R-:W-:-:S05]  /*8ea20*/  PRMT R61, R9, 0x7770, RZ ;  /* 0x00007770093d7816 */ /* 0x002fca00000000ff */
[----:B--2---:R1:W-:Y:S04]  /*8ea30*/  @P6 STG.E.U8 desc[UR42][R50.64], R61 ;  /* 0x0000003d32006986 */ /* 0x0043e8000c10112a */
[----:B-1----:R-:W2:Y:S04]  /*8ea40*/  LDL.LU.64 R50, [R1+0x10b0] ;  /* 0x0010b00001327983 */ /* 0x002ea80000300a00 */
[----:B------:R-:W4:Y:S04]  /*8ea50*/  LDL.LU.64 R10, [R1+0x10a8] ;  /* 0x0010a800010a7983 */ /* 0x000f280000300a00 */
[----:B------:R-:W4:Y:S04]  /*8ea60*/  LDL.LU.64 R6, [R1+0x10a0] ;  /* 0x0010a00001067983 */ /* 0x000f280000300a00 */
[----:B------:R-:W4:Y:S04]  /*8ea70*/  LDL.LU.64 R4, [R1+0x1098] ;  /* 0x0010980001047983 */ /* 0x000f280000300a00 */
[----:B------:R-:W4:Y:S04]  /*8ea80*/  LDL.LU.64 R48, [R1+0x1090] ;  /* 0x0010900001307983 */ /* 0x000f280000300a00 */
[----:B------:R-:W4:Y:S04]  /*8ea90*/  LDL.LU.64 R2, [R1+0x1088] ;  /* 0x0010880001027983 */ /* 0x000f280000300a00 */
[----:B------:R-:W4:Y:S01]  /*8eaa0*/  LDL.LU R27, [R1+0x128] ;  /* 0x00012800011b7983 */ /* 0x000f220000300800 */
[----:B------:R-:W-:-:S02]  /*8eab0*/  LOP3.LUT P3, RZ, R56, 0x100000, RZ, 0xc0, !PT ;  /* 0x0010000038ff7812 */ /* 0x000fc4000786c0ff */
[----:B------:R-:W-:Y:S02]  /*8eac0*/  PRMT R61, R9, 0x7771, RZ ;  /* 0x00007771093d7816 */ /* 0x000fe400000000ff */
[----:B------:R-:W-:Y:S02]  /*8ead0*/  LOP3.LUT R59, R59, 0xfffffffe, RZ, 0xc0, !PT ;  /* 0xfffffffe3b3b7812 */ /* 0x000fe400078ec0ff */
[----:B---3--:R-:W-:-:S07]  /*8eae0*/  LOP3.LUT P1, RZ, R58, 0x10000000, RZ, 0xc0, !PT ;  /* 0x100000003aff7812 */ /* 0x008fce000782c0ff */
[----:B--2---:R1:W-:Y:S04]  /*8eaf0*/  @P3 STG.E.U8 desc[UR42][R50.64], R61 ;  /* 0x0000003d32003986 */ /* 0x0043e8000c10112a */
[----:B-1----:R-:W2:Y:S01]  /*8eb00*/  LDL.LU.64 R50, [R1+0x1080] ;  /* 0x0010800001327983 */ /* 0x002ea20000300a00 */
[----:B----4-:R-:W-:-:S03]  /*8eb10*/  LOP3.LUT R60, R60, 0xdfffffff, RZ, 0xc0, !PT ;  /* 0xdfffffff3c3c7812 */ /* 0x010fc600078ec0ff */
[----:B------:R-:W3:Y:S01]  /*8eb20*/  LDL.LU R8, [R1+0x12c] ;  /* 0x00012c0001087983 */ /* 0x000ee20000300800 */
[----:B------:R-:W-:Y:S02]  /*8eb30*/  @P1 LOP3.LUT R60, R60, 0x20000000, RZ, 0xfc, !PT ;  /* 0x200000003c3c1812 */ /* 0x000fe400078efcff */
[----:B------:R-:W-:Y:S01]  /*8eb40*/  LOP3.LUT P1, RZ, R58, 0x20000000, RZ, 0xc0, !PT ;  /* 0x200000003aff7812 */ /* 0x000fe2000782c0ff */
[----:B------:R-:W4:Y:S01]  /*8eb50*/  LDL.LU.64 R22, [R1+0x1078] ;  /* 0x0010780001167983 */ /* 0x000f220000300a00 */
[----:B------:R-:W-:-:S03]  /*8eb60*/  LOP3.LUT R60, R60, 0xbfffffff, RZ, 0xc0, !PT ;  /* 0xbfffffff3c3c7812 */ /* 0x000fc600078ec0ff */
[----:B------:R-:W4:Y:S04]  /*8eb70*/  LDL.LU.64 R20, [R1+0x1070] ;  /* 0x0010700001147983 */ /* 0x000f280000300a00 */
[----:B------:R-:W4:Y:S04]  /*8eb80*/  LDL.LU.64 R18, [R1+0x1068] ;  /* 0x0010680001127983 */ /* 0x000f280000300a00 */
[----:B------:R-:W-:Y:S01]  /*8eb90*/  @P1 LOP3.LUT R60, R60, 0x40000000, RZ, 0xfc, !PT ;  /* 0x400000003c3c1812 */ /* 0x000fe200078efcff */
[----:B------:R-:W4:Y:S01]  /*8eba0*/  LDL.LU.64 R16, [R1+0x1060] ;  /* 0x0010600001107983 */ /* 0x000f220000300a00 */
[----:B------:R-:W-:-:S02]  /*8ebb0*/  LOP3.LUT P1, RZ, R58, 0x80000000, RZ, 0xc0, !PT ;  /* 0x800000003aff7812 */ /* 0x000fc4000782c0ff */
[----:B------:R-:W-:-:S11]  /*8ebc0*/  LOP3.LUT R60, R60, 0x7fffffff, RZ, 0xc0, !PT ;  /* 0x7fffffff3c3c7812 */ /* 0x000fd600078ec0ff */
[----:B------:R-:W-:Y:S02]  /*8ebd0*/  @P1 LOP3.LUT R60, R60, 0x80000000, RZ, 0xfc, !PT ;  /* 0x800000003c3c1812 */ /* 0x000fe400078efcff */
[----:B------:R-:W-:-:S13]  /*8ebe0*/  LOP3.LUT P1, RZ, R56, 0x4, RZ, 0xc0, !PT ;  /* 0x0000000438ff7812 */ /* 0x000fda000782c0ff */
[----:B------:R-:W-:Y:S02]  /*8ebf0*/  @P1 LOP3.LUT R59, R59, 0x1, RZ, 0xfc, !PT ;  /* 0x000000013b3b1812 */ /* 0x000fe400078efcff */
[----:B------:R-:W-:Y:S02]  /*8ec00*/  LOP3.LUT P1, RZ, R56, 0x10, RZ, 0xc0, !PT ;  /* 0x0000001038ff7812 */ /* 0x000fe4000782c0ff */
[----:B------:R-:W-:-:S11]  /*8ec10*/  LOP3.LUT R59, R59, 0xfffffffd, RZ, 0xc0, !PT ;  /* 0xfffffffd3b3b7812 */ /* 0x000fd600078ec0ff */
[----:B------:R-:W-:Y:S02]  /*8ec20*/  @P1 LOP3.LUT R59, R59, 0x2, RZ, 0xfc, !PT ;  /* 0x000000023b3b1812 */ /* 0x000fe400078efcff */
[C---:B------:R-:W-:Y:S02]  /*8ec30*/  LOP3.LUT P1, RZ, R56.reuse, 0x20, RZ, 0xc0, !PT ;  /* 0x0000002038ff7812 */ /* 0x040fe4000782c0ff */
[----:B------:R-:W-:Y:S02]  /*8ec40*/  LOP3.LUT R59, R59, 0xfffffffb, RZ, 0xc0, !PT ;  /* 0xfffffffb3b3b7812 */ /* 0x000fe400078ec0ff */
[----:B------:R-:W-:-:S09]  /*8ec50*/  LOP3.LUT P4, RZ, R56, 0x40000, RZ, 0xc0, !PT ;  /* 0x0004000038ff7812 */ /* 0x000fd2000788c0ff */
[----:B------:R-:W-:Y:S02]  /*8ec60*/  @P1 LOP3.LUT R59, R59, 0x4, RZ, 0xfc, !PT ;  /* 0x000000043b3b1812 */ /* 0x000fe400078efcff */
[----:B------:R-:W-:Y:S02]  /*8ec70*/  LOP3.LUT P1, RZ, R56, 0x80, RZ, 0xc0, !PT ;  /* 0x0000008038ff7812 */ /* 0x000fe4000782c0ff */
[----:B------:R-:W-:Y:S02]  /*8ec80*/  PRMT R61, R9, 0x7772, RZ ;  /* 0x00007772093d7816 */ /* 0x000fe400000000ff */
[----:B------:R-:W-:-:S03]  /*8ec90*/  LOP3.LUT R59, R59, 0xfffffff7, RZ, 0xc0, !PT ;  /* 0xfffffff73b3b7812 */ /* 0x000fc600078ec0ff */
[----:B------:R1:W-:Y:S01]  /*8eca0*/  @P4 STG.E.U8 desc[UR42][R10.64], R61 ;  /* 0x0000003d0a004986 */ /* 0x0003e2000c10112a */
[----:B------:R-:W-:-:S05]  /*8ecb0*/  LOP3.LUT P5, RZ, R56, 0x8000, RZ, 0xc0, !PT ;  /* 0x0000800038ff7812 */ /* 0x000fca00078ac0ff */
[----:B------:R-:W-:Y:S02]  /*8ecc0*/  @P1 LOP3.LUT R59, R59, 0x8, RZ, 0xfc, !PT ;  /* 0x000000083b3b1812 */ /* 0x000fe400078efcff */
[C---:B------:R-:W-:Y:S02]  /*8ecd0*/  LOP3.LUT P1, RZ, R56.reuse, 0x400, RZ, 0xc0, !PT ;  /* 0x0000040038ff7812 */ /* 0x040fe4000782c0ff */
[----:B-1----:R-:W-:Y:S02]  /*8ece0*/  PRMT R61, R9, 0x7773, RZ ;  /* 0x00007773093d7816 */ /* 0x002fe400000000ff */
[----:B------:R-:W4:Y:S01]  /*8ecf0*/  LDL.LU R9, [R1+0x110] ;  /* 0x0001100001097983 */ /* 0x000f220000300800 */
[----:B------:R-:W-:-:S03]  /*8ed00*/  LOP3.LUT P6, RZ, R56, 0x2000, RZ, 0xc0, !PT ;  /* 0x0000200038ff7812 */ /* 0x000fc600078cc0ff */
[----:B------:R-:W4:Y:S01]  /*8ed10*/  LDL.LU.64 R14, [R1+0x1058] ;  /* 0x00105800010e7983 */ /* 0x000f220000300a00 */
[----:B------:R-:W-:-:S03]  /*8ed20*/  LOP3.LUT R59, R59, 0xffffffef, RZ, 0xc0, !PT ;  /* 0xffffffef3b3b7812 */ /* 0x000fc600078ec0ff */
[----:B------:R1:W-:Y:S01]  /*8ed30*/  @P5 STG.E.U8 desc[UR42][R6.64], R61 ;  /* 0x0000003d06005986 */ /* 0x0003e2000c10112a */
[----:B------:R-:W-:Y:S02]  /*8ed40*/  @P1 LOP3.LUT R59, R59, 0x10, RZ, 0xfc, !PT ;  /* 0x000000103b3b1812 */ /* 0x000fe400078efcff */
[----:B------:R-:W-:Y:S01]  /*8ed50*/  LOP3.LUT P1, RZ, R56, 0x1000, RZ, 0xc0, !PT ;  /* 0x0000100038ff7812 */ /* 0x000fe2000782c0ff */
[----:B------:R-:W4:Y:S04]  /*8ed60*/  LDL.LU.64 R12, [R1+0x1050] ;  /* 0x00105000010c7983 */ /* 0x000f280000300a00 */
[----:B------:R-:W4:Y:S01]  /*8ed70*/  LDL.LU.64 R10, [R1+0x1048] ;  /* 0x00104800010a7983 */ /* 0x000f220000300a00 */
[----:B-1----:R-:W-:-:S03]  /*8ed80*/  PRMT R61, R27, 0x7770, RZ ;  /* 0x000077701b3d7816 */ /* 0x002fc600000000ff */
[----:B------:R-:W4:Y:S04]  /*8ed90*/  LDL.LU.64 R6, [R1+0x1040] ;  /* 0x0010400001067983 */ /* 0x000f280000300a00 */
[----:B------:R1:W-:Y:S02]  /*8eda0*/  @P6 STG.E.U8 desc[UR42][R4.64], R61 ;  /* 0x0000003d04006986 */ /* 0x0003e4000c10112a */
[----:B-1----:R-:W-:Y:S02]  /*8edb0*/  PRMT R61, R27, 0x7771, RZ ;  /* 0x000077711b3d7816 */ /* 0x002fe400000000ff */
[----:B------:R-:W4:Y:S04]  /*8edc0*/  LDL.LU.64 R4, [R1+0x1038] ;  /* 0x0010380001047983 */ /* 0x000f280000300a00 */
[----:B------:R1:W-:Y:S01]  /*8edd0*/  @P1 STG.E.U8 desc[UR42][R48.64], R61 ;  /* 0x0000003d30001986 */ /* 0x0003e2000c10112a */
[----:B------:R-:W-:-:S02]  /*8ede0*/  LOP3.LUT P1, RZ, R59, 0x10, RZ, 0xc0, !PT ;  /* 0x000000103bff7812 */ /* 0x000fc4000782c0ff */
[----:B-1----:R-:W-:Y:S01]  /*8edf0*/  PRMT R61, R27, 0x7772, RZ ;  /* 0x000077721b3d7816 */ /* 0x002fe200000000ff */
[----:B------:R-:W4:Y:S10]  /*8ee00*/  LDL.LU.64 R48, [R1+0x1030] ;  /* 0x0010300001307983 */ /* 0x000f340000300a00 */
[----:B------:R1:W-:Y:S01]  /*8ee10*/  @P1 STG.E.U8 desc[UR42][R2.64], R61 ;  /* 0x0000003d02001986 */ /* 0x0003e2000c10112a */
[----:B------:R-:W-:-:S03]  /*8ee20*/  LOP3.LUT P1, RZ, R59, 0x8, RZ, 0xc0, !PT ;  /* 0x000000083bff7812 */ /* 0x000fc6000782c0ff */
[----:B-1----:R-:W4:Y:S01]  /*8ee30*/  LDL.LU.64 R2, [R1+0x1028] ;  /* 0x0010280001027983 */ /* 0x002f220000300a00 */
[----:B------:R-:W-:-:S09]  /*8ee40*/  PRMT R61, R27, 0x7773, RZ ;  /* 0x000077731b3d7816 */ /* 0x000fd200000000ff */
[----:B--2---:R1:W-:Y:S04]  /*8ee50*/  @P1 STG.E.U8 desc[UR42][R50.64], R61 ;  /* 0x0000003d32001986 */ /* 0x0043e8000c10112a */
[----:B-1----:R-:W2:Y:S01]  /*8ee60*/  LDL.LU.64 R50, [R1+0x1020] ;  /* 0x0010200001327983 */ /* 0x002ea20000300a00 */
[----:B------:R-:W-:Y:S02]  /*8ee70*/  LOP3.LUT P1, RZ, R59, 0x4, RZ, 0xc0, !PT ;  /* 0x000000043bff7812 */ /* 0x000fe4000782c0ff */
[----:B---3--:R-:W-:-:S11]  /*8ee80*/  PRMT R61, R8, 0x7770, RZ ;  /* 0x00007770083d7816 */ /* 0x008fd600000000ff */
[----:B----4-:R1:W-:Y:S01]  /*8ee90*/  @P1 STG.E.U8 desc[UR42][R22.64], R61 ;  /* 0x0000003d16001986 */ /* 0x0103e2000c10112a */
[----:B------:R-:W-:Y:S02]  /*8eea0*/  LOP3.LUT P1, RZ, R59, 0x2, RZ, 0xc0, !PT ;  /* 0x000000023bff7812 */ /* 0x000fe4000782c0ff */
[----:B-1----:R-:W-:-:S11]  /*8eeb0*/  PRMT R61, R8, 0x7771, RZ ;  /* 0x00007771083d7816 */ /* 0x002fd600000000ff */
[----:B------:R-:W-:Y:S01]  /*8eec0*/  @P1 STG.E.U8 desc[UR42][R20.64], R61 ;  /* 0x0000003d14001986 */ /* 0x000fe2000c10112a */
[----:B------:R-:W-:Y:S02]  /*8eed0*/  LOP3.LUT P1, RZ, R59, 0x1, RZ, 0xc0, !PT ;  /* 0x000000013bff7812 */ /* 0x000fe4000782c0ff */
[----:B------:R-:W-:-:S11]  /*8eee0*/  PRMT R59, R8, 0x7772, RZ ;  /* 0x00007772083b7816 */ /* 0x000fd600000000ff */
        /* <DEDUP_REMOVED lines=8> */
[----:B------:R1:W-:Y:S01]  /*8ef70*/  @P1 STG.E.U8 desc[UR42][R14.64], R59 ;  /* 0x0000003b0e001986 */ /* 0x0003e2000c10112a */
[----:B------:R-:W-:Y:S02]  /*8ef80*/  LOP3.LUT P1, RZ, R60, 0x20000000, RZ, 0xc0, !PT ;  /* 0x200000003cff7812 */ /* 0x000fe4000782c0ff */
[----:B-1----:R-:W-:-:S11]  /*8ef90*/  PRMT R59, R9, 0x7771, RZ ;  /* 0x00007771093b7816 */ /* 0x002fd600000000ff */
[----:B------:R1:W-:Y:S01]  /*8efa0*/  @P1 STG.E.U8 desc[UR42][R12.64], R59 ;  /* 0x0000003b0c001986 */ /* 0x0003e2000c10112a */
[----:B------:R-:W-:Y:S02]  /*8efb0*/  LOP3.LUT P3, RZ, R58, 0x200000, RZ, 0xc0, !PT ;  /* 0x002000003aff7812 */ /* 0x000fe4000786c0ff */
[----:B-1----:R-:W-:-:S05]  /*8efc0*/  PRMT R59, R9, 0x7772, RZ ;  /* 0x00007772093b7816 */ /* 0x002fca00000000ff */
        /* <DEDUP_REMOVED lines=13> */
[----:B------:R-:W3:Y:S04]  /*8f0a0*/  LDL.LU R57, [R1+0x262c] ;  /* 0x00262c0001397983 */ /* 0x000ee80000300800 */
[----:B--2---:R1:W-:Y:S04]  /*8f0b0*/  @P6 STG.E.U8 desc[UR42][R50.64], R59 ;  /* 0x0000003b32006986 */ /* 0x0043e8000c10112a */
[----:B-1----:R-:W2:Y:S04]  /*8f0c0*/  LDL.LU.64 R50, [R1+0x1018] ;  /* 0x0010180001327983 */ /* 0x002ea80000300a00 */
[----:B------:R-:W4:Y:S04]  /*8f0d0*/  LDL.LU.64 R10, [R1+0x1010] ;  /* 0x00101000010a7983 */ /* 0x000f280000300a00 */
[----:B------:R-:W4:Y:S04]  /*8f0e0*/  LDL.LU.64 R8, [R1+0x1008] ;  /* 0x0010080001087983 */ /* 0x000f280000300a00 */
[----:B------:R-:W3:Y:S04]  /*8f0f0*/  LDL.LU R2, [R1+0x118] ;  /* 0x0001180001027983 */ /* 0x000ee80000300800 */
[----:B------:R-:W4:Y:S04]  /*8f100*/  LDL.LU.64 R6, [R1+0x1000] ;  /* 0x0010000001067983 */ /* 0x000f280000300a00 */
[----:B------:R-:W4:Y:S04]  /*8f110*/  LDL.LU.64 R4, [R1+0xff8] ;  /* 0x000ff80001047983 */ /* 0x000f280000300a00 */
[----:B------:R-:W4:Y:S04]  /*8f120*/  LDL.LU.64 R48, [R1+0xff0] ;  /* 0x000ff00001307983 */ /* 0x000f280000300a00 */
[----:B------:R-:W4:Y:S01]  /*8f130*/  LDL.LU R27, [R1+0x11c] ;  /* 0x00011c00011b7983 */ /* 0x000f220000300800 */
[----:B------:R-:W-:-:S02]  /*8f140*/  LOP3.LUT P3, RZ, R58, 0x2000, RZ, 0xc0, !PT ;  /* 0x000020003aff7812 */ /* 0x000fc4000786c0ff */
[----:B------:R-:W-:Y:S02]  /*8f150*/  LOP3.LUT R60, R60, 0xffdfffff, RZ, 0xc0, !PT ;  /* 0xffdfffff3c3c7812 */ /* 0x000fe400078ec0ff */
[C---:B------:R-:W-:Y:S02]  /*8f160*/  LOP3.LUT P4, RZ, R58.reuse, 0x1000, RZ, 0xc0, !PT ;  /* 0x000010003aff7812 */ /* 0x040fe4000788c0ff */
[C---:B------:R-:W-:Y:S02]  /*8f170*/  LOP3.LUT P5, RZ, R58.reuse, 0x400, RZ, 0xc0, !PT ;  /* 0x000004003aff7812 */ /* 0x040fe400078ac0ff */
[----:B------:R-:W-:Y:S02]  /*8f180*/  LOP3.LUT P6, RZ, R58, 0x80, RZ, 0xc0, !PT ;  /* 0x000000803aff7812 */ /* 0x000fe400078cc0ff */
[----:B---3--:R-:W-:-:S05]  /*8f190*/  PRMT R59, R2, 0x7770, RZ ;  /* 0x00007770023b7816 */ /* 0x008fca00000000ff */
[----:B--2---:R1:W-:Y:S04]  /*8f1a0*/  @P3 STG.E.U8 desc[UR42][R50.64], R59 ;  /* 0x0000003b32003986 */ /* 0x0043e8000c10112a */
[----:B-1----:R-:W2:Y:S01]  /*8f1b0*/  LDL.LU.64 R50, [R1+0xfe8] ;  /* 0x000fe80001327983 */ /* 0x002ea20000300a00 */
[----:B------:R-:W-:-:S03]  /*8f1c0*/  LOP3.LUT P1, RZ, R57, 0x200000, RZ, 0xc0, !PT ;  /* 0x0020000039ff7812 */ /* 0x000fc6000782c0ff */
[----:B------:R-:W3:Y:S04]  /*8f1d0*/  LDL.LU R3, [R1+0x100] ;  /* 0x0001000001037983 */ /* 0x000ee80000300800 */
[----:B------:R-:W3:Y:S04]  /*8f1e0*/  LDL.LU.64 R22, [R1+0xfe0] ;  /* 0x000fe00001167983 */ /* 0x000ee80000300a00 */
[----:B------:R-:W3:Y:S02]  /*8f1f0*/  LDL.LU.64 R20, [R1+0xfd8] ;  /* 0x000fd80001147983 */ /* 0x000ee40000300a00 */
[----:B------:R-:W-:-:S02]  /*8f200*/  @P1 LOP3.LUT R60, R60, 0x200000, RZ, 0xfc, !PT ;  /* 0x002000003c3c1812 */ /* 0x000fc400078efcff */
[----:B------:R-:W-:Y:S01]  /*8f210*/  LOP3.LUT P1, RZ, R57, 0x800000, RZ, 0xc0, !PT ;  /* 0x0080000039ff7812 */ /* 0x000fe2000782c0ff */
[----:B------:R-:W3:Y:S01]  /*8f220*/  LDL.LU.64 R18, [R1+0xfd0] ;  /* 0x000fd00001127983 */ /* 0x000ee20000300a00 */
[----:B------:R-:W-:-:S03]  /*8f230*/  LOP3.LUT R60, R60, 0xffbfffff, RZ, 0xc0, !PT ;  /* 0xffbfffff3c3c7812 */ /* 0x000fc600078ec0ff */
[----:B------:R-:W3:Y:S01]  /*8f240*/  LDL.LU.64 R16, [R1+0xfc8] ;  /* 0x000fc80001107983 */ /* 0x000ee20000300a00 */
[----:B------:R-:W-:-:S03]  /*8f250*/  PRMT R59, R2, 0x7771, RZ ;  /* 0x00007771023b7816 */ /* 0x000fc600000000ff */
[----:B------:R-:W3:Y:S04]  /*8f260*/  LDL.LU.64 R14, [R1+0xfc0] ;  /* 0x000fc000010e7983 */ /* 0x000ee80000300a00 */
[----:B------:R-:W-:Y:S01]  /*8f270*/  @P1 LOP3.LUT R60, R60, 0x400000, RZ, 0xfc, !PT ;  /* 0x004000003c3c1812 */ /* 0x000fe200078efcff */
[----:B----4-:R1:W-:Y:S01]  /*8f280*/  @P4 STG.E.U8 desc[UR42][R10.64], R59 ;  /* 0x0000003b0a004986 */ /* 0x0103e2000c10112a */
[----:B------:R-:W-:Y:S02]  /*8f290*/  LOP3.LUT P1, RZ, R57, 0x4000000, RZ, 0xc0, !PT ;  /* 0x0400000039ff7812 */ /* 0x000fe4000782c0ff */
[----:B------:R-:W-:Y:S01]  /*8f2a0*/  LOP3.LUT R60, R60, 0xff7fffff, RZ, 0xc0, !PT ;  /* 0xff7fffff3c3c7812 */ /* 0x000fe200078ec0ff */
[----:B------:R-:W4:Y:S01]  /*8f2b0*/  LDL.LU.64 R12, [R1+0xfb8] ;  /* 0x000fb800010c7983 */ /* 0x000f220000300a00 */
[----:B-1----:R-:W-:-:S03]  /*8f2c0*/  PRMT R59, R2, 0x7772, RZ ;  /* 0x00007772023b7816 */ /* 0x002fc600000000ff */
[----:B------:R-:W4:Y:S06]  /*8f2d0*/  LDL.LU.64 R10, [R1+0xfb0] ;  /* 0x000fb000010a7983 */ /* 0x000f2c0000300a00 */
[----:B------:R-:W-:Y:S02]  /*8f2e0*/  @P1 LOP3.LUT R60, R60, 0x800000, RZ, 0xfc, !PT ;  /* 0x008000003c3c1812 */ /* 0x000fe400078efcff */
[----:B------:R-:W-:Y:S02]  /*8f2f0*/  LOP3.LUT P1, RZ, R57, 0x10000000, RZ, 0xc0, !PT ;  /* 0x1000000039ff7812 */ /* 0x000fe4000782c0ff */
[----:B------:R-:W-:-:S11]  /*8f300*/  LOP3.LUT R60, R60, 0xfeffffff, RZ, 0xc0, !PT ;  /* 0xfeffffff3c3c7812 */ /* 0x000fd600078ec0ff */
        /* <DEDUP_REMOVED lines=11> */
[----:B------:R-:W-:Y:S01]  /*8f3c0*/  LOP3.LUT R60, R60, 0xefffffff, RZ, 0xc0, !PT ;  /* 0xefffffff3c3c7812 */ /* 0x000fe200078ec0ff */
[----:B------:R1:W-:Y:S10]  /*8f3d0*/  @P5 STG.E.U8 desc[UR42][R8.64], R59 ;  /* 0x0000003b08005986 */ /* 0x0003f4000c10112a */
[----:B------:R-:W-:-:S02]  /*8f3e0*/  @P1 LOP3.LUT R60, R60, 0x10000000, RZ, 0xfc, !PT ;  /* 0x100000003c3c1812 */ /* 0x000fc400078efcff */
[----:B------:R-:W-:Y:S01]  /*8f3f0*/  LOP3.LUT P1, RZ, R58, 0x20, RZ, 0xc0, !PT ;  /* 0x000000203aff7812 */ /* 0x000fe2000782c0ff */
[----:B-1----:R-:W4:Y:S01]  /*8f400*/  LDL.LU.64 R8, [R1+0xfa8] ;  /* 0x000fa80001087983 */ /* 0x002f220000300a00 */
[----:B------:R-:W-:-:S05]  /*8f410*/  PRMT R59, R2, 0x7773, RZ ;  /* 0x00007773023b7816 */ /* 0x000fca00000000ff */
[----:B------:R1:W-:Y:S02]  /*8f420*/  @P6 STG.E.U8 desc[UR42][R6.64], R59 ;  /* 0x0000003b06006986 */ /* 0x0003e4000c10112a */
[----:B-1----:R-:W-:Y:S02]  /*8f430*/  PRMT R59, R27, 0x7770, RZ ;  /* 0x000077701b3b7816 */ /* 0x002fe400000000ff */
[----:B------:R-:W4:Y:S04]  /*8f440*/  LDL.LU.64 R6, [R1+0xfa0] ;  /* 0x000fa00001067983 */ /* 0x000f280000300a00 */
[----:B------:R1:W-:Y:S01]  /*8f450*/  @P1 STG.E.U8 desc[UR42][R4.64], R59 ;  /* 0x0000003b04001986 */ /* 0x0003e2000c10112a */
[----:B------:R-:W-:-:S03]  /*8f460*/  LOP3.LUT P1, RZ, R60, 0x10000000, RZ, 0xc0, !PT ;  /* 0x100000003cff7812 */ /* 0x000fc6000782c0ff */
[----:B------:R-:W4:Y:S01]  /*8f470*/  LDL.LU R2, [R1+0x108] ;  /* 0x0001080001027983 */ /* 0x000f220000300800 */
[----:B-1----:R-:W-:-:S03]  /*8f480*/  PRMT R59, R27, 0x7771, RZ ;  /* 0x000077711b3b7816 */ /* 0x002fc600000000ff */
[----:B------:R-:W4:Y:S06]  /*8f490*/  LDL.LU.64 R4, [R1+0xf98] ;  /* 0x000f980001047983 */ /* 0x000f2c0000300a00 */
[----:B------:R1:W-:Y:S01]  /*8f4a0*/  @P1 STG.E.U8 desc[UR42][R48.64], R59 ;  /* 0x0000003b30001986 */ /* 0x0003e2000c10112a */
[----:B------:R-:W-:-:S03]  /*8f4b0*/  LOP3.LUT P1, RZ, R60, 0x8000000, RZ, 0xc0, !PT ;  /* 0x080000003cff7812 */ /* 0x000fc6000782c0ff */
[----:B-1----:R-:W4:Y:S01]  /*8f4c0*/  LDL.LU.64 R48, [R1+0xf90] ;  /* 0x000f900001307983 */ /* 0x002f220000300a00 */
[----:B------:R-:W-:-:S09]  /*8f4d0*/  PRMT R59, R27, 0x7772, RZ ;  /* 0x000077721b3b7816 */ /* 0x000fd200000000ff */
[----:B--2---:R1:W-:Y:S04]  /*8f4e0*/  @P1 STG.E.U8 desc[UR42][R50.64], R59 ;  /* 0x0000003b32001986 */ /* 0x0043e8000c10112a */
[----:B-1----:R-:W2:Y:S01]  /*8f4f0*/  LDL.LU.64 R50, [R1+0xf88] ;  /* 0x000f880001327983 */ /* 0x002ea20000300a00 */
[----:B------:R-:W-:Y:S02]  /*8f500*/  LOP3.LUT P1, RZ, R60, 0x4000000, RZ, 0xc0, !PT ;  /* 0x040000003cff7812 */ /* 0x000fe4000782c0ff */
[----:B------:R-:W-:-:S11]  /*8f510*/  PRMT R59, R27, 0x7773, RZ ;  /* 0x000077731b3b7816 */ /* 0x000fd600000000ff */
[----:B---3--:R1:W-:Y:S01]  /*8f520*/  @P1 STG.E.U8 desc[UR42][R22.64], R59 ;  /* 0x0000003b16001986 */ /* 0x0083e2000c10112a */
        /* <DEDUP_REMOVED lines=16> */
[----:B----4-:R1:W-:Y:S01]  /*8f630*/  @P1 STG.E.U8 desc[UR42][R12.64], R59 ;  /* 0x0000003b0c001986 */ /* 0x0103e2000c10112a */
[----:B------:R-:W-:Y:S02]  /*8f640*/  LOP3.LUT P3, RZ, R57, 0x8000, RZ, 0xc0, !PT ;  /* 0x0000800039ff7812 */ /* 0x000fe4000786c0ff */
[----:B-1----:R-:W-:-:S05]  /*8f650*/  PRMT R59, R53, 0x7771, RZ ;  /* 0x00007771353b7816 */ /* 0x002fca00000000ff */
[----:B------:R1:W-:Y:S01]  /*8f660*/  @P2 STG.E.U8 desc[UR42][R10.64], R59 ;  /* 0x0000003b0a002986 */ /* 0x0003e2000c10112a */
[----:B------:R-:W-:Y:S02]  /*8f670*/  LOP3.LUT P4, RZ, R57, 0x2000, RZ, 0xc0, !PT ;  /* 0x0000200039ff7812 */ /* 0x000fe4000788c0ff */
[----:B-1----:R-:W-:-:S05]  /*8f680*/  PRMT R59, R53, 0x7772, RZ ;  /* 0x00007772353b7816 */ /* 0x002fca00000000ff */
[----:B------:R1:W-:Y:S01]  /*8f690*/  @P0 STG.E.U8 desc[UR42][R8.64], R59 ;  /* 0x0000003b08000986 */ /* 0x0003e2000c10112a */
[----:B------:R-:W-:Y:S02]  /*8f6a0*/  LOP3.LUT P5, RZ, R57, 0x1000, RZ, 0xc0, !PT ;  /* 0x0000100039ff7812 */ /* 0x000fe400078ac0ff */
[----:B-1----:R-:W-:Y:S02]  /*8f6b0*/  PRMT R59, R53, 0x7773, RZ ;  /* 0x00007773353b7816 */ /* 0x002fe400000000ff */
[----:B------:R-:W-:Y:S01]  /*8f6c0*/  LOP3.LUT P6, RZ, R57, 0x400, RZ, 0xc0, !PT ;  /* 0x0000040039ff7812 */ /* 0x000fe200078cc0ff */
[----:B------:R-:W3:Y:S04]  /*8f6d0*/  LDL.LU R53, [R1+0x2628] ;  /* 0x0026280001357983 */ /* 0x000ee80000300800 */
[----:B------:R1:W-:Y:S02]  /*8f6e0*/  @P3 STG.E.U8 desc[UR42][R6.64], R59 ;  /* 0x0000003b06003986 */ /* 0x0003e4000c10112a */
[----:B-1----:R-:W-:-:S05]  /*8f6f0*/  PRMT R59, R2, 0x7770, RZ ;  /* 0x00007770023b7816 */ /* 0x002fca00000000ff */
[----:B------:R1:W-:Y:S02]  /*8f700*/  @P4 STG.E.U8 desc[UR42][R4.64], R59 ;  /* 0x0000003b04004986 */ /* 0x0003e4000c10112a */
[----:B-1----:R-:W-:-:S05]  /*8f710*/  PRMT R59, R2, 0x7771, RZ ;  /* 0x00007771023b7816 */ /* 0x002fca00000000ff */
[----:B------:R1:W-:Y:S02]  /*8f720*/  @P5 STG.E.U8 desc[UR42][R48.64], R59 ;  /* 0x0000003b30005986 */ /* 0x0003e4000c10112a */
[----:B-1----:R-:W-:-:S05]  /*8f730*/  PRMT R59, R2, 0x7772, RZ ;  /* 0x00007772023b7816 */ /* 0x002fca00000000ff */
[----:B--2---:R1:W-:Y:S04]  /*8f740*/  @P6 STG.E.U8 desc[UR42][R50.64], R59 ;  /* 0x0000003b32006986 */ /* 0x0043e8000c10112a */
[----:B-1----:R-:W2:Y:S04]  /*8f750*/  LDL.LU.64 R50, [R1+0xf80] ;  /* 0x000f800001327983 */ /* 0x002ea80000300a00 */
[----:B------:R-:W4:Y:S04]  /*8f760*/  LDL.LU.64 R10, [R1+0xf78] ;  /* 0x000f7800010a7983 */ /* 0x000f280000300a00 */
[----:B------:R-:W3:Y:S04]  /*8f770*/  LDL.LU.64 R8, [R1+0xf70] ;  /* 0x000f700001087983 */ /* 0x000ee80000300a00 */
[----:B------:R-:W3:Y:S04]  /*8f780*/  LDL.LU.64 R6, [R1+0xf68] ;  /* 0x000f680001067983 */ /* 0x000ee80000300a00 */
[----:B------:R-:W4:Y:S04]  /*8f790*/  LDL.LU R3, [R1+0x10c] ;  /* 0x00010c0001037983 */ /* 0x000f280000300800 */
[----:B------:R-:W3:Y:S04]  /*8f7a0*/  LDL.LU.64 R4, [R1+0xf60] ;  /* 0x000f600001047983 */ /* 0x000ee80000300a00 */
[----:B------:R-:W3:Y:S04]  /*8f7b0*/  LDL.LU.64 R48, [R1+0xf58] ;  /* 0x000f580001307983 */ /* 0x000ee80000300a00 */
[----:B------:R-:W3:Y:S01]  /*8f7c0*/  LDL.LU R14, [R1+0xf0] ;  /* 0x0000f000010e7983 */ /* 0x000ee20000300800 */
[----:B------:R-:W-:-:S02]  /*8f7d0*/  LOP3.LUT P3, RZ, R57, 0x80, RZ, 0xc0, !PT ;  /* 0x0000008039ff7812 */ /* 0x000fc4000786c0ff */
[----:B------:R-:W-:Y:S02]  /*8f7e0*/  PRMT R59, R2, 0x7773, RZ ;  /* 0x00007773023b7816 */ /* 0x000fe400000000ff */
[C---:B------:R-:W-:Y:S02]  /*8f7f0*/  LOP3.LUT P4, RZ, R57.reuse, 0x20, RZ, 0xc0, !PT ;  /* 0x0000002039ff7812 */ /* 0x040fe4000788c0ff */
        /* <DEDUP_REMOVED lines=12> */
[----:B------:R-:W-:Y:S01]  /*8f8c0*/  LOP3.LUT P1, RZ, R57, 0x1, RZ, 0xc0, !PT ;  /* 0x0000000139ff7812 */ /* 0x000fe2000782c0ff */
[----:B--2---:R1:W-:Y:S04]  /*8f8d0*/  @P3 STG.E.U8 desc[UR42][R50.64], R59 ;  /* 0x0000003b32003986 */ /* 0x0043e8000c10112a */
[----:B-1----:R-:W2:Y:S04]  /*8f8e0*/  LDL.LU.64 R50, [R1+0xf50] ;  /* 0x000f500001327983 */ /* 0x002ea80000300a00 */
[----:B------:R-:W2:Y:S04]  /*8f8f0*/  LDL.LU.64 R26, [R1+0xf48] ;  /* 0x000f4800011a7983 */ /* 0x000ea80000300a00 */
[----:B------:R-:W2:Y:S04]  /*8f900*/  LDL.LU.64 R22, [R1+0xf40] ;  /* 0x000f400001167983 */ /* 0x000ea80000300a00 */
[----:B------:R-:W2:Y:S04]  /*8f910*/  LDL.LU R15, [R1+0xf4] ;  /* 0x0000f400010f7983 */ /* 0x000ea80000300800 */
[----:B------:R-:W2:Y:S04]  /*8f920*/  LDL.LU.64 R20, [R1+0xf38] ;  /* 0x000f380001147983 */ /* 0x000ea80000300a00 */
[----:B------:R-:W2:Y:S04]  /*8f930*/  LDL.LU.64 R18, [R1+0xf30] ;  /* 0x000f300001127983 */ /* 0x000ea80000300a00 */
[----:B------:R-:W2:Y:S01]  /*8f940*/  LDL.LU.64 R16, [R1+0xf28] ;  /* 0x000f280001107983 */ /* 0x000ea20000300a00 */
[----:B----4-:R-:W-:-:S03]  /*8f950*/  PRMT R59, R3, 0x7770, RZ ;  /* 0x00007770033b7816 */ /* 0x010fc600000000ff */
[----:B------:R-:W4:Y:S04]  /*8f960*/  LDL.LU R2, [R1+0xf8] ;  /* 0x0000f80001027983 */ /* 0x000f280000300800 */
[----:B------:R-:W4:Y:S04]  /*8f970*/  LDL.LU.64 R12, [R1+0xf20] ;  /* 0x000f2000010c7983 */ /* 0x000f280000300a00 */
[----:B------:R1:W-:Y:S04]  /*8f980*/  @P4 STG.E.U8 desc[UR42][R10.64], R59 ;  /* 0x0000003b0a004986 */ /* 0x0003e8000c10112a */
[----:B-1----:R-:W4:Y:S01]  /*8f990*/  LDL.LU.64 R10, [R1+0xf18] ;  /* 0x000f1800010a7983 */ /* 0x002f220000300a00 */
[----:B------:R-:W-:-:S04]  /*8f9a0*/  LOP3.LUT R60, R60, 0xfffdffff, RZ, 0xc0, !PT ;  /* 0xfffdffff3c3c7812 */ /* 0x000fc800078ec0ff */
[----:B------:R-:W-:Y:S02]  /*8f9b0*/  @P1 LOP3.LUT R60, R60, 0x20000, RZ, 0xfc, !PT ;  /* 0x000200003c3c1812 */ /* 0x000fe400078efcff */
[----:B---3--:R-:W-:Y:S02]  /*8f9c0*/  LOP3.LUT P1, RZ, R53, 0x40000000, RZ, 0xc0, !PT ;  /* 0x4000000035ff7812 */ /* 0x008fe4000782c0ff */
[----:B------:R-:W-:-:S11]  /*8f9d0*/  LOP3.LUT R60, R60, 0xfffbffff, RZ, 0xc0, !PT ;  /* 0xfffbffff3c3c7812 */ /* 0x000fd600078ec0ff */
[----:B------:R-:W-:Y:S02]  /*8f9e0*/  @P1 LOP3.LUT R60, R60, 0x40000, RZ, 0xfc, !PT ;  /* 0x000400003c3c1812 */ /* 0x000fe400078efcff */
[----:B------:R-:W-:Y:S02]  /*8f9f0*/  LOP3.LUT P1, RZ, R53, 0x10000000, RZ, 0xc0, !PT ;  /* 0x1000000035ff7812 */ /* 0x000fe4000782c0ff */
[----:B------:R-:W-:Y:S02]  /*8fa00*/  LOP3.LUT R60, R60, 0xfff7ffff, RZ, 0xc0, !PT ;  /* 0xfff7ffff3c3c7812 */ /* 0x000fe400078ec0ff */
[----:B------:R-:W-:-:S09]  /*8fa10*/  LOP3.LUT P5, RZ, R57, 0x10, RZ, 0xc0, !PT ;  /* 0x0000001039ff7812 */ /* 0x000fd200078ac0ff */
[----:B------:R-:W-:Y:S02]  /*8fa20*/  @P1 LOP3.LUT R60, R60, 0x80000, RZ, 0xfc, !PT ;  /* 0x000800003c3c1812 */ /* 0x000fe400078efcff */
[----:B------:R-:W-:Y:S02]  /*8fa30*/  LOP3.LUT P1, RZ, R53, 0x20000000, RZ, 0xc0, !PT ;  /* 0x2000000035ff7812 */ /* 0x000fe4000782c0ff */
[----:B------:R-:W-:Y:S02]  /*8fa40*/  LOP3.LUT P6, RZ, R57, 0x4, RZ, 0xc0, !PT ;  /* 0x0000000439ff7812 */ /* 0x000fe400078cc0ff */
[----:B------:R-:W-:Y:S02]  /*8fa50*/  LOP3.LUT R60, R60, 0xffefffff, RZ, 0xc0, !PT ;  /* 0xffefffff3c3c7812 */ /* 0x000fe400078ec0ff */
[----:B------:R-:W-:-:S05]  /*8fa60*/  PRMT R59, R3, 0x7771, RZ ;  /* 0x00007771033b7816 */ /* 0x000fca00000000ff */
[----:B------:R1:W-:Y:S02]  /*8fa70*/  @P5 STG.E.U8 desc[UR42][R8.64], R59 ;  /* 0x0000003b08005986 */ /* 0x0003e4000c10112a */
[----:B------:R-:W-:Y:S02]  /*8fa80*/  @P1 LOP3.LUT R60, R60, 0x100000, RZ, 0xfc, !PT ;  /* 0x001000003c3c1812 */ /* 0x000fe400078efcff */
[----:B------:R-:W-:Y:S02]  /*8fa90*/  LOP3.LUT P1, RZ, R53, 0x80000000, RZ, 0xc0, !PT ;  /* 0x8000000035ff7812 */ /* 0x000fe4000782c0ff */
[C---:B-1----:R-:W-:Y:S01]  /*8faa0*/  PRMT R59, R3.reuse, 0x7772, RZ ;  /* 0x00007772033b7816 */ /* 0x042fe200000000ff */
[----:B------:R-:W3:Y:S04]  /*8fab0*/  LDL.LU.64 R8, [R1+0xf10] ;  /* 0x000f100001087983 */ /* 0x000ee80000300a00 */
[----:B------:R1:W-:Y:S02]  /*8fac0*/  @P6 STG.E.U8 desc[UR42][R6.64], R59 ;  /* 0x0000003b06006986 */ /* 0x0003e4000c10112a */
[----:B-1----:R-:W-:-:S02]  /*8fad0*/  PRMT R59, R3, 0x7773, RZ ;  /* 0x00007773033b7816 */ /* 0x002fc400000000ff */
[----:B------:R-:W3:Y:S04]  /*8fae0*/  LDL.LU.64 R6, [R1+0xf08] ;  /* 0x000f080001067983 */ /* 0x000ee80000300a00 */
[----:B------:R1:W-:Y:S01]  /*8faf0*/  @P1 STG.E.U8 desc[UR42][R4.64], R59 ;  /* 0x0000003b04001986 */ /* 0x0003e2000c10112a */
[----:B------:R-:W-:-:S03]  /*8fb00*/  LOP3.LUT P1, RZ, R60, 0x100000, RZ, 0xc0, !PT ;  /* 0x001000003cff7812 */ /* 0x000fc6000782c0ff */
[----:B------:R-:W3:Y:S01]  /*8fb10*/  LDL.LU R3, [R1+0xfc] ;  /* 0x0000fc0001037983 */ /* 0x000ee20000300800 */
[----:B-1----:R-:W-:-:S03]  /*8fb20*/  PRMT R59, R14, 0x7770, RZ ;  /* 0x000077700e3b7816 */ /* 0x002fc600000000ff */
[----:B------:R-:W3:Y:S06]  /*8fb30*/  LDL.LU.64 R4, [R1+0xf00] ;  /* 0x000f000001047983 */ /* 0x000eec0000300a00 */
[----:B------:R1:W-:Y:S01]  /*8fb40*/  @P1 STG.E.U8 desc[UR42][R48.64], R59 ;  /* 0x0000003b30001986 */ /* 0x0003e2000c10112a */
[----:B------:R-:W-:-:S03]  /*8fb50*/  LOP3.LUT P1, RZ, R60, 0x80000, RZ, 0xc0, !PT ;  /* 0x000800003cff7812 */ /* 0x000fc6000782c0ff */
[----:B-1----:R-:W3:Y:S01]  /*8fb60*/  LDL.LU.64 R48, [R1+0xef8] ;  /* 0x000ef80001307983 */ /* 0x002ee20000300a00 */
[----:B------:R-:W-:Y:S02]  /*8fb70*/  PRMT R59, R14, 0x7771, RZ ;  /* 0x000077710e3b7816 */ /* 0x000fe400000000ff */
[----:B------:R-:W-:-:S07]  /*8fb80*/  LOP3.LUT P2, RZ, R57, 0x200, RZ, 0xc0, !PT ;  /* 0x0000020039ff7812 */ /* 0x000fce000784c0ff */
[----:B--2---:R1:W-:Y:S01]  /*8fb90*/  @P1 STG.E.U8 desc[UR42][R50.64], R59 ;  /* 0x0000003b32001986 */ /* 0x0043e2000c10112a */
[----:B------:R-:W-:-:S03]  /*8fba0*/  LOP3.LUT P1, RZ, R60, 0x40000, RZ, 0xc0, !PT ;  /* 0x000400003cff7812 */ /* 0x000fc6000782c0ff */
[----:B-1----:R-:W2:Y:S01]  /*8fbb0*/  LDL.LU.64 R50, [R1+0xef0] ;  /* 0x000ef00001327983 */ /* 0x002ea20000300a00 */
[----:B------:R-:W-:-:S09]  /*8fbc0*/  PRMT R59, R14, 0x7772, RZ ;  /* 0x000077720e3b7816 */ /* 0x000fd200000000ff */
        /* <DEDUP_REMOVED lines=15> */
[----:B----4-:R1:W-:Y:S02]  /*8fcc0*/  @P1 STG.E.U8 desc[UR42][R12.64], R59 ;  /* 0x0000003b0c001986 */ /* 0x0103e4000c10112a */
[----:B-1----:R-:W-:-:S05]  /*8fcd0*/  PRMT R59, R2, 0x7770, RZ ;  /* 0x00007770023b7816 */ /* 0x002fca00000000ff */
[----:B------:R1:W-:Y:S04]  /*8fce0*/  @P2 STG.E.U8 desc[UR42][R10.64], R59 ;  /* 0x0000003b0a002986 */ /* 0x0003e8000c10112a */
[----:B-1----:R-:W4:Y:S01]  /*8fcf0*/  LDL.LU.64 R10, [R1+0xee8] ;  /* 0x000ee800010a7983 */ /* 0x002f220000300a00 */
[C---:B------:R-:W-:Y:S02]  /*8fd00*/  LOP3.LUT P0, RZ, R57.reuse, 0x800, RZ, 0xc0, !PT ;  /* 0x0000080039ff7812 */ /* 0x040fe4000780c0ff */
[C---:B------:R-:W-:Y:S02]  /*8fd10*/  LOP3.LUT P3, RZ, R57.reuse, 0x4000, RZ, 0xc0, !PT ;  /* 0x0000400039ff7812 */ /* 0x040fe4000786c0ff */
[----:B------:R-:W-:Y:S02]  /*8fd20*/  PRMT R59, R2, 0x7771, RZ ;  /* 0x00007771023b7816 */ /* 0x000fe400000000ff */
[----:B------:R-:W-:-:S02]  /*8fd30*/  LOP3.LUT P4, RZ, R57, 0x10000, RZ, 0xc0, !PT ;  /* 0x0001000039ff7812 */ /* 0x000fc4000788c0ff */
[----:B------:R-:W-:-:S05]  /*8fd40*/  LOP3.LUT P5, RZ, R57, 0x20000, RZ, 0xc0, !PT ;  /* 0x0002000039ff7812 */ /* 0x000fca00078ac0ff */
[----:B---3--:R1:W-:Y:S01]  /*8fd50*/  @P0 STG.E.U8 desc[UR42][R8.64], R59 ;  /* 0x0000003b08000986 */ /* 0x0083e2000c10112a */
[----:B------:R-:W-:Y:S02]  /*8fd60*/  LOP3.LUT P6, RZ, R57, 0x80000, RZ, 0xc0, !PT ;  /* 0x0008000039ff7812 */ /* 0x000fe400078cc0ff */
[----:B-1----:R-:W-:-:S05]  /*8fd70*/  PRMT R59, R2, 0x7772, RZ ;  /* 0x00007772023b7816 */ /* 0x002fca00000000ff */
[----:B------:R1:W-:Y:S02]  /*8fd80*/  @P3 STG.E.U8 desc[UR42][R6.64], R59 ;  /* 0x0000003b06003986 */ /* 0x0003e4000c10112a */
[----:B-1----:R-:W-:-:S05]  /*8fd90*/  PRMT R59, R2, 0x7773, RZ ;  /* 0x00007773023b7816 */ /* 0x002fca00000000ff */
[----:B------:R1:W-:Y:S02]  /*8fda0*/  @P4 STG.E.U8 desc[UR42][R4.64], R59 ;  /* 0x0000003b04004986 */ /* 0x0003e4000c10112a */
[C---:B-1----:R-:W-:Y:S02]  /*8fdb0*/  PRMT R59, R3.reuse, 0x7770, RZ ;  /* 0x00007770033b7816 */ /* 0x042fe400000000ff */
[----:B------:R-:W3:Y:S04]  /*8fdc0*/  LDL.LU.64 R4, [R1+0xee0] ;  /* 0x000ee00001047983 */ /* 0x000ee80000300a00 */
[----:B------:R1:W-:Y:S02]  /*8fdd0*/  @P5 STG.E.U8 desc[UR42][R48.64], R59 ;  /* 0x0000003b30005986 */ /* 0x0003e4000c10112a */
[----:B-1----:R-:W-:-:S02]  /*8fde0*/  PRMT R59, R3, 0x7771, RZ ;  /* 0x00007771033b7816 */ /* 0x002fc400000000ff */
[----:B------:R-:W-:-:S03]  /*8fdf0*/  LOP3.LUT P3, RZ, R57, 0x400000, RZ, 0xc0, !PT ;  /* 0x0040000039ff7812 */ /* 0x000fc6000786c0ff */
[----:B--2---:R1:W-:Y:S04]  /*8fe00*/  @P6 STG.E.U8 desc[UR42][R50.64], R59 ;  /* 0x0000003b32006986 */ /* 0x0043e8000c10112a */
[----:B-1----:R-:W2:Y:S04]  /*8fe10*/  LDL.LU.64 R50, [R1+0xed8] ;  /* 0x000ed80001327983 */ /* 0x002ea80000300a00 */
[----:B------:R-:W2:Y:S04]  /*8fe20*/  LDL.LU.64 R12, [R1+0xed0] ;  /* 0x000ed000010c7983 */ /* 0x000ea80000300a00 */
[----:B------:R-:W2:Y:S04]  /*8fe30*/  LDL.LU.64 R8, [R1+0xec8] ;  /* 0x000ec80001087983 */ /* 0x000ea80000300a00 */
[----:B------:R-:W2:Y:S01]  /*8fe40*/  LDL.LU R7, [R1+0xe0] ;  /* 0x0000e00001077983 */ /* 0x000ea20000300800 */
[----:B------:R-:W-:-:S03]  /*8fe50*/  PRMT R59, R3, 0x7772, RZ ;  /* 0x00007772033b7816 */ /* 0x000fc600000000ff */
[----:B------:R-:W2:Y:S04]  /*8fe60*/  LDL.LU.64 R48, [R1+0xec0] ;  /* 0x000ec00001307983 */ /* 0x000ea80000300a00 */
[----:B----4-:R1:W-:Y:S04]  /*8fe70*/  @P3 STG.E.U8 desc[UR42][R10.64], R59 ;  /* 0x0000003b0a003986 */ /* 0x0103e8000c10112a */
[----:B-1----:R-:W4:Y:S01]  /*8fe80*/  LDL.LU R10, [R1+0xe4] ;  /* 0x0000e400010a7983 */ /* 0x002f220000300800 */
[----:B------:R-:W-:-:S03]  /*8fe90*/  PRMT R59, R3, 0x7773, RZ ;  /* 0x00007773033b7816 */ /* 0x000fc600000000ff */
[----:B------:R-:W4:Y:S01]  /*8fea0*/  LDL.LU.64 R2, [R1+0xeb8] ;  /* 0x000eb80001027983 */ /* 0x000f220000300a00 */
[----:B------:R-:W-:Y:S02]  /*8feb0*/  LOP3.LUT P1, RZ, R58, 0x4000, RZ, 0xc0, !PT ;  /* 0x000040003aff7812 */ /* 0x000fe4000782c0ff */
[----:B------:R-:W-:Y:S01]  /*8fec0*/  LOP3.LUT R60, R60, 0xffffffdf, RZ, 0xc0, !PT ;  /* 0xffffffdf3c3c7812 */ /* 0x000fe200078ec0ff */
[----:B------:R-:W4:Y:S10]  /*8fed0*/  LDL.LU.64 R26, [R1+0xeb0] ;  /* 0x000eb000011a7983 */ /* 0x000f340000300a00 */
[----:B------:R-:W-:-:S02]  /*8fee0*/  @P1 LOP3.LUT R60, R60, 0x20, RZ, 0xfc, !PT ;  /* 0x000000203c3c1812 */ /* 0x000fc400078efcff */
[----:B------:R-:W-:Y:S02]  /*8fef0*/  LOP3.LUT P1, RZ, R58, 0x800, RZ, 0xc0, !PT ;  /* 0x000008003aff7812 */ /* 0x000fe4000782c0ff */
[----:B------:R-:W-:-:S11]  /*8ff00*/  LOP3.LUT R60, R60, 0xffffffbf, RZ, 0xc0, !PT ;  /* 0xffffffbf3c3c7812 */ /* 0x000fd600078ec0ff */
[----:B------:R-:W-:Y:S02]  /*8ff10*/  @P1 LOP3.LUT R60, R60, 0x40, RZ, 0xfc, !PT ;  /* 0x000000403c3c1812 */ /* 0x000fe400078efcff */
[----:B------:R-:W-:Y:S02]  /*8ff20*/  LOP3.LUT P1, RZ, R58, 0x200, RZ, 0xc0, !PT ;  /* 0x000002003aff7812 */ /* 0x000fe4000782c0ff */
[----:B------:R-:W-:Y:S02]  /*8ff30*/  LOP3.LUT R60, R60, 0xffffff7f, RZ, 0xc0, !PT ;  /* 0xffffff7f3c3c7812 */ /* 0x000fe400078ec0ff */
[C---:B------:R-:W-:Y:S02]  /*8ff40*/  LOP3.LUT P4, RZ, R57.reuse, 0x1000000, RZ, 0xc0, !PT ;  /* 0x0100000039ff7812 */ /* 0x040fe4000788c0ff */
[----:B------:R-:W-:-:S07]  /*8ff50*/  LOP3.LUT P5, RZ, R57, 0x2000000, RZ, 0xc0, !PT ;  /* 0x0200000039ff7812 */ /* 0x000fce00078ac0ff */
[----:B------:R-:W-:Y:S02]  /*8ff60*/  @P1 LOP3.LUT R60, R60, 0x80, RZ, 0xfc, !PT ;  /* 0x000000803c3c1812 */ /* 0x000fe400078efcff */
[----:B------:R-:W-:Y:S02]  /*8ff70*/  LOP3.LUT P1, RZ, R58, 0x100, RZ, 0xc0, !PT ;  /* 0x000001003aff7812 */ /* 0x000fe4000782c0ff */
[----:B------:R-:W-:Y:S01]  /*8ff80*/  LOP3.LUT R60, R60, 0xfffffeff, RZ, 0xc0, !PT ;  /* 0xfffffeff3c3c7812 */ /* 0x000fe200078ec0ff */
[----:B---3--:R2:W-:Y:S10]  /*8ff90*/  @P4 STG.E.U8 desc[UR42][R4.64], R59 ;  /* 0x0000003b04004986 */ /* 0x0085f4000c10112a */
        /* <DEDUP_REMOVED lines=9> */
[----:B------:R-:W-:-:S09]  /*90030*/  LOP3.LUT P6, RZ, R57, 0x8000000, RZ, 0xc0, !PT ;  /* 0x0800000039ff7812 */ /* 0x000fd200078cc0ff */
[----:B------:R-:W-:Y:S02]  /*90040*/  @P1 LOP3.LUT R60, R60, 0x800, RZ, 0xfc, !PT ;  /* 0x000008003c3c1812 */ /* 0x000fe400078efcff */
[----:B------:R-:W-:Y:S02]  /*90050*/  LOP3.LUT P1, RZ, R58, 0x1, RZ, 0xc0, !PT ;  /* 0x000000013aff7812 */ /* 0x000fe4000782c0ff */
[----:B------:R-:W-:-:S11]  /*90060*/  LOP3.LUT R60, R60, 0xffffefff, RZ, 0xc0, !PT ;  /* 0xffffefff3c3c7812 */ /* 0x000fd600078ec0ff */
[----:B------:R-:W-:Y:S02]  /*90070*/  @P1 LOP3.LUT R60, R60, 0x1000, RZ, 0xfc, !PT ;  /* 0x000010003c3c1812 */ /* 0x000fe400078efcff */
[----:B------:R-:W-:Y:S02]  /*90080*/  LOP3.LUT P1, RZ, R57, 0x40000000, RZ, 0xc0, !PT ;  /* 0x4000000039ff7812 */ /* 0x000fe4000782c0ff */
[----:B--2---:R-:W-:-:S05]  /*90090*/  PRMT R59, R7, 0x7770, RZ ;  /* 0x00007770073b7816 */ /* 0x004fca00000000ff */
[----:B------:R1:W-:Y:S04]  /*900a0*/  @P5 STG.E.U8 desc[UR42][R50.64], R59 ;  /* 0x0000003b32005986 */ /* 0x0003e8000c10112a */
[----:B-1----:R-:W2:Y:S04]  /*900b0*/  LDL.LU.64 R50, [R1+0xea8] ;  /* 0x000ea80001327983 */ /* 0x002ea80000300a00 */
[----:B------:R-:W3:Y:S04]  /*900c0*/  LDL.LU.64 R22, [R1+0xea0] ;  /* 0x000ea00001167983 */ /* 0x000ee80000300a00 */
[----:B------:R-:W3:Y:S04]  /*900d0*/  LDL.LU R4, [R1+0xe8] ;  /* 0x0000e80001047983 */ /* 0x000ee80000300800 */
[----:B------:R-:W3:Y:S04]  /*900e0*/  LDL.LU.64 R20, [R1+0xe98] ;  /* 0x000e980001147983 */ /* 0x000ee80000300a00 */
[----:B------:R-:W3:Y:S01]  /*900f0*/  LDL.LU.64 R18, [R1+0xe90] ;  /* 0x000e900001127983 */ /* 0x000ee20000300a00 */
[----:B------:R-:W-:-:S03]  /*90100*/  PRMT R59, R7, 0x7771, RZ ;  /* 0x00007771073b7816 */ /* 0x000fc600000000ff */
[----:B------:R-:W3:Y:S04]  /*90110*/  LDL.LU R5, [R1+0xec] ;  /* 0x0000ec0001057983 */ /* 0x000ee80000300800 */
[----:B------:R-:W3:Y:S04]  /*90120*/  LDL.LU.64 R16, [R1+0xe88] ;  /* 0x000e880001107983 */ /* 0x000ee80000300a00 */
[----:B------:R1:W-:Y:S04]  /*90130*/  @P6 STG.E.U8 desc[UR42][R12.64], R59 ;  /* 0x0000003b0c006986 */ /* 0x0003e8000c10112a */
[----:B------:R-:W3:Y:S01]  /*90140*/  LDL.LU.64 R14, [R1+0xe80] ;  /* 0x000e8000010e7983 */ /* 0x000ee20000300a00 */
[----:B-1----:R-:W-:-:S03]  /*90150*/  PRMT R59, R7, 0x7772, RZ ;  /* 0x00007772073b7816 */ /* 0x002fc600000000ff */
[----:B------:R-:W3:Y:S04]  /*90160*/  LDL.LU.64 R12, [R1+0xe78] ;  /* 0x000e7800010c7983 */ /* 0x000ee80000300a00 */
[----:B------:R1:W-:Y:S01]  /*90170*/  @P1 STG.E.U8 desc[UR42][R8.64], R59 ;  /* 0x0000003b08001986 */ /* 0x0003e2000c10112a */
[C---:B------:R-:W-:Y:S02]  /*90180*/  LOP3.LUT P1, RZ, R60.reuse, 0x1000, RZ, 0xc0, !PT ;  /* 0x000010003cff7812 */ /* 0x040fe4000782c0ff */
[----:B-1----:R-:W-:Y:S01]  /*90190*/  PRMT R59, R7, 0x7773, RZ ;  /* 0x00007773073b7816 */ /* 0x002fe200000000ff */
[----:B------:R-:W3:Y:S10]  /*901a0*/  LDL.LU.64 R8, [R1+0xe70] ;  /* 0x000e700001087983 */ /* 0x000ef40000300a00 */
[----:B------:R1:W-:Y:S01]  /*901b0*/  @P1 STG.E.U8 desc[UR42][R48.64], R59 ;  /* 0x0000003b30001986 */ /* 0x0003e2000c10112a */
[----:B------:R-:W-:-:S03]  /*901c0*/  LOP3.LUT P1, RZ, R60, 0x800, RZ, 0xc0, !PT ;  /* 0x000008003cff7812 */ /* 0x000fc6000782c0ff */
[----:B------:R-:W3:Y:S04]  /*901d0*/  LDL.LU.64 R6, [R1+0xe68] ;  /* 0x000e680001067983 */ /* 0x000ee80000300a00 */
[----:B-1----:R-:W3:Y:S04]  /*901e0*/  LDL.LU.64 R48, [R1+0xe60] ;  /* 0x000e600001307983 */ /* 0x002ee80000300a00 */
[----:B------:R-:W3:Y:S01]  /*901f0*/  LDL.LU R11, [R1+0xd0] ;  /* 0x0000d000010b7983 */ /* 0x000ee20000300800 */
[----:B----4-:R-:W-:-:S05]  /*90200*/  PRMT R59, R10, 0x7770, RZ ;  /* 0x000077700a3b7816 */ /* 0x010fca00000000ff */
[----:B------:R1:W-:Y:S04]  /*90210*/  @P1 STG.E.U8 desc[UR42][R2.64], R59 ;  /* 0x0000003b02001986 */ /* 0x0003e8000c10112a */
[----:B-1----:R-:W4:Y:S01]  /*90220*/  LDL.LU.64 R2, [R1+0xe58] ;  /* 0x000e580001027983 */ /* 0x002f220000300a00 */
[----:B------:R-:W-:Y:S02]  /*90230*/  LOP3.LUT P1, RZ, R60, 0x400, RZ, 0xc0, !PT ;  /* 0x000004003cff7812 */ /* 0x000fe4000782c0ff */
[----:B------:R-:W-:-:S11]  /*90240*/  PRMT R59, R10, 0x7771, RZ ;  /* 0x000077710a3b7816 */ /* 0x000fd600000000ff */
[----:B------:R1:W-:Y:S01]  /*90250*/  @P1 STG.E.U8 desc[UR42][R26.64], R59 ;  /* 0x0000003b1a001986 */ /* 0x0003e2000c10112a */
[----:B------:R-:W-:Y:S02]  /*90260*/  LOP3.LUT P1, RZ, R60, 0x200, RZ, 0xc0, !PT ;  /* 0x000002003cff7812 */ /* 0x000fe4000782c0ff */
[----:B-1----:R-:W-:Y:S01]  /*90270*/  PRMT R59, R10, 0x7772, RZ ;  /* 0x000077720a3b7816 */ /* 0x002fe200000000ff */
[----:B------:R-:W4:Y:S01]  /*90280*/  LDL.LU.64 R26, [R1+0x2620] ;  /* 0x00262000011a7983 */ /* 0x000f220000300a00 */
[C---:B------:R-:W-:Y:S02]  /*90290*/  LOP3.LUT P2, RZ, R58.reuse, 0x10000, RZ, 0xc0, !PT ;  /* 0x000100003aff7812 */ /* 0x040fe4000784c0ff */
[C---:B------:R-:W-:Y:S02]  /*902a0*/  LOP3.LUT P0, RZ, R58.reuse, 0x20000, RZ, 0xc0, !PT ;  /* 0x000200003aff7812 */ /* 0x040fe4000780c0ff */
[C---:B------:R-:W-:Y:S02]  /*902b0*/  LOP3.LUT P3, RZ, R58.reuse, 0x80000, RZ, 0xc0, !PT ;  /* 0x000800003aff7812 */ /* 0x040fe4000786c0ff */
[----:B------:R-:W-:-:S02]  /*902c0*/  LOP3.LUT P4, RZ, R58, 0x400000, RZ, 0xc0, !PT ;  /* 0x004000003aff7812 */ /* 0x000fc4000788c0ff */
[C---:B------:R-:W-:Y:S02]  /*902d0*/  LOP3.LUT P5, RZ, R58.reuse, 0x1000000, RZ, 0xc0, !PT ;  /* 0x010000003aff7812 */ /* 0x040fe400078ac0ff */
[----:B------:R-:W-:Y:S01]  /*902e0*/  LOP3.LUT P6, RZ, R58, 0x2000000, RZ, 0xc0, !PT ;  /* 0x020000003aff7812 */ /* 0x000fe200078cc0ff */
[----:B--2---:R1:W-:Y:S01]  /*902f0*/  @P1 STG.E.U8 desc[UR42][R50.64], R59 ;  /* 0x0000003b32001986 */ /* 0x0043e2000c10112a */
[----:B------:R-:W-:Y:S02]  /*90300*/  LOP3.LUT P1, RZ, R60, 0x100, RZ, 0xc0, !PT ;  /* 0x000001003cff7812 */ /* 0x000fe4000782c0ff */
[----:B-1----:R-:W-:Y:S01]  /*90310*/  PRMT R59, R10, 0x7773, RZ ;  /* 0x000077730a3b7816 */ /* 0x002fe200000000ff */
[----:B------:R-:W2:Y:S10]  /*90320*/  LDL.LU.64 R50, [R1+0x2618] ;  /* 0x0026180001327983 */ /* 0x000eb40000300a00 */
[----:B---3--:R1:W-:Y:S01]  /*90330*/  @P1 STG.E.U8 desc[UR42][R22.64], R59 ;  /* 0x0000003b16001986 */ /* 0x0083e2000c10112a */
[----:B------:R-:W-:-:S02]  /*90340*/  LOP3.LUT P1, RZ, R60, 0x80, RZ, 0xc0, !PT ;  /* 0x000000803cff7812 */ /* 0x000fc4000782c0ff */
[----:B-1----:R-:W-:-:S11]  /*90350*/  PRMT R59, R4, 0x7770, RZ ;  /* 0x00007770043b7816 */ /* 0x002fd600000000ff */
[----:B------:R1:W-:Y:S01]  /*90360*/  @P1 STG.E.U8 desc[UR42][R20.64], R59 ;  /* 0x0000003b14001986 */ /* 0x0003e2000c10112a */
[----:B------:R-:W-:Y:S02]  /*90370*/  LOP3.LUT P1, RZ, R60, 0x40, RZ, 0xc0, !PT ;  /* 0x000000403cff7812 */ /* 0x000fe4000782c0ff */
[----:B-1----:R-:W-:-:S11]  /*90380*/  PRMT R59, R4, 0x7771, RZ ;  /* 0x00007771043b7816 */ /* 0x002fd600000000ff */
[----:B------:R1:W-:Y:S01]  /*90390*/  @P1 STG.E.U8 desc[UR42][R18.64], R59 ;  /* 0x0000003b12001986 */ /* 0x0003e2000c10112a */
[----:B------:R-:W-:Y:S02]  /*903a0*/  LOP3.LUT P1, RZ, R60, 0x20, RZ, 0xc0, !PT ;  /* 0x000000203cff7812 */ /* 0x000fe4000782c0ff */
[----:B-1----:R-:W-:-:S11]  /*903b0*/  PRMT R59, R4, 0x7772, RZ ;  /* 0x00007772043b7816 */ /* 0x002fd600000000ff */
[----:B------:R1:W-:Y:S02]  /*903c0*/  @P1 STG.E.U8 desc[UR42][R16.64], R59 ;  /* 0x0000003b10001986 */ /* 0x0003e4000c10112a */
[----:B-1----:R-:W-:-:S05]  /*903d0*/  PRMT R59, R4, 0x7773, RZ ;  /* 0x00007773043b7816 */ /* 0x002fca00000000ff */
        /* <DEDUP_REMOVED lines=10> */
[----:B----4-:R1:W-:Y:S04]  /*90480*/  @P6 STG.E.U8 desc[UR42][R2.64], R59 ;  /* 0x0000003b02006986 */ /* 0x0103e8000c10112a */
[----:B-1----:R-:W3:Y:S04]  /*90490*/  LDL.LU.64 R2, [R1+0xe50] ;  /* 0x000e500001027983 */ /* 0x002ee80000300a00 */
[----:B------:R-:W4:Y:S04]  /*904a0*/  LDL.LU.64 R12, [R1+0xe48] ;  /* 0x000e4800010c7983 */ /* 0x000f280000300a00 */
[----:B------:R-:W2:Y:S04]  /*904b0*/  LDL.LU.64 R8, [R1+0xe40] ;  /* 0x000e400001087983 */ /* 0x000ea80000300a00 */
[----:B------:R-:W2:Y:S04]  /*904c0*/  LDL.LU.64 R6, [R1+0xe38] ;  /* 0x000e380001067983 */ /* 0x000ea80000300a00 */
[----:B------:R-:W2:Y:S04]  /*904d0*/  LDL.LU.64 R4, [R1+0xe30] ;  /* 0x000e300001047983 */ /* 0x000ea80000300a00 */
[----:B------:R-:W2:Y:S04]  /*904e0*/  LDL.LU.64 R48, [R1+0xe28] ;  /* 0x000e280001307983 */ /* 0x000ea80000300a00 */
[----:B------:R-:W2:Y:S01]  /*904f0*/  LDL.LU R61, [R1+0xd4] ;  /* 0x0000d400013d7983 */ /* 0x000ea20000300800 */
[----:B------:R-:W-:-:S02]  /*90500*/  LOP3.LUT P3, RZ, R58, 0x8000000, RZ, 0xc0, !PT ;  /* 0x080000003aff7812 */ /* 0x000fc4000786c0ff */
[----:B------:R-:W-:Y:S02]  /*90510*/  LOP3.LUT P4, RZ, R58, 0x40000000, RZ, 0xc0, !PT ;  /* 0x400000003aff7812 */ /* 0x000fe4000788c0ff */
[----:B------:R-:W-:Y:S02]  /*90520*/  PRMT R58, R11, 0x7771, RZ ;  /* 0x000077710b3a7816 */ /* 0x000fe400000000ff */
        /* <DEDUP_REMOVED lines=14> */
[----:B---3--:R1:W-:Y:S04]  /*90610*/  @P3 STG.E.U8 desc[UR42][R2.64], R58 ;  /* 0x0000003a02003986 */ /* 0x0083e8000c10112a */
[----:B-1----:R-:W3:Y:S01]  /*90620*/  LDL.LU.64 R2, [R1+0xe20] ;  /* 0x000e200001027983 */ /* 0x002ee20000300a00 */
[----:B------:R-:W-:-:S03]  /*90630*/  PRMT R58, R11, 0x7772, RZ ;  /* 0x000077720b3a7816 */ /* 0x000fc600000000ff */
[----:B------:R-:W3:Y:S04]  /*90640*/  LDL.LU R10, [R1+0xd8] ;  /* 0x0000d800010a7983 */ /* 0x000ee80000300800 */
[----:B----4-:R1:W-:Y:S04]  /*90650*/  @P4 STG.E.U8 desc[UR42][R12.64], R58 ;  /* 0x0000003a0c004986 */ /* 0x0103e8000c10112a */
[----:B------:R-:W4:Y:S01]  /*90660*/  LDL.LU.64 R22, [R1+0xe10] ;  /* 0x000e100001167983 */ /* 0x000f220000300a00 */
[----:B-1----:R-:W-:-:S05]  /*90670*/  PRMT R58, R11, 0x7773, RZ ;  /* 0x000077730b3a7816 */ /* 0x002fca00000000ff */
[----:B--2---:R1:W-:Y:S04]  /*90680*/  @P5 STG.E.U8 desc[UR42][R8.64], R58 ;  /* 0x0000003a08005986 */ /* 0x0043e8000c10112a */
[----:B-1----:R-:W2:Y:S01]  /*90690*/  LDL.LU.64 R58, [R1+0xe18] ;  /* 0x000e1800013a7983 */ /* 0x002ea20000300a00 */
[----:B------:R-:W-:-:S03]  /*906a0*/  LOP3.LUT R60, R60, 0xfffffffd, RZ, 0xc0, !PT ;  /* 0xfffffffd3c3c7812 */ /* 0x000fc600078ec0ff */
[----:B------:R-:W4:Y:S01]  /*906b0*/  LDL.LU.64 R20, [R1+0xe08] ;  /* 0x000e080001147983 */ /* 0x000f220000300a00 */
[----:B------:R-:W-:Y:S02]  /*906c0*/  @P1 LOP3.LUT R60, R60, 0x2, RZ, 0xfc, !PT ;  /* 0x000000023c3c1812 */ /* 0x000fe400078efcff */
[----:B------:R-:W-:Y:S01]  /*906d0*/  LOP3.LUT P1, RZ, R56, 0x200, RZ, 0xc0, !PT ;  /* 0x0000020038ff7812 */ /* 0x000fe2000782c0ff */
[----:B------:R-:W4:Y:S01]  /*906e0*/  LDL.LU.64 R18, [R1+0xe00] ;  /* 0x000e000001127983 */ /* 0x000f220000300a00 */
[----:B------:R-:W-:-:S03]  /*906f0*/  LOP3.LUT R60, R60, 0xfffffffb, RZ, 0xc0, !PT ;  /* 0xfffffffb3c3c7812 */ /* 0x000fc600078ec0ff */
[----:B------:R-:W4:Y:S01]  /*90700*/  LDL.LU R11, [R1+0xdc] ;  /* 0x0000dc00010b7983 */ /* 0x000f220000300800 */
[----:B------:R-:W-:-:S03]  /*90710*/  LOP3.LUT P6, RZ, R56, 0x2, RZ, 0xc0, !PT ;  /* 0x0000000238ff7812 */ /* 0x000fc600078cc0ff */
[----:B------:R-:W4:Y:S04]  /*90720*/  LDL.LU.64 R16, [R1+0xdf8] ;  /* 0x000df80001107983 */ /* 0x000f280000300a00 */
[----:B------:R-:W-:Y:S01]  /*90730*/  @P1 LOP3.LUT R60, R60, 0x4, RZ, 0xfc, !PT ;  /* 0x000000043c3c1812 */ /* 0x000fe200078efcff */
[----:B------:R-:W4:Y:S01]  /*90740*/  LDL.LU.64 R14, [R1+0xdf0] ;  /* 0x000df000010e7983 */ /* 0x000f220000300a00 */
[----:B------:R-:W-:Y:S02]  /*90750*/  LOP3.LUT P1, RZ, R56, 0x100, RZ, 0xc0, !PT ;  /* 0x0000010038ff7812 */ /* 0x000fe4000782c0ff */
[----:B------:R-:W-:Y:S01]  /*90760*/  LOP3.LUT R60, R60, 0xfffffff7, RZ, 0xc0, !PT ;  /* 0xfffffff73c3c7812 */ /* 0x000fe200078ec0ff */
[----:B------:R-:W4:Y:S01]  /*90770*/  LDL.LU.64 R12, [R1+0xde8] ;  /* 0x000de800010c7983 */ /* 0x000f220000300a00 */
[----:B------:R-:W-:-:S02]  /*90780*/  LOP3.LUT P2, RZ, R56, 0x400000, RZ, 0xc0, !PT ;  /* 0x0040000038ff7812 */ /* 0x000fc4000784c0ff */
[----:B------:R-:W-:Y:S01]  /*90790*/  LOP3.LUT P0, RZ, R56, 0x1000000, RZ, 0xc0, !PT ;  /* 0x0100000038ff7812 */ /* 0x000fe2000780c0ff */
[----:B------:R-:W4:Y:S06]  /*907a0*/  LDL.LU.64 R8, [R1+0xde0] ;  /* 0x000de00001087983 */ /* 0x000f2c0000300a00 */
[----:B------:R-:W-:Y:S02]  /*907b0*/  @P1 LOP3.LUT R60, R60, 0x8, RZ, 0xfc, !PT ;  /* 0x000000083c3c1812 */ /* 0x000fe400078efcff */
[----:B------:R-:W-:Y:S02]  /*907c0*/  LOP3.LUT P1, RZ, R56, 0x40, RZ, 0xc0, !PT ;  /* 0x0000004038ff7812 */ /* 0x000fe4000782c0ff */
[----:B------:R-:W-:-:S02]  /*907d0*/  LOP3.LUT R60, R60, 0xffffffef, RZ, 0xc0, !PT ;  /* 0xffffffef3c3c7812 */ /* 0x000fc400078ec0ff */
[C---:B------:R-:W-:Y:S02]  /*907e0*/  LOP3.LUT P3, RZ, R56.reuse, 0x2000000, RZ, 0xc0, !PT ;  /* 0x0200000038ff7812 */ /* 0x040fe4000786c0ff */
[C---:B------:R-:W-:Y:S02]  /*907f0*/  LOP3.LUT P4, RZ, R56.reuse, 0x8000000, RZ, 0xc0, !PT ;  /* 0x0800000038ff7812 */ /* 0x040fe4000788c0ff */
[----:B------:R-:W-:-:S05]  /*90800*/  LOP3.LUT P5, RZ, R56, 0x40000000, RZ, 0xc0, !PT ;  /* 0x4000000038ff7812 */ /* 0x000fca00078ac0ff */
[----:B------:R-:W-:Y:S02]  /*90810*/  @P1 LOP3.LUT R60, R60, 0x10, RZ, 0xfc, !PT ;  /* 0x000000103c3c1812 */ /* 0x000fe400078efcff */
[----:B------:R-:W-:Y:S02]  /*90820*/  LOP3.LUT P1, RZ, R56, 0x8, RZ, 0xc0, !PT ;  /* 0x0000000838ff7812 */ /* 0x000fe4000782c0ff */
[----:B------:R-:W-:-:S05]  /*90830*/  PRMT R56, R61, 0x7770, RZ ;  /* 0x000077703d387816 */ /* 0x000fca00000000ff */
[----:B------:R1:W-:Y:S02]  /*90840*/  @P6 STG.E.U8 desc[UR42][R6.64], R56 ;  /* 0x0000003806006986 */ /* 0x0003e4000c10112a */
[C---:B-1----:R-:W-:Y:S02]  /*90850*/  PRMT R56, R61.reuse, 0x7771, RZ ;  /* 0x000077713d387816 */ /* 0x042fe400000000ff */
[----:B------:R-:W4:Y:S04]  /*90860*/  LDL.LU.64 R6, [R1+0xdd8] ;  /* 0x000dd80001067983 */ /* 0x000f280000300a00 */
[----:B------:R1:W-:Y:S01]  /*90870*/  @P1 STG.E.U8 desc[UR42][R4.64], R56 ;  /* 0x0000003804001986 */ /* 0x0003e2000c10112a */
[C---:B------:R-:W-:Y:S02]  /*90880*/  LOP3.LUT P1, RZ, R60.reuse, 0x10, RZ, 0xc0, !PT ;  /* 0x000000103cff7812 */ /* 0x040fe4000782c0ff */
[----:B-1----:R-:W-:Y:S01]  /*90890*/  PRMT R56, R61, 0x7772, RZ ;  /* 0x000077723d387816 */ /* 0x002fe200000000ff */
[----:B------:R-:W4:Y:S10]  /*908a0*/  LDL.LU.64 R4, [R1+0xdd0] ;  /* 0x000dd00001047983 */ /* 0x000f340000300a00 */
[----:B------:R1:W-:Y:S01]  /*908b0*/  @P1 STG.E.U8 desc[UR42][R48.64], R56 ;  /* 0x0000003830001986 */ /* 0x0003e2000c10112a */
[----:B------:R-:W-:-:S03]  /*908c0*/  LOP3.LUT P1, RZ, R60, 0x8, RZ, 0xc0, !PT ;  /* 0x000000083cff7812 */ /* 0x000fc6000782c0ff */
[----:B-1----:R-:W4:Y:S01]  /*908d0*/  LDL.LU.64 R48, [R1+0xdc8] ;  /* 0x000dc80001307983 */ /* 0x002f220000300a00 */
[----:B------:R-:W-:-:S09]  /*908e0*/  PRMT R56, R61, 0x7773, RZ ;  /* 0x000077733d387816 */ /* 0x000fd200000000ff */
[----:B---3--:R1:W-:Y:S04]  /*908f0*/  @P1 STG.E.U8 desc[UR42][R2.64], R56 ;  /* 0x0000003802001986 */ /* 0x0083e8000c10112a */
[----:B-1----:R-:W3:Y:S01]  /*90900*/  LDL.LU.64 R2, [R1+0xdc0] ;  /* 0x000dc00001027983 */ /* 0x002ee20000300a00 */
[----:B------:R-:W-:Y:S02]  /*90910*/  LOP3.LUT P1, RZ, R60, 0x4, RZ, 0xc0, !PT ;  /* 0x000000043cff7812 */ /* 0x000fe4000782c0ff */
[----:B------:R-:W-:-:S11]  /*90920*/  PRMT R56, R10, 0x7770, RZ ;  /* 0x000077700a387816 */ /* 0x000fd600000000ff */
[----:B--2---:R1:W-:Y:S01]  /*90930*/  @P1 STG.E.U8 desc[UR42][R58.64], R56 ;  /* 0x000000383a001986 */ /* 0x0043e2000c10112a */
[----:B------:R-:W-:Y:S02]  /*90940*/  LOP3.LUT P1, RZ, R60, 0x2, RZ, 0xc0, !PT ;  /* 0x000000023cff7812 */ /* 0x000fe4000782c0ff */
[----:B-1----:R-:W-:-:S11]  /*90950*/  PRMT R56, R10, 0x7771, RZ ;  /* 0x000077710a387816 */ /* 0x002fd600000000ff */
[----:B----4-:R1:W-:Y:S01]  /*90960*/  @P1 STG.E.U8 desc[UR42][R22.64], R56 ;  /* 0x0000003816001986 */ /* 0x0103e2000c10112a */
        /* <DEDUP_REMOVED lines=15> */
[----:B------:R1:W-:Y:S01]  /*90a60*/  @P0 STG.E.U8 desc[UR42][R8.64], R56 ;  /* 0x0000003808000986 */ /* 0x0003e2000c10112a */
[----:B------:R-:W-:Y:S02]  /*90a70*/  LOP3.LUT P6, RZ, R55, 0x1, RZ, 0xc0, !PT ;  /* 0x0000000137ff7812 */ /* 0x000fe400078cc0ff */
[----:B-1----:R-:W-:-:S05]  /*90a80*/  PRMT R56, R54, 0x7770, RZ ;  /* 0x0000777036387816 */ /* 0x002fca00000000ff */
[----:B------:R1:W-:Y:S02]  /*90a90*/  @P3 STG.E.U8 desc[UR42][R6.64], R56 ;  /* 0x0000003806003986 */ /* 0x0003e4000c10112a */
[----:B-1----:R-:W-:-:S05]  /*90aa0*/  PRMT R56, R54, 0x7771, RZ ;  /* 0x0000777136387816 */ /* 0x002fca00000000ff */
[----:B------:R1:W-:Y:S02]  /*90ab0*/  @P4 STG.E.U8 desc[UR42][R4.64], R56 ;  /* 0x0000003804004986 */ /* 0x0003e4000c10112a */
[----:B-1----:R-:W-:-:S05]  /*90ac0*/  PRMT R56, R54, 0x7772, RZ ;  /* 0x0000777236387816 */ /* 0x002fca00000000ff */
[----:B------:R1:W-:Y:S02]  /*90ad0*/  @P5 STG.E.U8 desc[UR42][R48.64], R56 ;  /* 0x0000003830005986 */ /* 0x0003e4000c10112a */
[----:B-1----:R-:W-:Y:S02]  /*90ae0*/  PRMT R56, R54, 0x7773, RZ ;  /* 0x0000777336387816 */ /* 0x002fe400000000ff */
[----:B------:R-:W2:Y:S04]  /*90af0*/  LDL.LU R54, [R1+0x2614] ;  /* 0x0026140001367983 */ /* 0x000ea80000300800 */
[----:B---3--:R1:W-:Y:S04]  /*90b00*/  @P6 STG.E.U8 desc[UR42][R2.64], R56 ;  /* 0x0000003802006986 */ /* 0x0083e8000c10112a */
[----:B-1----:R-:W3:Y:S04]  /*90b10*/  LDL.LU.64 R2, [R1+0xdb8] ;  /* 0x000db80001027983 */ /* 0x002ee80000300a00 */
[----:B------:R-:W4:Y:S04]  /*90b20*/  LDL.LU.64 R12, [R1+0xdb0] ;  /* 0x000db000010c7983 */ /* 0x000f280000300a00 */
[----:B------:R-:W2:Y:S04]  /*90b30*/  LDL.LU.64 R10, [R1+0xda8] ;  /* 0x000da800010a7983 */ /* 0x000ea80000300a00 */
[----:B------:R-:W3:Y:S04]  /*90b40*/  LDL.LU R9, [R1+0xc4] ;  /* 0x0000c40001097983 */ /* 0x000ee80000300800 */
[----:B------:R-:W2:Y:S04]  /*90b50*/  LDL.LU.64 R6, [R1+0xda0] ;  /* 0x000da00001067983 */ /* 0x000ea80000300a00 */
[----:B------:R-:W2:Y:S04]  /*90b60*/  LDL.LU.64 R4, [R1+0xd98] ;  /* 0x000d980001047983 */ /* 0x000ea80000300a00 */
[----:B------:R-:W2:Y:S04]  /*90b70*/  LDL.LU.64 R48, [R1+0xd90] ;  /* 0x000d900001307983 */ /* 0x000ea80000300a00 */
[----:B------:R-:W2:Y:S01]  /*90b80*/  LDL.LU R18, [R1+0xc8] ;  /* 0x0000c80001127983 */ /* 0x000ea20000300800 */
[----:B------:R-:W-:-:S02]  /*90b90*/  LOP3.LUT P3, RZ, R55, 0x2, RZ, 0xc0, !PT ;  /* 0x0000000237ff7812 */ /* 0x000fc4000786c0ff */
        /* <DEDUP_REMOVED lines=14> */
[----:B---3--:R-:W-:-:S05]  /*90c80*/  PRMT R56, R9, 0x7770, RZ ;  /* 0x0000777009387816 */ /* 0x008fca00000000ff */
[----:B------:R1:W-:Y:S04]  /*90c90*/  @P3 STG.E.U8 desc[UR42][R2.64], R56 ;  /* 0x0000003802003986 */ /* 0x0003e8000c10112a */
[----:B-1----:R-:W3:Y:S04]  /*90ca0*/  LDL.LU.64 R2, [R1+0xd88] ;  /* 0x000d880001027983 */ /* 0x002ee80000300a00 */
[----:B------:R-:W3:Y:S01]  /*90cb0*/  LDL.LU.64 R60, [R1+0xd80] ;  /* 0x000d8000013c7983 */ /* 0x000ee20000300a00 */
[----:B------:R-:W-:-:S03]  /*90cc0*/  @P1 LOP3.LUT R57, R57, 0x2000000, RZ, 0xfc, !PT ;  /* 0x0200000039391812 */ /* 0x000fc600078efcff */
[----:B------:R-:W3:Y:S01]  /*90cd0*/  LDL.LU.64 R58, [R1+0xd78] ;  /* 0x000d7800013a7983 */ /* 0x000ee20000300a00 */
[----:B------:R-:W-:-:S03]  /*90ce0*/  LOP3.LUT P1, RZ, R55, 0x10000, RZ, 0xc0, !PT ;  /* 0x0001000037ff7812 */ /* 0x000fc6000782c0ff */
[----:B------:R-:W3:Y:S01]  /*90cf0*/  LDL.LU R19, [R1+0xcc] ;  /* 0x0000cc0001137983 */ /* 0x000ee20000300800 */
[----:B------:R-:W-:-:S03]  /*90d00*/  LOP3.LUT R57, R57, 0xfbffffff, RZ, 0xc0, !PT ;  /* 0xfbffffff39397812 */ /* 0x000fc600078ec0ff */
[----:B------:R-:W3:Y:S01]  /*90d10*/  LDL.LU.64 R22, [R1+0xd70] ;  /* 0x000d700001167983 */ /* 0x000ee20000300a00 */
[----:B------:R-:W-:-:S03]  /*90d20*/  LOP3.LUT P4, RZ, R55, 0x8, RZ, 0xc0, !PT ;  /* 0x0000000837ff7812 */ /* 0x000fc6000788c0ff */
[----:B------:R-:W3:Y:S02]  /*90d30*/  LDL.LU.64 R20, [R1+0xd68] ;  /* 0x000d680001147983 */ /* 0x000ee40000300a00 */
[----:B------:R-:W-:Y:S02]  /*90d40*/  @P1 LOP3.LUT R57, R57, 0x4000000, RZ, 0xfc, !PT ;  /* 0x0400000039391812 */ /* 0x000fe400078efcff */
[----:B------:R-:W-:Y:S01]  /*90d50*/  LOP3.LUT P1, RZ, R55, 0x4000, RZ, 0xc0, !PT ;  /* 0x0000400037ff7812 */ /* 0x000fe2000782c0ff */
[----:B------:R-:W3:Y:S01]  /*90d60*/  LDL.LU.64 R16, [R1+0xd60] ;  /* 0x000d600001107983 */ /* 0x000ee20000300a00 */
[----:B------:R-:W-:Y:S02]  /*90d70*/  LOP3.LUT R57, R57, 0xf7ffffff, RZ, 0xc0, !PT ;  /* 0xf7ffffff39397812 */ /* 0x000fe400078ec0ff */
[----:B------:R-:W-:-:S09]  /*90d80*/  LOP3.LUT P5, RZ, R55, 0x40, RZ, 0xc0, !PT ;  /* 0x0000004037ff7812 */ /* 0x000fd200078ac0ff */
[----:B------:R-:W-:Y:S02]  /*90d90*/  @P1 LOP3.LUT R57, R57, 0x8000000, RZ, 0xfc, !PT ;  /* 0x0800000039391812 */ /* 0x000fe400078efcff */
[----:B------:R-:W-:Y:S02]  /*90da0*/  LOP3.LUT P1, RZ, R55, 0x800, RZ, 0xc0, !PT ;  /* 0x0000080037ff7812 */ /* 0x000fe4000782c0ff */
[----:B------:R-:W-:Y:S02]  /*90db0*/  PRMT R56, R9, 0x7771, RZ ;  /* 0x0000777109387816 */ /* 0x000fe400000000ff */
[----:B------:R-:W-:Y:S02]  /*90dc0*/  LOP3.LUT R57, R57, 0xefffffff, RZ, 0xc0, !PT ;  /* 0xefffffff39397812 */ /* 0x000fe400078ec0ff */
[C---:B------:R-:W-:Y:S01]  /*90dd0*/  LOP3.LUT P6, RZ, R55.reuse, 0x100, RZ, 0xc0, !PT ;  /* 0x0000010037ff7812 */ /* 0x040fe200078cc0ff */
[----:B----4-:R-:W-:Y:S01]  /*90de0*/  @P4 STG.E.U8 desc[UR42][R12.64], R56 ;  /* 0x000000380c004986 */ /* 0x010fe2000c10112a */
[----:B------:R-:W-:-:S02]  /*90df0*/  LOP3.LUT P2, RZ, R55, 0x8000000, RZ, 0xc0, !PT ;  /* 0x0800000037ff7812 */ /* 0x000fc4000784c0ff */
[C---:B------:R-:W-:Y:S02]  /*90e00*/  LOP3.LUT P0, RZ, R55.reuse, 0x20000000, RZ, 0xc0, !PT ;  /* 0x2000000037ff7812 */ /* 0x040fe4000780c0ff */
[----:B------:R-:W-:Y:S02]  /*90e10*/  LOP3.LUT P3, RZ, R55, 0x40000000, RZ, 0xc0, !PT ;  /* 0x4000000037ff7812 */ /* 0x000fe4000786c0ff */
[----:B------:R-:W-:Y:S02]  /*90e20*/  @P1 LOP3.LUT R57, R57, 0x10000000, RZ, 0xfc, !PT ;  /* 0x1000000039391812 */ /* 0x000fe400078efcff */
[C---:B------:R-:W-:Y:S02]  /*90e30*/  LOP3.LUT P1, RZ, R55.reuse, 0x200, RZ, 0xc0, !PT ;  /* 0x0000020037ff7812 */ /* 0x040fe4000782c0ff */
[----:B------:R-:W-:Y:S02]  /*90e40*/  LOP3.LUT P4, RZ, R55, 0x80000000, RZ, 0xc0, !PT ;  /* 0x8000000037ff7812 */ /* 0x000fe4000788c0ff */
[----:B------:R-:W-:-:S05]  /*90e50*/  PRMT R55, R9, 0x7772, RZ ;  /* 0x0000777209377816 */ /* 0x000fca00000000ff */
[----:B--2---:R1:W-:Y:S02]  /*90e60*/  @P5 STG.E.U8 desc[UR42][R10.64], R55 ;  /* 0x000000370a005986 */ /* 0x0043e4000c10112a */
[----:B-1----:R-:W-:-:S05]  /*90e70*/  PRMT R55, R9, 0x7773, RZ ;  /* 0x0000777309377816 */ /* 0x002fca00000000ff */
[----:B------:R1:W-:Y:S04]  /*90e80*/  @P6 STG.E.U8 desc[UR42][R6.64], R55 ;  /* 0x0000003706006986 */ /* 0x0003e8000c10112a */
[----:B-1----:R-:W2:Y:S01]  /*90e90*/  LDL.LU R6, [R1+0xb0] ;  /* 0x0000b00001067983 */ /* 0x002ea20000300800 */
[----:B------:R-:W-:-:S03]  /*90ea0*/  PRMT R55, R18, 0x7770, RZ ;  /* 0x0000777012377816 */ /* 0x000fc600000000ff */
[----:B------:R-:W4:Y:S04]  /*90eb0*/  LDL.LU.64 R14, [R1+0xd58] ;  /* 0x000d5800010e7983 */ /* 0x000f280000300a00 */
[----:B------:R-:W4:Y:S04]  /*90ec0*/  LDL.LU.64 R12, [R1+0xd50] ;  /* 0x000d5000010c7983 */ /* 0x000f280000300a00 */
[----:B------:R1:W-:Y:S01]  /*90ed0*/  @P1 STG.E.U8 desc[UR42][R4.64], R55 ;  /* 0x0000003704001986 */ /* 0x0003e2000c10112a */
[----:B------:R-:W-:-:S03]  /*90ee0*/  LOP3.LUT P1, RZ, R57, 0x10000000, RZ, 0xc0, !PT ;  /* 0x1000000039ff7812 */ /* 0x000fc6000782c0ff */
[----:B------:R-:W4:Y:S04]  /*90ef0*/  LDL.LU.64 R10, [R1+0xd48] ;  /* 0x000d4800010a7983 */ /* 0x000f280000300a00 */
[----:B------:R-:W4:Y:S01]  /*90f00*/  LDL.LU.64 R8, [R1+0xd40] ;  /* 0x000d400001087983 */ /* 0x000f220000300a00 */
[----:B-1----:R-:W-:-:S03]  /*90f10*/  PRMT R55, R18, 0x7771, RZ ;  /* 0x0000777112377816 */ /* 0x002fc600000000ff */
[----:B------:R-:W4:Y:S04]  /*90f20*/  LDL.LU R7, [R1+0xb4] ;  /* 0x0000b40001077983 */ /* 0x000f280000300800 */
[----:B------:R1:W-:Y:S01]  /*90f30*/  @P1 STG.E.U8 desc[UR42][R48.64], R55 ;  /* 0x0000003730001986 */ /* 0x0003e2000c10112a */
[----:B------:R-:W-:-:S03]  /*90f40*/  LOP3.LUT P1, RZ, R57, 0x8000000, RZ, 0xc0, !PT ;  /* 0x0800000039ff7812 */ /* 0x000fc6000782c0ff */
[----:B------:R-:W4:Y:S04]  /*90f50*/  LDL.LU.64 R4, [R1+0xd38] ;  /* 0x000d380001047983 */ /* 0x000f280000300a00 */
[----:B-1----:R-:W4:Y:S01]  /*90f60*/  LDL.LU.64 R48, [R1+0xd30] ;  /* 0x000d300001307983 */ /* 0x002f220000300a00 */
[----:B------:R-:W-:-:S05]  /*90f70*/  PRMT R55, R18, 0x7772, RZ ;  /* 0x0000777212377816 */ /* 0x000fca00000000ff */
[----:B---3--:R1:W-:Y:S04]  /*90f80*/  @P1 STG.E.U8 desc[UR42][R2.64], R55 ;  /* 0x0000003702001986 */ /* 0x0083e8000c10112a */
[----:B-1----:R-:W3:Y:S01]  /*90f90*/  LDL.LU.64 R2, [R1+0xd28] ;  /* 0x000d280001027983 */ /* 0x002ee20000300a00 */
        /* <DEDUP_REMOVED lines=16> */
[----:B--2---:R-:W-:-:S11]  /*910a0*/  PRMT R55, R6, 0x7770, RZ ;  /* 0x0000777006377816 */ /* 0x004fd600000000ff */
[----:B----4-:R1:W-:Y:S02]  /*910b0*/  @P1 STG.E.U8 desc[UR42][R14.64], R55 ;  /* 0x000000370e001986 */ /* 0x0103e4000c10112a */
        /* <DEDUP_REMOVED lines=12> */
[----:B-1----:R-:W-:-:S05]  /*91180*/  PRMT R55, R7, 0x7772, RZ ;  /* 0x0000777207377816 */ /* 0x002fca00000000ff */
[----:B---3--:R1:W-:Y:S04]  /*91190*/  @P6 STG.E.U8 desc[UR42][R2.64], R55 ;  /* 0x0000003702006986 */ /* 0x0083e8000c10112a */
[----:B-1----:R-:W2:Y:S04]  /*911a0*/  LDL.LU.64 R2, [R1+0xd20] ;  /* 0x000d200001027983 */ /* 0x002ea80000300a00 */
[----:B------:R-:W3:Y:S04]  /*911b0*/  LDL.LU.64 R12, [R1+0xd18] ;  /* 0x000d1800010c7983 */ /* 0x000ee80000300a00 */
[----:B------:R-:W4:Y:S04]  /*911c0*/  LDL.LU.64 R10, [R1+0xd10] ;  /* 0x000d1000010a7983 */ /* 0x000f280000300a00 */
[----:B------:R-:W4:Y:S04]  /*911d0*/  LDL.LU.64 R8, [R1+0xd08] ;  /* 0x000d080001087983 */ /* 0x000f280000300a00 */
[----:B------:R-:W3:Y:S04]  /*911e0*/  LDL.LU R6, [R1+0xb8] ;  /* 0x0000b80001067983 */ /* 0x000ee80000300800 */
[----:B------:R-:W4:Y:S04]  /*911f0*/  LDL.LU.64 R4, [R1+0xd00] ;  /* 0x000d000001047983 */ /* 0x000f280000300a00 */
[----:B------:R-:W4:Y:S04]  /*91200*/  LDL.LU.64 R48, [R1+0xcf8] ;  /* 0x000cf80001307983 */ /* 0x000f280000300a00 */
[----:B------:R-:W4:Y:S01]  /*91210*/  LDL.LU R61, [R1+0xbc] ;  /* 0x0000bc00013d7983 */ /* 0x000f220000300800 */
[----:B------:R-:W-:-:S02]  /*91220*/  LOP3.LUT P3, RZ, R54, 0x4, RZ, 0xc0, !PT ;  /* 0x0000000436ff7812 */ /* 0x000fc4000786c0ff */
[----:B------:R-:W-:Y:S02]  /*91230*/  PRMT R55, R7, 0x7773, RZ ;  /* 0x0000777307377816 */ /* 0x000fe400000000ff */
        /* <DEDUP_REMOVED lines=15> */
[----:B------:R-:W2:Y:S01]  /*91330*/  LDL.LU.64 R58, [R1+0xce8] ;  /* 0x000ce800013a7983 */ /* 0x000ea20000300a00 */
[----:B------:R-:W-:-:S03]  /*91340*/  LOP3.LUT R57, R57, 0xfffdffff, RZ, 0xc0, !PT ;  /* 0xfffdffff39397812 */ /* 0x000fc600078ec0ff */
[----:B------:R-:W2:Y:S01]  /*91350*/  LDL.LU.64 R22, [R1+0xce0] ;  /* 0x000ce00001167983 */ /* 0x000ea20000300a00 */
[----:B------:R-:W-:Y:S02]  /*91360*/  @P1 LOP3.LUT R57, R57, 0x20000, RZ, 0xfc, !PT ;  /* 0x0002000039391812 */ /* 0x000fe400078efcff */
[----:B------:R-:W-:Y:S01]  /*91370*/  LOP3.LUT P1, RZ, R54, 0x200, RZ, 0xc0, !PT ;  /* 0x0000020036ff7812 */ /* 0x000fe2000782c0ff */
[----:B------:R-:W2:Y:S01]  /*91380*/  LDL.LU R7, [R1+0xa0] ;  /* 0x0000a00001077983 */ /* 0x000ea20000300800 */
[----:B------:R-:W-:-:S03]  /*91390*/  LOP3.LUT R57, R57, 0xfffbffff, RZ, 0xc0, !PT ;  /* 0xfffbffff39397812 */ /* 0x000fc600078ec0ff */
[----:B------:R-:W2:Y:S04]  /*913a0*/  LDL.LU.64 R20, [R1+0xcd8] ;  /* 0x000cd80001147983 */ /* 0x000ea80000300a00 */
[----:B------:R-:W2:Y:S04]  /*913b0*/  LDL.LU.64 R18, [R1+0xcd0] ;  /* 0x000cd00001127983 */ /* 0x000ea80000300a00 */
[----:B------:R-:W-:Y:S01]  /*913c0*/  @P1 LOP3.LUT R57, R57, 0x40000, RZ, 0xfc, !PT ;  /* 0x0004000039391812 */ /* 0x000fe200078efcff */
[----:B------:R-:W2:Y:S01]  /*913d0*/  LDL.LU.64 R16, [R1+0xcc8] ;  /* 0x000cc80001107983 */ /* 0x000ea20000300a00 */
[----:B------:R-:W-:-:S02]  /*913e0*/  LOP3.LUT P1, RZ, R54, 0x100, RZ, 0xc0, !PT ;  /* 0x0000010036ff7812 */ /* 0x000fc4000782c0ff */
[----:B------:R-:W-:Y:S01]  /*913f0*/  LOP3.LUT R57, R57, 0xfff7ffff, RZ, 0xc0, !PT ;  /* 0xfff7ffff39397812 */ /* 0x000fe200078ec0ff */
[----:B------:R-:W2:Y:S01]  /*91400*/  LDL.LU.64 R14, [R1+0xcc0] ;  /* 0x000cc000010e7983 */ /* 0x000ea20000300a00 */
[C---:B------:R-:W-:Y:S02]  /*91410*/  LOP3.LUT P4, RZ, R54.reuse, 0x8, RZ, 0xc0, !PT ;  /* 0x0000000836ff7812 */ /* 0x040fe4000788c0ff */
[----:B------:R-:W-:Y:S02]  /*91420*/  LOP3.LUT P5, RZ, R54, 0x10, RZ, 0xc0, !PT ;  /* 0x0000001036ff7812 */ /* 0x000fe400078ac0ff */
[----:B---3--:R-:W-:-:S05]  /*91430*/  PRMT R55, R6, 0x7770, RZ ;  /* 0x0000777006377816 */ /* 0x008fca00000000ff */
[----:B------:R-:W-:Y:S02]  /*91440*/  @P1 LOP3.LUT R57, R57, 0x80000, RZ, 0xfc, !PT ;  /* 0x0008000039391812 */ /* 0x000fe400078efcff */
[C---:B------:R-:W-:Y:S02]  /*91450*/  LOP3.LUT P1, RZ, R54.reuse, 0x80, RZ, 0xc0, !PT ;  /* 0x0000008036ff7812 */ /* 0x040fe4000782c0ff */
[----:B------:R-:W-:Y:S01]  /*91460*/  LOP3.LUT P6, RZ, R54, 0x20, RZ, 0xc0, !PT ;  /* 0x0000002036ff7812 */ /* 0x000fe200078cc0ff */
[----:B------:R1:W-:Y:S01]  /*91470*/  @P4 STG.E.U8 desc[UR42][R12.64], R55 ;  /* 0x000000370c004986 */ /* 0x0003e2000c10112a */
[----:B------:R-:W-:Y:S02]  /*91480*/  LOP3.LUT R57, R57, 0xffefffff, RZ, 0xc0, !PT ;  /* 0xffefffff39397812 */ /* 0x000fe400078ec0ff */
[----:B-1----:R-:W-:Y:S01]  /*91490*/  PRMT R55, R6, 0x7771, RZ ;  /* 0x0000777106377816 */ /* 0x002fe200000000ff */
[----:B------:R-:W3:Y:S06]  /*914a0*/  LDL.LU.64 R12, [R1+0xcb8] ;  /* 0x000cb800010c7983 */ /* 0x000eec0000300a00 */
[----:B------:R-:W-:-:S02]  /*914b0*/  @P1 LOP3.LUT R57, R57, 0x100000, RZ, 0xfc, !PT ;  /* 0x0010000039391812 */ /* 0x000fc400078efcff */
[----:B------:R-:W-:Y:S01]  /*914c0*/  LOP3.LUT P1, RZ, R54, 0x40, RZ, 0xc0, !PT ;  /* 0x0000004036ff7812 */ /* 0x000fe2000782c0ff */
[----:B----4-:R1:W-:Y:S02]  /*914d0*/  @P5 STG.E.U8 desc[UR42][R10.64], R55 ;  /* 0x000000370a005986 */ /* 0x0103e4000c10112a */
[C---:B-1----:R-:W-:Y:S02]  /*914e0*/  PRMT R55, R6.reuse, 0x7772, RZ ;  /* 0x0000777206377816 */ /* 0x042fe400000000ff */
[----:B------:R-:W4:Y:S04]  /*914f0*/  LDL.LU.64 R10, [R1+0xcb0] ;  /* 0x000cb000010a7983 */ /* 0x000f280000300a00 */
[----:B------:R1:W-:Y:S02]  /*91500*/  @P6 STG.E.U8 desc[UR42][R8.64], R55 ;  /* 0x0000003708006986 */ /* 0x0003e4000c10112a */
[----:B-1----:R-:W-:-:S02]  /*91510*/  PRMT R55, R6, 0x7773, RZ ;  /* 0x0000777306377816 */ /* 0x002fc400000000ff */
        /* <DEDUP_REMOVED lines=33> */
[----:B-1----:R-:W-:-:S05]  /*91730*/  PRMT R55, R50, 0x7770, RZ ;  /* 0x0000777032377816 */ /* 0x002fca00000000ff */
[----:B---3--:R1:W-:Y:S01]  /*91740*/  @P2 STG.E.U8 desc[UR42][R12.64], R55 ;  /* 0x000000370c002986 */ /* 0x0083e2000c10112a */
[----:B------:R-:W-:Y:S02]  /*91750*/  LOP3.LUT P4, RZ, R54, 0x80000, RZ, 0xc0, !PT ;  /* 0x0008000036ff7812 */ /* 0x000fe4000788c0ff */
[----:B-1----:R-:W-:-:S05]  /*91760*/  PRMT R55, R50, 0x7771, RZ ;  /* 0x0000777132377816 */ /* 0x002fca00000000ff */
[----:B----4-:R1:W-:Y:S01]  /*91770*/  @P0 STG.E.U8 desc[UR42][R10.64], R55 ;  /* 0x000000370a000986 */ /* 0x0103e2000c10112a */
[----:B------:R-:W-:Y:S02]  /*91780*/  LOP3.LUT P5, RZ, R54, 0x100000, RZ, 0xc0, !PT ;  /* 0x0010000036ff7812 */ /* 0x000fe400078ac0ff */
[----:B-1----:R-:W-:-:S05]  /*91790*/  PRMT R55, R50, 0x7772, RZ ;  /* 0x0000777232377816 */ /* 0x002fca00000000ff */
[----:B------:R1:W-:Y:S01]  /*917a0*/  @P3 STG.E.U8 desc[UR42][R8.64], R55 ;  /* 0x0000003708003986 */ /* 0x0003e2000c10112a */
[----:B------:R-:W-:Y:S02]  /*917b0*/  LOP3.LUT P6, RZ, R54, 0x200000, RZ, 0xc0, !PT ;  /* 0x0020000036ff7812 */ /* 0x000fe400078cc0ff */
[----:B-1----:R-:W-:Y:S02]  /*917c0*/  PRMT R55, R50, 0x7773, RZ ;  /* 0x0000777332377816 */ /* 0x002fe400000000ff */
[----:B------:R-:W3:Y:S04]  /*917d0*/  LDL.LU R50, [R1+0x2610] ;  /* 0x0026100001327983 */ /* 0x000ee80000300800 */
[----:B------:R1:W-:Y:S02]  /*917e0*/  @P4 STG.E.U8 desc[UR42][R4.64], R55 ;  /* 0x0000003704004986 */ /* 0x0003e4000c10112a */
[----:B-1----:R-:W-:-:S05]  /*917f0*/  PRMT R55, R6, 0x7770, RZ ;  /* 0x0000777006377816 */ /* 0x002fca00000000ff */
        /* <DEDUP_REMOVED lines=8> */
[----:B------:R-:W4:Y:S01]  /*91880*/  LDL.LU R7, [R1+0xac] ;  /* 0x0000ac0001077983 */ /* 0x000f220000300800 */
[----:B------:R-:W-:-:S03]  /*91890*/  LOP3.LUT P3, RZ, R54, 0x400000, RZ, 0xc0, !PT ;  /* 0x0040000036ff7812 */ /* 0x000fc6000786c0ff */
[----:B------:R-:W4:Y:S01]  /*918a0*/  LDL.LU.64 R48, [R1+0xc60] ;  /* 0x000c600001307983 */ /* 0x000f220000300a00 */
[----:B------:R-:W-:Y:S02]  /*918b0*/  PRMT R55, R6, 0x7772, RZ ;  /* 0x0000777206377816 */ /* 0x000fe400000000ff */
[----:B------:R-:W-:Y:S02]  /*918c0*/  LOP3.LUT R57, R57, 0xffffffdf, RZ, 0xc0, !PT ;  /* 0xffffffdf39397812 */ /* 0x000fe400078ec0ff */
[C---:B------:R-:W-:Y:S02]  /*918d0*/  LOP3.LUT P4, RZ, R54.reuse, 0x800000, RZ, 0xc0, !PT ;  /* 0x0080000036ff7812 */ /* 0x040fe4000788c0ff */
[C---:B------:R-:W-:Y:S02]  /*918e0*/  LOP3.LUT P5, RZ, R54.reuse, 0x1000000, RZ, 0xc0, !PT ;  /* 0x0100000036ff7812 */ /* 0x040fe400078ac0ff */
[----:B------:R-:W-:Y:S01]  /*918f0*/  LOP3.LUT P6, RZ, R54, 0x2000000, RZ, 0xc0, !PT ;  /* 0x0200000036ff7812 */ /* 0x000fe200078cc0ff */
[----:B--2---:R1:W-:Y:S04]  /*91900*/  @P3 STG.E.U8 desc[UR42][R2.64], R55 ;  /* 0x0000003702003986 */ /* 0x0043e8000c10112a */
[----:B-1----:R-:W2:Y:S04]  /*91910*/  LDL.LU.64 R2, [R1+0xc48] ;  /* 0x000c480001027983 */ /* 0x002ea80000300a00 */
[----:B------:R-:W2:Y:S01]  /*91920*/  LDL.LU R10, [R1+0x90] ;  /* 0x00009000010a7983 */ /* 0x000ea20000300800 */
[----:B---3--:R-:W-:-:S03]  /*91930*/  LOP3.LUT P1, RZ, R50, 0x4, RZ, 0xc0, !PT ;  /* 0x0000000432ff7812 */ /* 0x008fc6000782c0ff */
[----:B------:R-:W3:Y:S04]  /*91940*/  LDL.LU.64 R20, [R1+0xc40] ;  /* 0x000c400001147983 */ /* 0x000ee80000300a00 */
[----:B------:R-:W3:Y:S01]  /*91950*/  LDL.LU.64 R60, [R1+0xc38] ;  /* 0x000c3800013c7983 */ /* 0x000ee20000300a00 */
[----:B------:R-:W-:-:S03]  /*91960*/  PRMT R55, R6, 0x7773, RZ ;  /* 0x0000777306377816 */ /* 0x000fc600000000ff */
[----:B------:R-:W3:Y:S02]  /*91970*/  LDL.LU.64 R58, [R1+0xc30] ;  /* 0x000c3000013a7983 */ /* 0x000ee40000300a00 */
        /* <DEDUP_REMOVED lines=12> */
[----:B----4-:R1:W-:Y:S10]  /*91a40*/  @P4 STG.E.U8 desc[UR42][R14.64], R55 ;  /* 0x000000370e004986 */ /* 0x0103f4000c10112a */
[----:B------:R-:W-:-:S02]  /*91a50*/  @P1 LOP3.LUT R57, R57, 0x200, RZ, 0xfc, !PT ;  /* 0x0000020039391812 */ /* 0x000fc400078efcff */
[----:B------:R-:W-:Y:S02]  /*91a60*/  LOP3.LUT P1, RZ, R54, 0x20000000, RZ, 0xc0, !PT ;  /* 0x2000000036ff7812 */ /* 0x000fe4000782c0ff */
[----:B------:R-:W-:Y:S02]  /*91a70*/  LOP3.LUT R57, R57, 0xfffffbff, RZ, 0xc0, !PT ;  /* 0xfffffbff39397812 */ /* 0x000fe400078ec0ff */
[----:B-1----:R-:W-:-:S05]  /*91a80*/  PRMT R55, R7, 0x7770, RZ ;  /* 0x0000777007377816 */ /* 0x002fca00000000ff */
[----:B------:R1:W-:Y:S04]  /*91a90*/  @P5 STG.E.U8 desc[UR42][R4.64], R55 ;  /* 0x0000003704005986 */ /* 0x0003e8000c10112a */
[----:B------:R-:W-:Y:S02]  /*91aa0*/  @P1 LOP3.LUT R57, R57, 0x400, RZ, 0xfc, !PT ;  /* 0x0000040039391812 */ /* 0x000fe400078efcff */
[----:B------:R-:W-:Y:S01]  /*91ab0*/  LOP3.LUT P1, RZ, R54, 0x10000000, RZ, 0xc0, !PT ;  /* 0x1000000036ff7812 */ /* 0x000fe2000782c0ff */
[----:B-1----:R-:W4:Y:S01]  /*91ac0*/  LDL.LU R4, [R1+0x94] ;  /* 0x0000940001047983 */ /* 0x002f220000300800 */
[----:B------:R-:W-:-:S03]  /*91ad0*/  LOP3.LUT R57, R57, 0xfffff7ff, RZ, 0xc0, !PT ;  /* 0xfffff7ff39397812 */ /* 0x000fc600078ec0ff */
[----:B------:R-:W4:Y:S08]  /*91ae0*/  LDL.LU.64 R22, [R1+0xc28] ;  /* 0x000c280001167983 */ /* 0x000f300000300a00 */
[----:B------:R-:W-:Y:S01]  /*91af0*/  @P1 LOP3.LUT R57, R57, 0x800, RZ, 0xfc, !PT ;  /* 0x0000080039391812 */ /* 0x000fe200078efcff */
[----:B------:R-:W4:Y:S01]  /*91b00*/  LDL.LU.64 R18, [R1+0xc20] ;  /* 0x000c200001127983 */ /* 0x000f220000300a00 */
[----:B------:R-:W-:-:S02]  /*91b10*/  LOP3.LUT P1, RZ, R54, 0x8000000, RZ, 0xc0, !PT ;  /* 0x0800000036ff7812 */ /* 0x000fc4000782c0ff */
[----:B------:R-:W-:Y:S01]  /*91b20*/  LOP3.LUT R57, R57, 0xffffefff, RZ, 0xc0, !PT ;  /* 0xffffefff39397812 */ /* 0x000fe200078ec0ff */
[----:B------:R-:W4:Y:S01]  /*91b30*/  LDL.LU R5, [R1+0x98] ;  /* 0x0000980001057983 */ /* 0x000f220000300800 */
[----:B------:R-:W-:-:S03]  /*91b40*/  PRMT R55, R7, 0x7771, RZ ;  /* 0x0000777107377816 */ /* 0x000fc600000000ff */
[----:B------:R-:W4:Y:S06]  /*91b50*/  LDL.LU.64 R16, [R1+0xc18] ;  /* 0x000c180001107983 */ /* 0x000f2c0000300a00 */
[----:B------:R-:W-:Y:S01]  /*91b60*/  @P1 LOP3.LUT R57, R57, 0x1000, RZ, 0xfc, !PT ;  /* 0x0000100039391812 */ /* 0x000fe200078efcff */
[----:B------:R1:W-:Y:S01]  /*91b70*/  @P6 STG.E.U8 desc[UR42][R12.64], R55 ;  /* 0x000000370c006986 */ /* 0x0003e2000c10112a */
[----:B------:R-:W-:-:S03]  /*91b80*/  LOP3.LUT P1, RZ, R54, 0x4000000, RZ, 0xc0, !PT ;  /* 0x0400000036ff7812 */ /* 0x000fc6000782c0ff */
[----:B------:R-:W4:Y:S01]  /*91b90*/  LDL.LU.64 R14, [R1+0xc10] ;  /* 0x000c1000010e7983 */ /* 0x000f220000300a00 */
[----:B-1----:R-:W-:-:S03]  /*91ba0*/  PRMT R55, R7, 0x7772, RZ ;  /* 0x0000777207377816 */ /* 0x002fc600000000ff */
[----:B------:R-:W4:Y:S06]  /*91bb0*/  LDL.LU.64 R12, [R1+0xc08] ;  /* 0x000c0800010c7983 */ /* 0x000f2c0000300a00 */
[----:B------:R1:W-:Y:S01]  /*91bc0*/  @P1 STG.E.U8 desc[UR42][R8.64], R55 ;  /* 0x0000003708001986 */ /* 0x0003e2000c10112a */
[----:B------:R-:W-:Y:S02]  /*91bd0*/  LOP3.LUT P1, RZ, R57, 0x1000, RZ, 0xc0, !PT ;  /* 0x0000100039ff7812 */ /* 0x000fe4000782c0ff */
[----:B-1----:R-:W-:Y:S01]  /*91be0*/  PRMT R55, R7, 0x7773, RZ ;  /* 0x0000777307377816 */ /* 0x002fe200000000ff */
[----:B------:R-:W4:Y:S10]  /*91bf0*/  LDL.LU.64 R8, [R1+0xc00] ;  /* 0x000c000001087983 */ /* 0x000f340000300a00 */
[----:B------:R1:W-:Y:S01]  /*91c00*/  @P1 STG.E.U8 desc[UR42][R48.64], R55 ;  /* 0x0000003730001986 */ /* 0x0003e2000c10112a */
[----:B------:R-:W-:-:S03]  /*91c10*/  LOP3.LUT P1, RZ, R57, 0x800, RZ, 0xc0, !PT ;  /* 0x0000080039ff7812 */ /* 0x000fc6000782c0ff */
[----:B------:R-:W4:Y:S04]  /*91c20*/  LDL.LU.64 R6, [R1+0xbf8] ;  /* 0x000bf80001067983 */ /* 0x000f280000300a00 */
[----:B-1----:R-:W4:Y:S04]  /*91c30*/  LDL.LU.64 R48, [R1+0xbf0] ;  /* 0x000bf00001307983 */ /* 0x002f280000300a00 */
[----:B------:R-:W4:Y:S01]  /*91c40*/  LDL.LU R11, [R1+0x9c] ;  /* 0x00009c00010b7983 */ /* 0x000f220000300800 */
[----:B--2---:R-:W-:-:S05]  /*91c50*/  PRMT R55, R10, 0x7770, RZ ;  /* 0x000077700a377816 */ /* 0x004fca00000000ff */
[----:B------:R1:W-:Y:S04]  /*91c60*/  @P1 STG.E.U8 desc[UR42][R2.64], R55 ;  /* 0x0000003702001986 */ /* 0x0003e8000c10112a */
[----:B-1----:R-:W2:Y:S01]  /*91c70*/  LDL.LU.64 R2, [R1+0xbe8] ;  /* 0x000be80001027983 */ /* 0x002ea20000300a00 */
[----:B------:R-:W-:Y:S02]  /*91c80*/  LOP3.LUT P1, RZ, R57, 0x400, RZ, 0xc0, !PT ;  /* 0x0000040039ff7812 */ /* 0x000fe4000782c0ff */
[----:B------:R-:W-:-:S11]  /*91c90*/  PRMT R55, R10, 0x7771, RZ ;  /* 0x000077710a377816 */ /* 0x000fd600000000ff */
[----:B---3--:R1:W-:Y:S01]  /*91ca0*/  @P1 STG.E.U8 desc[UR42][R20.64], R55 ;  /* 0x0000003714001986 */ /* 0x0083e2000c10112a */
[C---:B------:R-:W-:Y:S02]  /*91cb0*/  LOP3.LUT P1, RZ, R57.reuse, 0x200, RZ, 0xc0, !PT ;  /* 0x0000020039ff7812 */ /* 0x040fe4000782c0ff */
[----:B-1----:R-:W-:Y:S01]  /*91cc0*/  PRMT R55, R10, 0x7772, RZ ;  /* 0x000077720a377816 */ /* 0x002fe200000000ff */
[----:B------:R-:W3:Y:S10]  /*91cd0*/  LDL.LU.64 R20, [R1+0x2608] ;  /* 0x0026080001147983 */ /* 0x000ef40000300a00 */
[----:B------:R1:W-:Y:S01]  /*91ce0*/  @P1 STG.E.U8 desc[UR42][R60.64], R55 ;  /* 0x000000373c001986 */ /* 0x0003e2000c10112a */
[----:B------:R-:W-:-:S02]  /*91cf0*/  LOP3.LUT P1, RZ, R57, 0x100, RZ, 0xc0, !PT ;  /* 0x0000010039ff7812 */ /* 0x000fc4000782c0ff */
[----:B-1----:R-:W-:-:S11]  /*91d00*/  PRMT R55, R10, 0x7773, RZ ;  /* 0x000077730a377816 */ /* 0x002fd600000000ff */
[----:B------:R4:W-:Y:S01]  /*91d10*/  @P1 STG.E.U8 desc[UR42][R58.64], R55 ;  /* 0x000000373a001986 */ /* 0x0009e2000c10112a */
[----:B------:R-:W-:Y:S02]  /*91d20*/  LOP3.LUT P1, RZ, R57, 0x80, RZ, 0xc0, !PT ;  /* 0x0000008039ff7812 */ /* 0x000fe4000782c0ff */
[----:B------:R-:W-:Y:S02]  /*91d30*/  LOP3.LUT P2, RZ, R50, 0x8, RZ, 0xc0, !PT ;  /* 0x0000000832ff7812 */ /* 0x000fe4000784c0ff */
[----:B----4-:R-:W-:-:S09]  /*91d40*/  PRMT R55, R4, 0x7770, RZ ;  /* 0x0000777004377816 */ /* 0x010fd200000000ff */
[----:B------:R1:W-:Y:S01]  /*91d50*/  @P1 STG.E.U8 desc[UR42][R22.64], R55 ;  /* 0x0000003716001986 */ /* 0x0003e2000c10112a */
[----:B------:R-:W-:Y:S02]  /*91d60*/  LOP3.LUT P1, RZ, R57, 0x40, RZ, 0xc0, !PT ;  /* 0x0000004039ff7812 */ /* 0x000fe4000782c0ff */
[----:B-1----:R-:W-:-:S11]  /*91d70*/  PRMT R55, R4, 0x7771, RZ ;  /* 0x0000777104377816 */ /* 0x002fd600000000ff */
[----:B------:R1:W-:Y:S01]  /*91d80*/  @P1 STG.E.U8 desc[UR42][R18.64], R55 ;  /* 0x0000003712001986 */ /* 0x0003e2000c10112a */
[----:B------:R-:W-:Y:S02]  /*91d90*/  LOP3.LUT P1, RZ, R57, 0x20, RZ, 0xc0, !PT ;  /* 0x0000002039ff7812 */ /* 0x000fe4000782c0ff */
[----:B------:R-:W-:Y:S02]  /*91da0*/  LOP3.LUT P0, RZ, R50, 0x10, RZ, 0xc0, !PT ;  /* 0x0000001032ff7812 */ /* 0x000fe4000780c0ff */
[----:B-1----:R-:W-:-:S09]  /*91db0*/  PRMT R55, R4, 0x7772, RZ ;  /* 0x0000777204377816 */ /* 0x002fd200000000ff */
        /* <DEDUP_REMOVED lines=21> */
[----:B------:R-:W3:Y:S04]  /*91f10*/  LDL.LU.64 R4, [R1+0xbc0] ;  /* 0x000bc00001047983 */ /* 0x000ee80000300a00 */
[----:B------:R-:W3:Y:S04]  /*91f20*/  LDL.LU.64 R48, [R1+0xbb8] ;  /* 0x000bb80001307983 */ /* 0x000ee80000300a00 */
[----:B------:R-:W3:Y:S01]  /*91f30*/  LDL.LU R56, [R1+0x80] ;  /* 0x0000800001387983 */ /* 0x000ee20000300800 */
        /* <DEDUP_REMOVED lines=17> */
[----:B------:R-:W2:Y:S04]  /*92050*/  LDL.LU R10, [R1+0x84] ;  /* 0x00008400010a7983 */ /* 0x000ea80000300800 */
[----:B------:R-:W2:Y:S01]  /*92060*/  LDL.LU.64 R60, [R1+0xba8] ;  /* 0x000ba800013c7983 */ /* 0x000ea20000300a00 */
[----:B------:R-:W-:-:S03]  /*92070*/  LOP3.LUT R57, R57, 0xfffffffd, RZ, 0xc0, !PT ;  /* 0xfffffffd39397812 */ /* 0x000fc600078ec0ff */
[----:B------:R-:W2:Y:S01]  /*92080*/  LDL.LU.64 R58, [R1+0xba0] ;  /* 0x000ba000013a7983 */ /* 0x000ea20000300a00 */
[----:B------:R-:W-:Y:S02]  /*92090*/  @P1 LOP3.LUT R57, R57, 0x2, RZ, 0xfc, !PT ;  /* 0x0000000239391812 */ /* 0x000fe400078efcff */
[----:B------:R-:W-:Y:S01]  /*920a0*/  LOP3.LUT P1, RZ, R53, 0x2000000, RZ, 0xc0, !PT ;  /* 0x0200000035ff7812 */ /* 0x000fe2000782c0ff */
[----:B------:R-:W2:Y:S01]  /*920b0*/  LDL.LU.64 R22, [R1+0xb98] ;  /* 0x000b980001167983 */ /* 0x000ea20000300a00 */
[----:B------:R-:W-:Y:S02]  /*920c0*/  LOP3.LUT R57, R57, 0xfffffffb, RZ, 0xc0, !PT ;  /* 0xfffffffb39397812 */ /* 0x000fe400078ec0ff */
[----:B------:R-:W-:Y:S01]  /*920d0*/  LOP3.LUT P4, RZ, R50, 0x400, RZ, 0xc0, !PT ;  /* 0x0000040032ff7812 */ /* 0x000fe2000788c0ff */
[----:B------:R-:W2:Y:S08]  /*920e0*/  LDL.LU.64 R18, [R1+0xb90] ;  /* 0x000b900001127983 */ /* 0x000eb00000300a00 */
[----:B------:R-:W-:-:S02]  /*920f0*/  @P1 LOP3.LUT R57, R57, 0x4, RZ, 0xfc, !PT ;  /* 0x0000000439391812 */ /* 0x000fc400078efcff */
[----:B------:R-:W-:Y:S02]  /*92100*/  LOP3.LUT P1, RZ, R53, 0x4000000, RZ, 0xc0, !PT ;  /* 0x0400000035ff7812 */ /* 0x000fe4000782c0ff */
[----:B------:R-:W-:Y:S02]  /*92110*/  PRMT R55, R11, 0x7772, RZ ;  /* 0x000077720b377816 */ /* 0x000fe400000000ff */
[----:B------:R-:W-:-:S03]  /*92120*/  LOP3.LUT R57, R57, 0xfffffff7, RZ, 0xc0, !PT ;  /* 0xfffffff739397812 */ /* 0x000fc600078ec0ff */
[----:B----4-:R1:W-:Y:S01]  /*92130*/  @P4 STG.E.U8 desc[UR42][R12.64], R55 ;  /* 0x000000370c004986 */ /* 0x0103e2000c10112a */
[----:B------:R-:W-:-:S05]  /*92140*/  LOP3.LUT P5, RZ, R50, 0x800, RZ, 0xc0, !PT ;  /* 0x0000080032ff7812 */ /* 0x000fca00078ac0ff */
[----:B------:R-:W-:Y:S02]  /*92150*/  @P1 LOP3.LUT R57, R57, 0x8, RZ, 0xfc, !PT ;  /* 0x0000000839391812 */ /* 0x000fe400078efcff */
[----:B------:R-:W-:Y:S02]  /*92160*/  LOP3.LUT P1, RZ, R53, 0x8000000, RZ, 0xc0, !PT ;  /* 0x0800000035ff7812 */ /* 0x000fe4000782c0ff */
[----:B-1----:R-:W-:Y:S02]  /*92170*/  PRMT R55, R11, 0x7773, RZ ;  /* 0x000077730b377816 */ /* 0x002fe400000000ff */
[----:B------:R-:W4:Y:S01]  /*92180*/  LDL.LU R11, [R1+0x88] ;  /* 0x00008800010b7983 */ /* 0x000f220000300800 */
[----:B------:R-:W-:-:S03]  /*92190*/  LOP3.LUT P6, RZ, R50, 0x1000, RZ, 0xc0, !PT ;  /* 0x0000100032ff7812 */ /* 0x000fc600078cc0ff */
[----:B------:R-:W4:Y:S01]  /*921a0*/  LDL.LU.64 R16, [R1+0xb88] ;  /* 0x000b880001107983 */ /* 0x000f220000300a00 */
[----:B------:R-:W-:-:S03]  /*921b0*/  LOP3.LUT R57, R57, 0xffffffef, RZ, 0xc0, !PT ;  /* 0xffffffef39397812 */ /* 0x000fc600078ec0ff */
[----:B---3--:R1:W-:Y:S01]  /*921c0*/  @P5 STG.E.U8 desc[UR42][R8.64], R55 ;  /* 0x0000003708005986 */ /* 0x0083e2000c10112a */
[----:B------:R-:W-:Y:S02]  /*921d0*/  @P1 LOP3.LUT R57, R57, 0x10, RZ, 0xfc, !PT ;  /* 0x0000001039391812 */ /* 0x000fe400078efcff */
[----:B------:R-:W-:Y:S01]  /*921e0*/  LOP3.LUT P1, RZ, R50, 0x2000, RZ, 0xc0, !PT ;  /* 0x0000200032ff7812 */ /* 0x000fe2000782c0ff */
[----:B------:R-:W3:Y:S04]  /*921f0*/  LDL.LU.64 R14, [R1+0xb80] ;  /* 0x000b8000010e7983 */ /* 0x000ee80000300a00 */
[----:B------:R-:W3:Y:S01]  /*92200*/  LDL.LU.64 R12, [R1+0xb78] ;  /* 0x000b7800010c7983 */ /* 0x000ee20000300a00 */
[----:B-1----:R-:W-:-:S03]  /*92210*/  PRMT R55, R56, 0x7770, RZ ;  /* 0x0000777038377816 */ /* 0x002fc600000000ff */
[----:B------:R-:W3:Y:S04]  /*92220*/  LDL.LU.64 R8, [R1+0xb70] ;  /* 0x000b700001087983 */ /* 0x000ee80000300a00 */
[----:B------:R1:W-:Y:S02]  /*92230*/  @P6 STG.E.U8 desc[UR42][R6.64], R55 ;  /* 0x0000003706006986 */ /* 0x0003e4000c10112a */
[----:B-1----:R-:W-:Y:S02]  /*92240*/  PRMT R55, R56, 0x7771, RZ ;  /* 0x0000777138377816 */ /* 0x002fe400000000ff */
[----:B------:R-:W3:Y:S04]  /*92250*/  LDL.LU.64 R6, [R1+0xb68] ;  /* 0x000b680001067983 */ /* 0x000ee80000300a00 */
[----:B------:R1:W-:Y:S01]  /*92260*/  @P1 STG.E.U8 desc[UR42][R4.64], R55 ;  /* 0x0000003704001986 */ /* 0x0003e2000c10112a */
[----:B------:R-:W-:-:S02]  /*92270*/  LOP3.LUT P1, RZ, R57, 0x10, RZ, 0xc0, !PT ;  /* 0x0000001039ff7812 */ /* 0x000fc4000782c0ff */
[----:B-1----:R-:W-:Y:S01]  /*92280*/  PRMT R55, R56, 0x7772, RZ ;  /* 0x0000777238377816 */ /* 0x002fe200000000ff */
[----:B------:R-:W3:Y:S10]  /*92290*/  LDL.LU.64 R4, [R1+0xb60] ;  /* 0x000b600001047983 */ /* 0x000ef40000300a00 */
[----:B------:R1:W-:Y:S01]  /*922a0*/  @P1 STG.E.U8 desc[UR42][R48.64], R55 ;  /* 0x0000003730001986 */ /* 0x0003e2000c10112a */
[----:B------:R-:W-:-:S03]  /*922b0*/  LOP3.LUT P1, RZ, R57, 0x8, RZ, 0xc0, !PT ;  /* 0x0000000839ff7812 */ /* 0x000fc6000782c0ff */
[----:B-1----:R-:W3:Y:S01]  /*922c0*/  LDL.LU.64 R48, [R1+0xb58] ;  /* 0x000b580001307983 */ /* 0x002ee20000300a00 */
        /* <DEDUP_REMOVED lines=16> */
[----:B----4-:R-:W-:-:S11]  /*923d0*/  PRMT R55, R11, 0x7770, RZ ;  /* 0x000077700b377816 */ /* 0x010fd600000000ff */
[----:B------:R1:W-:Y:S01]  /*923e0*/  @P1 STG.E.U8 desc[UR42][R16.64], R55 ;  /* 0x0000003710001986 */ /* 0x0003e2000c10112a */
[----:B------:R-:W-:Y:S02]  /*923f0*/  LOP3.LUT P1, RZ, R54, 0x20000000, RZ, 0xc0, !PT ;  /* 0x2000000036ff7812 */ /* 0x000fe4000782c0ff */
[C---:B------:R-:W-:Y:S02]  /*92400*/  LOP3.LUT P2, RZ, R53.reuse, 0x80000, RZ, 0xc0, !PT ;  /* 0x0008000035ff7812 */ /* 0x040fe4000784c0ff */
[----:B------:R-:W-:Y:S02]  /*92410*/  LOP3.LUT P0, RZ, R53, 0x40000, RZ, 0xc0, !PT ;  /* 0x0004000035ff7812 */ /* 0x000fe4000780c0ff */
[----:B-1----:R-:W-:-:S07]  /*92420*/  PRMT R55, R11, 0x7771, RZ ;  /* 0x000077710b377816 */ /* 0x002fce00000000ff */
[----:B---3--:R1:W-:Y:S01]  /*92430*/  @P1 STG.E.U8 desc[UR42][R14.64], R55 ;  /* 0x000000370e001986 */ /* 0x0083e2000c10112a */
        /* <DEDUP_REMOVED lines=19> */
[----:B------:R-:W3:Y:S04]  /*92570*/  LDL.LU.64 R10, [R1+0xb38] ;  /* 0x000b3800010a7983 */ /* 0x000ee80000300a00 */
[----:B------:R-:W2:Y:S04]  /*92580*/  LDL.LU R9, [R1+0x70] ;  /* 0x0000700001097983 */ /* 0x000ea80000300800 */
[----:B------:R-:W3:Y:S04]  /*92590*/  LDL.LU.64 R6, [R1+0xb30] ;  /* 0x000b300001067983 */ /* 0x000ee80000300a00 */
[----:B------:R-:W3:Y:S04]  /*925a0*/  LDL.LU.64 R4, [R1+0xb28] ;  /* 0x000b280001047983 */ /* 0x000ee80000300a00 */
[----:B------:R-:W3:Y:S04]  /*925b0*/  LDL.LU.64 R48, [R1+0xb20] ;  /* 0x000b200001307983 */ /* 0x000ee80000300a00 */
[----:B------:R-:W3:Y:S01]  /*925c0*/  LDL.LU R18, [R1+0x74] ;  /* 0x0000740001127983 */ /* 0x000ee20000300800 */
        /* <DEDUP_REMOVED lines=20> */
[----:B------:R-:W2:Y:S04]  /*92710*/  LDL.LU.64 R56, [R1+0xb10] ;  /* 0x000b100001387983 */ /* 0x000ea80000300a00 */
[----:B------:R-:W2:Y:S04]  /*92720*/  LDL.LU.64 R60, [R1+0xb08] ;  /* 0x000b0800013c7983 */ /* 0x000ea80000300a00 */
[----:B------:R-:W2:Y:S01]  /*92730*/  LDL.LU R19, [R1+0x78] ;  /* 0x0000780001137983 */ /* 0x000ea20000300800 */
[----:B------:R-:W-:-:S03]  /*92740*/  LOP3.LUT R54, R54, 0xfbffffff, RZ, 0xc0, !PT ;  /* 0xfbffffff36367812 */ /* 0x000fc600078ec0ff */
[----:B------:R-:W2:Y:S01]  /*92750*/  LDL.LU.64 R58, [R1+0xb00] ;  /* 0x000b0000013a7983 */ /* 0x000ea20000300a00 */
[----:B------:R-:W-:Y:S02]  /*92760*/  @P1 LOP3.LUT R54, R54, 0x4000000, RZ, 0xfc, !PT ;  /* 0x0400000036361812 */ /* 0x000fe400078efcff */
[C---:B------:R-:W-:Y:S01]  /*92770*/  LOP3.LUT P1, RZ, R53.reuse, 0x80, RZ, 0xc0, !PT ;  /* 0x0000008035ff7812 */ /* 0x040fe2000782c0ff */
[----:B------:R-:W2:Y:S01]  /*92780*/  LDL.LU.64 R22, [R1+0xaf8] ;  /* 0x000af80001167983 */ /* 0x000ea20000300a00 */
[----:B------:R-:W-:Y:S02]  /*92790*/  LOP3.LUT R54, R54, 0xf7ffffff, RZ, 0xc0, !PT ;  /* 0xf7ffffff36367812 */ /* 0x000fe400078ec0ff */
[----:B------:R-:W-:Y:S01]  /*927a0*/  LOP3.LUT P4, RZ, R53, 0x1000, RZ, 0xc0, !PT ;  /* 0x0000100035ff7812 */ /* 0x000fe2000788c0ff */
[----:B------:R-:W2:Y:S08]  /*927b0*/  LDL.LU.64 R16, [R1+0xaf0] ;  /* 0x000af00001107983 */ /* 0x000eb00000300a00 */
[----:B------:R-:W-:-:S02]  /*927c0*/  @P1 LOP3.LUT R54, R54, 0x8000000, RZ, 0xfc, !PT ;  /* 0x0800000036361812 */ /* 0x000fc400078efcff */
[C---:B------:R-:W-:Y:S02]  /*927d0*/  LOP3.LUT P1, RZ, R53.reuse, 0x100, RZ, 0xc0, !PT ;  /* 0x0000010035ff7812 */ /* 0x040fe4000782c0ff */
[----:B------:R-:W-:Y:S02]  /*927e0*/  LOP3.LUT R54, R54, 0xefffffff, RZ, 0xc0, !PT ;  /* 0xefffffff36367812 */ /* 0x000fe400078ec0ff */
[C---:B------:R-:W-:Y:S02]  /*927f0*/  LOP3.LUT P5, RZ, R53.reuse, 0x800, RZ, 0xc0, !PT ;  /* 0x0000080035ff7812 */ /* 0x040fe400078ac0ff */
[C---:B------:R-:W-:Y:S02]  /*92800*/  LOP3.LUT P6, RZ, R53.reuse, 0x400, RZ, 0xc0, !PT ;  /* 0x0000040035ff7812 */ /* 0x040fe400078cc0ff */
[----:B------:R-:W-:-:S05]  /*92810*/  LOP3.LUT P2, RZ, R53, 0x1, RZ, 0xc0, !PT ;  /* 0x0000000135ff7812 */ /* 0x000fca000784c0ff */
[----:B------:R-:W-:Y:S02]  /*92820*/  @P1 LOP3.LUT R54, R54, 0x10000000, RZ, 0xfc, !PT ;  /* 0x1000000036361812 */ /* 0x000fe400078efcff */
[----:B------:R-:W-:Y:S02]  /*92830*/  LOP3.LUT P1, RZ, R53, 0x200, RZ, 0xc0, !PT ;  /* 0x0000020035ff7812 */ /* 0x000fe4000782c0ff */
[----:B------:R-:W-:-:S05]  /*92840*/  PRMT R53, R9, 0x7771, RZ ;  /* 0x0000777109357816 */ /* 0x000fca00000000ff */
[----:B----4-:R1:W-:Y:S02]  /*92850*/  @P4 STG.E.U8 desc[UR42][R12.64], R53 ;  /* 0x000000350c004986 */ /* 0x0103e4000c10112a */
[----:B-1----:R-:W-:-:S05]  /*92860*/  PRMT R53, R9, 0x7772, RZ ;  /* 0x0000777209357816 */ /* 0x002fca00000000ff */
[----:B---3--:R1:W-:Y:S02]  /*92870*/  @P5 STG.E.U8 desc[UR42][R10.64], R53 ;  /* 0x000000350a005986 */ /* 0x0083e4000c10112a */
[----:B-1----:R-:W-:-:S05]  /*92880*/  PRMT R53, R9, 0x7773, RZ ;  /* 0x0000777309357816 */ /* 0x002fca00000000ff */
[----:B------:R1:W-:Y:S04]  /*92890*/  @P6 STG.E.U8 desc[UR42][R6.64], R53 ;  /* 0x0000003506006986 */ /* 0x0003e8000c10112a */
[----:B-1----:R-:W3:Y:S01]  /*928a0*/  LDL.LU R6, [R1+0x7c] ;  /* 0x00007c0001067983 */ /* 0x002ee20000300800 */
        /* <DEDUP_REMOVED lines=32> */
[----:B------:R-:W-:Y:S02]  /*92ab0*/  LOP3.LUT P0, RZ, R51, 0x80000000, RZ, 0xc0, !PT ;  /* 0x8000000033ff7812 */ /* 0x000fe4000780c0ff */
[----:B---3--:R-:W-:-:S09]  /*92ac0*/  PRMT R53, R6, 0x7770, RZ ;  /* 0x0000777006357816 */ /* 0x008fd200000000ff */
        /* <DEDUP_REMOVED lines=43> */
[----:B------:R-:W2:Y:S01]  /*92d80*/  LDL.LU.64 R58, [R1+0xa70] ;  /* 0x000a7000013a7983 */ /* 0x000ea20000300a00 */
[----:B------:R-:W-:-:S03]  /*92d90*/  LOP3.LUT R54, R54, 0xfffdffff, RZ, 0xc0, !PT ;  /* 0xfffdffff36367812 */ /* 0x000fc600078ec0ff */
[----:B------:R-:W2:Y:S01]  /*92da0*/  LDL.LU R7, [R1+0x6c] ;  /* 0x00006c0001077983 */ /* 0x000ea20000300800 */
[----:B------:R-:W-:Y:S02]  /*92db0*/  @P1 LOP3.LUT R54, R54, 0x20000, RZ, 0xfc, !PT ;  /* 0x0002000036361812 */ /* 0x000fe400078efcff */
[----:B------:R-:W-:Y:S01]  /*92dc0*/  LOP3.LUT P1, RZ, R51, 0x80000, RZ, 0xc0, !PT ;  /* 0x0008000033ff7812 */ /* 0x000fe2000782c0ff */
[----:B------:R-:W2:Y:S01]  /*92dd0*/  LDL.LU.64 R22, [R1+0xa68] ;  /* 0x000a680001167983 */ /* 0x000ea20000300a00 */
[----:B------:R-:W-:-:S03]  /*92de0*/  LOP3.LUT R54, R54, 0xfffbffff, RZ, 0xc0, !PT ;  /* 0xfffbffff36367812 */ /* 0x000fc600078ec0ff */
[----:B------:R-:W2:Y:S01]  /*92df0*/  LDL.LU.64 R18, [R1+0xa60] ;  /* 0x000a600001127983 */ /* 0x000ea20000300a00 */
[C---:B------:R-:W-:Y:S02]  /*92e00*/  LOP3.LUT P4, RZ, R51.reuse, 0x2000000, RZ, 0xc0, !PT ;  /* 0x0200000033ff7812 */ /* 0x040fe4000788c0ff */
[C---:B------:R-:W-:Y:S01]  /*92e10*/  LOP3.LUT P5, RZ, R51.reuse, 0x1000000, RZ, 0xc0, !PT ;  /* 0x0100000033ff7812 */ /* 0x040fe200078ac0ff */
[----:B------:R-:W2:Y:S04]  /*92e20*/  LDL.LU.64 R16, [R1+0xa58] ;  /* 0x000a580001107983 */ /* 0x000ea80000300a00 */
[----:B------:R-:W-:Y:S01]  /*92e30*/  @P1 LOP3.LUT R54, R54, 0x40000, RZ, 0xfc, !PT ;  /* 0x0004000036361812 */ /* 0x000fe200078efcff */
[----:B------:R-:W2:Y:S01]  /*92e40*/  LDL.LU.64 R14, [R1+0xa50] ;  /* 0x000a5000010e7983 */ /* 0x000ea20000300a00 */
[----:B------:R-:W-:-:S02]  /*92e50*/  LOP3.LUT P1, RZ, R51, 0x100000, RZ, 0xc0, !PT ;  /* 0x0010000033ff7812 */ /* 0x000fc4000782c0ff */
[----:B------:R-:W-:Y:S02]  /*92e60*/  LOP3.LUT R54, R54, 0xfff7ffff, RZ, 0xc0, !PT ;  /* 0xfff7ffff36367812 */ /* 0x000fe400078ec0ff */
[----:B---3--:R-:W-:-:S09]  /*92e70*/  PRMT R53, R6, 0x7770, RZ ;  /* 0x0000777006357816 */ /* 0x008fd200000000ff */
[----:B------:R-:W-:Y:S02]  /*92e80*/  @P1 LOP3.LUT R54, R54, 0x80000, RZ, 0xfc, !PT ;  /* 0x0008000036361812 */ /* 0x000fe400078efcff */
[C---:B------:R-:W-:Y:S01]  /*92e90*/  LOP3.LUT P1, RZ, R51.reuse, 0x200000, RZ, 0xc0, !PT ;  /* 0x0020000033ff7812 */ /* 0x040fe2000782c0ff */
[----:B------:R1:W-:Y:S01]  /*92ea0*/  @P4 STG.E.U8 desc[UR42][R12.64], R53 ;  /* 0x000000350c004986 */ /* 0x0003e2000c10112a */
[----:B------:R-:W-:Y:S02]  /*92eb0*/  LOP3.LUT P6, RZ, R51, 0x800000, RZ, 0xc0, !PT ;  /* 0x0080000033ff7812 */ /* 0x000fe400078cc0ff */
        /* <DEDUP_REMOVED lines=64> */
[----:B------:R-:W4:Y:S04]  /*932c0*/  LDL.LU R7, [R1+0x58] ;  /* 0x0000580001077983 */ /* 0x000f280000300800 */
[----:B------:R-:W4:Y:S01]  /*932d0*/  LDL.LU.64 R48, [R1+0x9f0] ;  /* 0x0009f00001307983 */ /* 0x000f220000300a00 */
[----:B------:R-:W-:-:S02]  /*932e0*/  LOP3.LUT P3, RZ, R51, 0x80, RZ, 0xc0, !PT ;  /* 0x0000008033ff7812 */ /* 0x000fc4000786c0ff */
[----:B------:R-:W-:Y:S02]  /*932f0*/  LOP3.LUT R54, R54, 0xffffffdf, RZ, 0xc0, !PT ;  /* 0xffffffdf36367812 */ /* 0x000fe400078ec0ff */
[----:B------:R-:W-:Y:S02]  /*93300*/  PRMT R53, R6, 0x7772, RZ ;  /* 0x0000777206357816 */ /* 0x000fe400000000ff */
[C---:B------:R-:W-:Y:S02]  /*93310*/  LOP3.LUT P4, RZ, R51.reuse, 0x40, RZ, 0xc0, !PT ;  /* 0x0000004033ff7812 */ /* 0x040fe4000788c0ff */
[C---:B------:R-:W-:Y:S02]  /*93320*/  LOP3.LUT P5, RZ, R51.reuse, 0x20, RZ, 0xc0, !PT ;  /* 0x0000002033ff7812 */ /* 0x040fe400078ac0ff */
[----:B------:R-:W-:Y:S02]  /*93330*/  LOP3.LUT P6, RZ, R51, 0x10, RZ, 0xc0, !PT ;  /* 0x0000001033ff7812 */ /* 0x000fe400078cc0ff */
[----:B---3--:R-:W-:-:S13]  /*93340*/  LOP3.LUT P1, RZ, R52, 0x8000000, RZ, 0xc0, !PT ;  /* 0x0800000034ff7812 */ /* 0x008fda000782c0ff */
        /* <DEDUP_REMOVED lines=15> */
[----:B--2---:R1:W-:Y:S04]  /*93440*/  @P3 STG.E.U8 desc[UR42][R2.64], R53 ;  /* 0x0000003502003986 */ /* 0x0043e8000c10112a */
[----:B-1----:R-:W2:Y:S04]  /*93450*/  LDL.LU.64 R2, [R1+0x9e8] ;  /* 0x0009e80001027983 */ /* 0x002ea80000300a00 */
[----:B------:R-:W3:Y:S04]  /*93460*/  LDL.LU R12, [R1+0x5c] ;  /* 0x00005c00010c7983 */ /* 0x000ee80000300800 */
[----:B------:R-:W2:Y:S04]  /*93470*/  LDL.LU.64 R22, [R1+0x9e0] ;  /* 0x0009e00001167983 */ /* 0x000ea80000300a00 */
[----:B------:R-:W2:Y:S01]  /*93480*/  LDL.LU.64 R56, [R1+0x9d8] ;  /* 0x0009d80001387983 */ /* 0x000ea20000300a00 */
[----:B------:R-:W-:-:S03]  /*93490*/  PRMT R53, R6, 0x7773, RZ ;  /* 0x0000777306357816 */ /* 0x000fc600000000ff */
[----:B------:R-:W2:Y:S04]  /*934a0*/  LDL.LU.64 R60, [R1+0x9d0] ;  /* 0x0009d000013c7983 */ /* 0x000ea80000300a00 */
[----:B----4-:R1:W-:Y:S02]  /*934b0*/  @P4 STG.E.U8 desc[UR42][R14.64], R53 ;  /* 0x000000350e004986 */ /* 0x0103e4000c10112a */
[----:B-1----:R-:W-:-:S05]  /*934c0*/  PRMT R53, R7, 0x7770, RZ ;  /* 0x0000777007357816 */ /* 0x002fca00000000ff */
[----:B------:R1:W-:Y:S01]  /*934d0*/  @P5 STG.E.U8 desc[UR42][R4.64], R53 ;  /* 0x0000003504005986 */ /* 0x0003e2000c10112a */
[----:B------:R-:W-:Y:S02]  /*934e0*/  @P1 LOP3.LUT R54, R54, 0x400, RZ, 0xfc, !PT ;  /* 0x0000040036361812 */ /* 0x000fe400078efcff */
[----:B------:R-:W-:Y:S01]  /*934f0*/  LOP3.LUT P1, RZ, R51, 0x2, RZ, 0xc0, !PT ;  /* 0x0000000233ff7812 */ /* 0x000fe2000782c0ff */
[----:B-1----:R-:W4:Y:S04]  /*93500*/  LDL.LU R4, [R1+0x40] ;  /* 0x0000400001047983 */ /* 0x002f280000300800 */
[----:B------:R-:W4:Y:S01]  /*93510*/  LDL.LU.64 R58, [R1+0x9c8] ;  /* 0x0009c800013a7983 */ /* 0x000f220000300a00 */
[----:B------:R-:W-:-:S03]  /*93520*/  LOP3.LUT R54, R54, 0xfffff7ff, RZ, 0xc0, !PT ;  /* 0xfffff7ff36367812 */ /* 0x000fc600078ec0ff */
[----:B------:R-:W4:Y:S04]  /*93530*/  LDL.LU.64 R18, [R1+0x9c0] ;  /* 0x0009c00001127983 */ /* 0x000f280000300a00 */
[----:B------:R-:W-:Y:S02]  /*93540*/  @P1 LOP3.LUT R54, R54, 0x800, RZ, 0xfc, !PT ;  /* 0x0000080036361812 */ /* 0x000fe400078efcff */
[----:B------:R-:W-:Y:S01]  /*93550*/  LOP3.LUT P1, RZ, R51, 0x4, RZ, 0xc0, !PT ;  /* 0x0000000433ff7812 */ /* 0x000fe2000782c0ff */
[----:B------:R-:W4:Y:S01]  /*93560*/  LDL.LU R5, [R1+0x44] ;  /* 0x0000440001057983 */ /* 0x000f220000300800 */
[----:B------:R-:W-:-:S03]  /*93570*/  LOP3.LUT R54, R54, 0xffffefff, RZ, 0xc0, !PT ;  /* 0xffffefff36367812 */ /* 0x000fc600078ec0ff */
[----:B------:R-:W4:Y:S01]  /*93580*/  LDL.LU.64 R16, [R1+0x9b8] ;  /* 0x0009b80001107983 */ /* 0x000f220000300a00 */
[----:B------:R-:W-:-:S03]  /*93590*/  PRMT R53, R7, 0x7771, RZ ;  /* 0x0000777107357816 */ /* 0x000fc600000000ff */
[----:B------:R-:W4:Y:S04]  /*935a0*/  LDL.LU.64 R14, [R1+0x9b0] ;  /* 0x0009b000010e7983 */ /* 0x000f280000300a00 */
[----:B------:R-:W-:Y:S02]  /*935b0*/  @P1 LOP3.LUT R54, R54, 0x1000, RZ, 0xfc, !PT ;  /* 0x0000100036361812 */ /* 0x000fe400078efcff */
[----:B------:R-:W-:Y:S01]  /*935c0*/  LOP3.LUT P1, RZ, R51, 0x8, RZ, 0xc0, !PT ;  /* 0x0000000833ff7812 */ /* 0x000fe2000782c0ff */
[----:B------:R1:W-:Y:S02]  /*935d0*/  @P6 STG.E.U8 desc[UR42][R10.64], R53 ;  /* 0x000000350a006986 */ /* 0x0003e4000c10112a */
[----:B-1----:R-:W-:Y:S02]  /*935e0*/  PRMT R53, R7, 0x7772, RZ ;  /* 0x0000777207357816 */ /* 0x002fe400000000ff */
[----:B------:R-:W4:Y:S08]  /*935f0*/  LDL.LU.64 R10, [R1+0x9a8] ;  /* 0x0009a800010a7983 */ /* 0x000f300000300a00 */
[----:B------:R1:W-:Y:S01]  /*93600*/  @P1 STG.E.U8 desc[UR42][R8.64], R53 ;  /* 0x0000003508001986 */ /* 0x0003e2000c10112a */
[----:B------:R-:W-:-:S03]  /*93610*/  LOP3.LUT P1, RZ, R54, 0x1000, RZ, 0xc0, !PT ;  /* 0x0000100036ff7812 */ /* 0x000fc6000782c0ff */
[----:B-1----:R-:W4:Y:S01]  /*93620*/  LDL.LU.64 R8, [R1+0x9a0] ;  /* 0x0009a00001087983 */ /* 0x002f220000300a00 */
[----:B------:R-:W-:-:S03]  /*93630*/  PRMT R53, R7, 0x7773, RZ ;  /* 0x0000777307357816 */ /* 0x000fc600000000ff */
[----:B------:R-:W4:Y:S06]  /*93640*/  LDL.LU.64 R6, [R1+0x998] ;  /* 0x0009980001067983 */ /* 0x000f2c0000300a00 */
[----:B------:R1:W-:Y:S04]  /*93650*/  @P1 STG.E.U8 desc[UR42][R48.64], R53 ;  /* 0x0000003530001986 */ /* 0x0003e8000c10112a */
[----:B-1----:R-:W4:Y:S01]  /*93660*/  LDL.LU.64 R48, [R1+0x990] ;  /* 0x0009900001307983 */ /* 0x002f220000300a00 */
[----:B------:R-:W-:-:S03]  /*93670*/  LOP3.LUT P1, RZ, R54, 0x800, RZ, 0xc0, !PT ;  /* 0x0000080036ff7812 */ /* 0x000fc6000782c0ff */
[----:B------:R-:W4:Y:S01]  /*93680*/  LDL.LU R13, [R1+0x48] ;  /* 0x00004800010d7983 */ /* 0x000f220000300800 */
[C---:B------:R-:W-:Y:S02]  /*93690*/  LOP3.LUT P2, RZ, R52.reuse, 0x4000000, RZ, 0xc0, !PT ;  /* 0x0400000034ff7812 */ /* 0x040fe4000784c0ff */
[C---:B------:R-:W-:Y:S02]  /*936a0*/  LOP3.LUT P0, RZ, R52.reuse, 0x2000000, RZ, 0xc0, !PT ;  /* 0x0200000034ff7812 */ /* 0x040fe4000780c0ff */
[C---:B------:R-:W-:Y:S02]  /*936b0*/  LOP3.LUT P3, RZ, R52.reuse, 0x1000000, RZ, 0xc0, !PT ;  /* 0x0100000034ff7812 */ /* 0x040fe4000786c0ff */
[C---:B------:R-:W-:Y:S02]  /*936c0*/  LOP3.LUT P4, RZ, R52.reuse, 0x800000, RZ, 0xc0, !PT ;  /* 0x0080000034ff7812 */ /* 0x040fe4000788c0ff */
[----:B------:R-:W-:Y:S02]  /*936d0*/  LOP3.LUT P5, RZ, R52, 0x400000, RZ, 0xc0, !PT ;  /* 0x0040000034ff7812 */ /* 0x000fe400078ac0ff */
[----:B---3--:R-:W-:-:S05]  /*936e0*/  PRMT R53, R12, 0x7770, RZ ;  /* 0x000077700c357816 */ /* 0x008fca00000000ff */
[----:B--2---:R1:W-:Y:S01]  /*936f0*/  @P1 STG.E.U8 desc[UR42][R2.64], R53 ;  /* 0x0000003502001986 */ /* 0x0043e2000c10112a */
[----:B------:R-:W-:-:S03]  /*93700*/  LOP3.LUT P1, RZ, R54, 0x400, RZ, 0xc0, !PT ;  /* 0x0000040036ff7812 */ /* 0x000fc6000782c0ff */
[----:B-1----:R-:W2:Y:S01]  /*93710*/  LDL.LU.64 R2, [R1+0x988] ;  /* 0x0009880001027983 */ /* 0x002ea20000300a00 */
[----:B------:R-:W-:-:S09]  /*93720*/  PRMT R53, R12, 0x7771, RZ ;  /* 0x000077710c357816 */ /* 0x000fd200000000ff */
[----:B------:R1:W-:Y:S01]  /*93730*/  @P1 STG.E.U8 desc[UR42][R22.64], R53 ;  /* 0x0000003516001986 */ /* 0x0003e2000c10112a */
[----:B------:R-:W-:Y:S02]  /*93740*/  LOP3.LUT P1, RZ, R54, 0x200, RZ, 0xc0, !PT ;  /* 0x0000020036ff7812 */ /* 0x000fe4000782c0ff */
[----:B-1----:R-:W-:Y:S01]  /*93750*/  PRMT R53, R12, 0x7772, RZ ;  /* 0x000077720c357816 */ /* 0x002fe200000000ff */
[----:B------:R-:W3:Y:S10]  /*93760*/  LDL.LU.64 R22, [R1+0x25f8] ;  /* 0x0025f80001167983 */ /* 0x000ef40000300a00 */
[----:B------:R1:W-:Y:S01]  /*93770*/  @P1 STG.E.U8 desc[UR42][R56.64], R53 ;  /* 0x0000003538001986 */ /* 0x0003e2000c10112a */
[----:B------:R-:W-:-:S02]  /*93780*/  LOP3.LUT P1, RZ, R54, 0x100, RZ, 0xc0, !PT ;  /* 0x0000010036ff7812 */ /* 0x000fc4000782c0ff */
[----:B-1----:R-:W-:-:S11]  /*93790*/  PRMT R53, R12, 0x7773, RZ ;  /* 0x000077730c357816 */ /* 0x002fd600000000ff */
[----:B------:R4:W-:Y:S01]  /*937a0*/  @P1 STG.E.U8 desc[UR42][R60.64], R53 ;  /* 0x000000353c001986 */ /* 0x0009e2000c10112a */
[----:B------:R-:W-:Y:S02]  /*937b0*/  LOP3.LUT P1, RZ, R54, 0x80, RZ, 0xc0, !PT ;  /* 0x0000008036ff7812 */ /* 0x000fe4000782c0ff */
[----:B----4-:R-:W-:-:S11]  /*937c0*/  PRMT R53, R4, 0x7770, RZ ;  /* 0x0000777004357816 */ /* 0x010fd600000000ff */
        /* <DEDUP_REMOVED lines=16> */
[----:B------:R1:W-:Y:S04]  /*938d0*/  @P5 STG.E.U8 desc[UR42][R48.64], R53 ;  /* 0x0000003530005986 */ /* 0x0003e8000c10112a */
[----:B-1----:R-:W4:Y:S01]  /*938e0*/  LDL.LU.64 R48, [R1+0x980] ;  /* 0x0009800001307983 */ /* 0x002f220000300a00 */
[C---:B------:R-:W-:Y:S02]  /*938f0*/  LOP3.LUT P6, RZ, R52.reuse, 0x200000, RZ, 0xc0, !PT ;  /* 0x0020000034ff7812 */ /* 0x040fe400078cc0ff */
[----:B------:R-:W-:Y:S02]  /*93900*/  PRMT R53, R13, 0x7770, RZ ;  /* 0x000077700d357816 */ /* 0x000fe400000000ff */
[----:B------:R-:W-:-:S09]  /*93910*/  LOP3.LUT P3, RZ, R52, 0x100000, RZ, 0xc0, !PT ;  /* 0x0010000034ff7812 */ /* 0x000fd2000786c0ff */
[----:B--2---:R1:W-:Y:S04]  /*93920*/  @P6 STG.E.U8 desc[UR42][R2.64], R53 ;  /* 0x0000003502006986 */ /* 0x0043e8000c10112a */
[----:B-1----:R-:W2:Y:S04]  /*93930*/  LDL.LU.64 R2, [R1+0x978] ;  /* 0x0009780001027983 */ /* 0x002ea80000300a00 */
[----:B------:R-:W3:Y:S04]  /*93940*/  LDL.LU.64 R10, [R1+0x970] ;  /* 0x00097000010a7983 */ /* 0x000ee80000300a00 */
[----:B------:R-:W3:Y:S04]  /*93950*/  LDL.LU.64 R8, [R1+0x968] ;  /* 0x0009680001087983 */ /* 0x000ee80000300a00 */
[----:B------:R-:W3:Y:S04]  /*93960*/  LDL.LU.64 R6, [R1+0x960] ;  /* 0x0009600001067983 */ /* 0x000ee80000300a00 */
[----:B------:R-:W3:Y:S04]  /*93970*/  LDL.LU.64 R4, [R1+0x958] ;  /* 0x0009580001047983 */ /* 0x000ee80000300a00 */
[----:B------:R-:W3:Y:S01]  /*93980*/  LDL.LU R55, [R1+0x4c] ;  /* 0x00004c0001377983 */ /* 0x000ee20000300800 */
[----:B------:R-:W-:-:S02]  /*93990*/  PRMT R53, R13, 0x7771, RZ ;  /* 0x000077710d357816 */ /* 0x000fc400000000ff */
[----:B------:R-:W-:-:S03]  /*939a0*/  LOP3.LUT P1, RZ, R52, 0x100, RZ, 0xc0, !PT ;  /* 0x0000010034ff7812 */ /* 0x000fc6000782c0ff */
[----:B----4-:R1:W-:Y:S04]  /*939b0*/  @P3 STG.E.U8 desc[UR42][R48.64], R53 ;  /* 0x0000003530003986 */ /* 0x0103e8000c10112a */
[----:B-1----:R-:W4:Y:S01]  /*939c0*/  LDL.LU.64 R48, [R1+0x950] ;  /* 0x0009500001307983 */ /* 0x002f220000300a00 */
[----:B------:R-:W-:Y:S02]  /*939d0*/  LOP3.LUT R51, R51, 0xdfffffff, RZ, 0xc0, !PT ;  /* 0xdfffffff33337812 */ /* 0x000fe400078ec0ff */
[----:B------:R-:W-:Y:S01]  /*939e0*/  LOP3.LUT P4, RZ, R52, 0x80000, RZ, 0xc0, !PT ;  /* 0x0008000034ff7812 */ /* 0x000fe2000788c0ff */
[----:B------:R-:W4:Y:S02]  /*939f0*/  LDL.LU R12, [R1+0x30] ;  /* 0x00003000010c7983 */ /* 0x000f240000300800 */
[----:B------:R-:W-:-:S02]  /*93a00*/  @P1 LOP3.LUT R51, R51, 0x20000000, RZ, 0xfc, !PT ;  /* 0x2000000033331812 */ /* 0x000fc400078efcff */
[----:B------:R-:W-:Y:S02]  /*93a10*/  LOP3.LUT P1, RZ, R52, 0x200, RZ, 0xc0, !PT ;  /* 0x0000020034ff7812 */ /* 0x000fe4000782c0ff */
[----:B------:R-:W-:-:S11]  /*93a20*/  LOP3.LUT R51, R51, 0xbfffffff, RZ, 0xc0, !PT ;  /* 0xbfffffff33337812 */ /* 0x000fd600078ec0ff */
[----:B------:R-:W-:Y:S02]  /*93a30*/  @P1 LOP3.LUT R51, R51, 0x40000000, RZ, 0xfc, !PT ;  /* 0x4000000033331812 */ /* 0x000fe400078efcff */
[----:B------:R-:W-:Y:S02]  /*93a40*/  LOP3.LUT P1, RZ, R52, 0x400, RZ, 0xc0, !PT ;  /* 0x0000040034ff7812 */ /* 0x000fe4000782c0ff */
[----:B------:R-:W-:Y:S02]  /*93a50*/  LOP3.LUT R51, R51, 0x7fffffff, RZ, 0xc0, !PT ;  /* 0x7fffffff33337812 */ /* 0x000fe400078ec0ff */
[----:B------:R-:W-:-:S09]  /*93a60*/  PRMT R53, R13, 0x7772, RZ ;  /* 0x000077720d357816 */ /* 0x000fd200000000ff */
        /* <DEDUP_REMOVED lines=11> */
[----:B------:R-:W2:Y:S04]  /*93b20*/  LDL.LU.64 R56, [R1+0x940] ;  /* 0x0009400001387983 */ /* 0x000ea80000300a00 */
[----:B------:R-:W2:Y:S01]  /*93b30*/  LDL.LU.64 R60, [R1+0x938] ;  /* 0x00093800013c7983 */ /* 0x000ea20000300a00 */
[----:B------:R-:W-:-:S02]  /*93b40*/  @P1 LOP3.LUT R54, R54, 0x4, RZ, 0xfc, !PT ;  /* 0x0000000436361812 */ /* 0x000fc400078efcff */
[----:B------:R-:W-:Y:S01]  /*93b50*/  LOP3.LUT P1, RZ, R52, 0x4000, RZ, 0xc0, !PT ;  /* 0x0000400034ff7812 */ /* 0x000fe2000782c0ff */
[----:B------:R-:W2:Y:S01]  /*93b60*/  LDL.LU.64 R58, [R1+0x930] ;  /* 0x00093000013a7983 */ /* 0x000ea20000300a00 */
[----:B------:R-:W-:Y:S02]  /*93b70*/  LOP3.LUT R54, R54, 0xfffffff7, RZ, 0xc0, !PT ;  /* 0xfffffff736367812 */ /* 0x000fe400078ec0ff */
[----:B------:R-:W-:Y:S02]  /*93b80*/  PRMT R53, R13, 0x7773, RZ ;  /* 0x000077730d357816 */ /* 0x000fe400000000ff */
[----:B------:R-:W2:Y:S01]  /*93b90*/  LDL.LU R13, [R1+0x34] ;  /* 0x00003400010d7983 */ /* 0x000ea20000300800 */
[----:B------:R-:W-:-:S03]  /*93ba0*/  LOP3.LUT P5, RZ, R52, 0x40000, RZ, 0xc0, !PT ;  /* 0x0004000034ff7812 */ /* 0x000fc600078ac0ff */
[----:B------:R-:W2:Y:S03]  /*93bb0*/  LDL.LU.64 R18, [R1+0x928] ;  /* 0x0009280001127983 */ /* 0x000ea60000300a00 */
[----:B------:R-:W-:Y:S01]  /*93bc0*/  @P1 LOP3.LUT R54, R54, 0x8, RZ, 0xfc, !PT ;  /* 0x0000000836361812 */ /* 0x000fe200078efcff */
[----:B------:R-:W2:Y:S01]  /*93bd0*/  LDL.LU.64 R16, [R1+0x920] ;  /* 0x0009200001107983 */ /* 0x000ea20000300a00 */
[C---:B------:R-:W-:Y:S02]  /*93be0*/  LOP3.LUT P1, RZ, R52.reuse, 0x8000, RZ, 0xc0, !PT ;  /* 0x0000800034ff7812 */ /* 0x040fe4000782c0ff */
[----:B------:R-:W-:Y:S01]  /*93bf0*/  LOP3.LUT P6, RZ, R52, 0x20000, RZ, 0xc0, !PT ;  /* 0x0002000034ff7812 */ /* 0x000fe200078cc0ff */
[----:B------:R-:W2:Y:S01]  /*93c00*/  LDL.LU.64 R14, [R1+0x918] ;  /* 0x00091800010e7983 */ /* 0x000ea20000300a00 */
[----:B------:R-:W-:-:S03]  /*93c10*/  LOP3.LUT R54, R54, 0xffffffef, RZ, 0xc0, !PT ;  /* 0xffffffef36367812 */ /* 0x000fc600078ec0ff */
[----:B---3--:R1:W-:Y:S06]  /*93c20*/  @P5 STG.E.U8 desc[UR42][R10.64], R53 ;  /* 0x000000350a005986 */ /* 0x0083ec000c10112a */
        /* <DEDUP_REMOVED lines=8> */
[C---:B------:R-:W-:Y:S02]  /*93cb0*/  LOP3.LUT P1, RZ, R54.reuse, 0x10, RZ, 0xc0, !PT ;  /* 0x0000001036ff7812 */ /* 0x040fe4000782c0ff */
[----:B-1----:R-:W-:Y:S01]  /*93cc0*/  PRMT R53, R55, 0x7772, RZ ;  /* 0x0000777237357816 */ /* 0x002fe200000000ff */
[----:B------:R-:W3:Y:S10]  /*93cd0*/  LDL.LU.64 R6, [R1+0x900] ;  /* 0x0009000001067983 */ /* 0x000ef40000300a00 */
[----:B------:R1:W-:Y:S01]  /*93ce0*/  @P1 STG.E.U8 desc[UR42][R4.64], R53 ;  /* 0x0000003504001986 */ /* 0x0003e2000c10112a */
[----:B------:R-:W-:-:S03]  /*93cf0*/  LOP3.LUT P1, RZ, R54, 0x8, RZ, 0xc0, !PT ;  /* 0x0000000836ff7812 */ /* 0x000fc6000782c0ff */
[----:B-1----:R-:W3:Y:S01]  /*93d00*/  LDL.LU.64 R4, [R1+0x8f8] ;  /* 0x0008f80001047983 */ /* 0x002ee20000300a00 */
[----:B------:R-:W-:-:S09]  /*93d10*/  PRMT R53, R55, 0x7773, RZ ;  /* 0x0000777337357816 */ /* 0x000fd200000000ff */
[----:B----4-:R1:W-:Y:S04]  /*93d20*/  @P1 STG.E.U8 desc[UR42][R48.64], R53 ;  /* 0x0000003530001986 */ /* 0x0103e8000c10112a */
[----:B-1----:R-:W4:Y:S01]  /*93d30*/  LDL.LU.64 R48, [R1+0x8f0] ;  /* 0x0008f00001307983 */ /* 0x002f220000300a00 */
[----:B------:R-:W-:Y:S02]  /*93d40*/  LOP3.LUT P1, RZ, R54, 0x4, RZ, 0xc0, !PT ;  /* 0x0000000436ff7812 */ /* 0x000fe4000782c0ff */
[----:B------:R-:W-:Y:S02]  /*93d50*/  PRMT R53, R12, 0x7770, RZ ;  /* 0x000077700c357816 */ /* 0x000fe400000000ff */
[C---:B------:R-:W-:Y:S02]  /*93d60*/  LOP3.LUT P2, RZ, R52.reuse, 0x80, RZ, 0xc0, !PT ;  /* 0x0000008034ff7812 */ /* 0x040fe4000784c0ff */
[----:B------:R-:W-:-:S02]  /*93d70*/  LOP3.LUT P0, RZ, R52, 0x40, RZ, 0xc0, !PT ;  /* 0x0000004034ff7812 */ /* 0x000fc4000780c0ff */
[C---:B------:R-:W-:Y:S02]  /*93d80*/  LOP3.LUT P3, RZ, R52.reuse, 0x20, RZ, 0xc0, !PT ;  /* 0x0000002034ff7812 */ /* 0x040fe4000786c0ff */
[C---:B------:R-:W-:Y:S02]  /*93d90*/  LOP3.LUT P4, RZ, R52.reuse, 0x10, RZ, 0xc0, !PT ;  /* 0x0000001034ff7812 */ /* 0x040fe4000788c0ff */
[C---:B------:R-:W-:Y:S02]  /*93da0*/  LOP3.LUT P5, RZ, R52.reuse, 0x8, RZ, 0xc0, !PT ;  /* 0x0000000834ff7812 */ /* 0x040fe400078ac0ff */
[----:B------:R-:W-:Y:S01]  /*93db0*/  LOP3.LUT P6, RZ, R52, 0x4, RZ, 0xc0, !PT ;  /* 0x0000000434ff7812 */ /* 0x000fe200078cc0ff */
[----:B--2---:R1:W-:Y:S01]  /*93dc0*/  @P1 STG.E.U8 desc[UR42][R2.64], R53 ;  /* 0x0000003502001986 */ /* 0x0043e2000c10112a */
[----:B------:R-:W-:Y:S02]  /*93dd0*/  LOP3.LUT P1, RZ, R54, 0x2, RZ, 0xc0, !PT ;  /* 0x0000000236ff7812 */ /* 0x000fe4000782c0ff */
[----:B-1----:R-:W-:Y:S01]  /*93de0*/  PRMT R53, R12, 0x7771, RZ ;  /* 0x000077710c357816 */ /* 0x002fe200000000ff */
[----:B------:R-:W2:Y:S10]  /*93df0*/  LDL.LU.64 R2, [R1+0x25f0] ;  /* 0x0025f00001027983 */ /* 0x000eb40000300a00 */
[----:B------:R1:W-:Y:S01]  /*93e00*/  @P1 STG.E.U8 desc[UR42][R56.64], R53 ;  /* 0x0000003538001986 */ /* 0x0003e2000c10112a */
        /* <DEDUP_REMOVED lines=15> */
[----:B---3--:R1:W-:Y:S02]  /*93f00*/  @P0 STG.E.U8 desc[UR42][R10.64], R53 ;  /* 0x000000350a000986 */ /* 0x0083e4000c10112a */
[----:B-1----:R-:W-:-:S05]  /*93f10*/  PRMT R53, R0, 0x7770, RZ ;  /* 0x0000777000357816 */ /* 0x002fca00000000ff */
[----:B------:R1:W-:Y:S02]  /*93f20*/  @P3 STG.E.U8 desc[UR42][R8.64], R53 ;  /* 0x0000003508003986 */ /* 0x0003e4000c10112a */
[----:B-1----:R-:W-:-:S05]  /*93f30*/  PRMT R53, R0, 0x7771, RZ ;  /* 0x0000777100357816 */ /* 0x002fca00000000ff */
[----:B------:R1:W-:Y:S02]  /*93f40*/  @P4 STG.E.U8 desc[UR42][R6.64], R53 ;  /* 0x0000003506004986 */ /* 0x0003e4000c10112a */
[----:B-1----:R-:W-:-:S05]  /*93f50*/  PRMT R53, R0, 0x7772, RZ ;  /* 0x0000777200357816 */ /* 0x002fca00000000ff */
[----:B------:R1:W-:Y:S02]  /*93f60*/  @P5 STG.E.U8 desc[UR42][R4.64], R53 ;  /* 0x0000003504005986 */ /* 0x0003e4000c10112a */
[----:B-1----:R-:W-:Y:S02]  /*93f70*/  PRMT R53, R0, 0x7773, RZ ;  /* 0x0000777300357816 */ /* 0x002fe400000000ff */
[----:B------:R-:W3:Y:S04]  /*93f80*/  LDL.LU R0, [R1+0x25ec] ;  /* 0x0025ec0001007983 */ /* 0x000ee80000300800 */
[----:B----4-:R1:W-:Y:S04]  /*93f90*/  @P6 STG.E.U8 desc[UR42][R48.64], R53 ;  /* 0x0000003530006986 */ /* 0x0103e8000c10112a */
[----:B-1----:R-:W4:Y:S04]  /*93fa0*/  LDL.LU.64 R48, [R1+0x8e8] ;  /* 0x0008e80001307983 */ /* 0x002f280000300a00 */
[----:B------:R-:W2:Y:S04]  /*93fb0*/  LDL.LU.64 R14, [R1+0x8e0] ;  /* 0x0008e000010e7983 */ /* 0x000ea80000300a00 */
        /* <DEDUP_REMOVED lines=8> */
[----:B------:R-:W-:Y:S02]  /*94040*/  LOP3.LUT R51, R51, 0xffdfffff, RZ, 0xc0, !PT ;  /* 0xffdfffff33337812 */ /* 0x000fe400078ec0ff */
[----:B---3--:R-:W-:-:S07]  /*94050*/  PRMT R52, R6, 0x7770, RZ ;  /* 0x0000777006347816 */ /* 0x008fce00000000ff */
[----:B----4-:R1:W-:Y:S04]  /*94060*/  @P3 STG.E.U8 desc[UR42][R48.64], R52 ;  /* 0x0000003430003986 */ /* 0x0103e8000c10112a */
[----:B-1----:R-:W3:Y:S01]  /*94070*/  LDL.LU.64 R48, [R1+0x8b8] ;  /* 0x0008b80001307983 */ /* 0x002ee20000300a00 */
[----:B------:R-:W-:-:S03]  /*94080*/  LOP3.LUT P1, RZ, R0, 0x20000, RZ, 0xc0, !PT ;  /* 0x0002000000ff7812 */ /* 0x000fc6000782c0ff */
[----:B------:R-:W4:Y:S04]  /*94090*/  LDL.LU R7, [R1+0x24] ;  /* 0x0000240001077983 */ /* 0x000f280000300800 */
[----:B------:R-:W4:Y:S04]  /*940a0*/  LDL.LU.64 R54, [R1+0x8b0] ;  /* 0x0008b00001367983 */ /* 0x000f280000300a00 */
[----:B------:R-:W4:Y:S02]  /*940b0*/  LDL.LU.64 R56, [R1+0x8a8] ;  /* 0x0008a80001387983 */ /* 0x000f240000300a00 */
[----:B------:R-:W-:-:S02]  /*940c0*/  @P1 LOP3.LUT R51, R51, 0x200000, RZ, 0xfc, !PT ;  /* 0x0020000033331812 */ /* 0x000fc400078efcff */
[----:B------:R-:W-:Y:S01]  /*940d0*/  LOP3.LUT P1, RZ, R0, 0x40000, RZ, 0xc0, !PT ;  /* 0x0004000000ff7812 */ /* 0x000fe2000782c0ff */
[----:B------:R-:W4:Y:S01]  /*940e0*/  LDL.LU.64 R60, [R1+0x8a0] ;  /* 0x0008a000013c7983 */ /* 0x000f220000300a00 */
[----:B------:R-:W-:-:S03]  /*940f0*/  LOP3.LUT R51, R51, 0xffbfffff, RZ, 0xc0, !PT ;  /* 0xffbfffff33337812 */ /* 0x000fc600078ec0ff */
[----:B------:R-:W4:Y:S01]  /*94100*/  LDL.LU.64 R58, [R1+0x898] ;  /* 0x00089800013a7983 */ /* 0x000f220000300a00 */
[----:B------:R-:W-:Y:S02]  /*94110*/  LOP3.LUT P5, RZ, R0, 0x80000000, RZ, 0xc0, !PT ;  /* 0x8000000000ff7812 */ /* 0x000fe400078ac0ff */
[----:B------:R-:W-:Y:S01]  /*94120*/  PRMT R52, R6, 0x7771, RZ ;  /* 0x0000777106347816 */ /* 0x000fe200000000ff */
[----:B------:R-:W4:Y:S04]  /*94130*/  LDL.LU.64 R18, [R1+0x890] ;  /* 0x0008900001127983 */ /* 0x000f280000300a00 */
[----:B------:R-:W-:Y:S01]  /*94140*/  @P1 LOP3.LUT R51, R51, 0x400000, RZ, 0xfc, !PT ;  /* 0x0040000033331812 */ /* 0x000fe200078efcff */
[----:B--2---:R1:W-:Y:S01]  /*94150*/  @P4 STG.E.U8 desc[UR42][R14.64], R52 ;  /* 0x000000340e004986 */ /* 0x0043e2000c10112a */
[----:B------:R-:W-:-:S02]  /*94160*/  LOP3.LUT P1, RZ, R0, 0x200000, RZ, 0xc0, !PT ;  /* 0x0020000000ff7812 */ /* 0x000fc4000782c0ff */
[----:B------:R-:W-:Y:S01]  /*94170*/  LOP3.LUT R51, R51, 0xff7fffff, RZ, 0xc0, !PT ;  /* 0xff7fffff33337812 */ /* 0x000fe200078ec0ff */
[----:B------:R-:W2:Y:S01]  /*94180*/  LDL.LU.64 R16, [R1+0x888] ;  /* 0x0008880001107983 */ /* 0x000ea20000300a00 */
[----:B------:R-:W-:Y:S02]  /*94190*/  LOP3.LUT P6, RZ, R0, 0x40000000, RZ, 0xc0, !PT ;  /* 0x4000000000ff7812 */ /* 0x000fe400078cc0ff */
[----:B-1----:R-:W-:Y:S01]  /*941a0*/  PRMT R52, R6, 0x7772, RZ ;  /* 0x0000777206347816 */ /* 0x002fe200000000ff */
[----:B------:R-:W2:Y:S06]  /*941b0*/  LDL.LU.64 R14, [R1+0x880] ;  /* 0x00088000010e7983 */ /* 0x000eac0000300a00 */
        /* <DEDUP_REMOVED lines=18> */
[----:B-1----:R-:W2:Y:S01]  /*942e0*/  LDL.LU.64 R12, [R1+0x878] ;  /* 0x00087800010c7983 */ /* 0x002ea20000300a00 */
[----:B------:R-:W-:-:S05]  /*942f0*/  PRMT R52, R6, 0x7773, RZ ;  /* 0x0000777306347816 */ /* 0x000fca00000000ff */
[----:B------:R1:W-:Y:S02]  /*94300*/  @P6 STG.E.U8 desc[UR42][R10.64], R52 ;  /* 0x000000340a006986 */ /* 0x0003e4000c10112a */
[----:B-1----:R-:W-:Y:S02]  /*94310*/  PRMT R52, R53, 0x7770, RZ ;  /* 0x0000777035347816 */ /* 0x002fe400000000ff */
[----:B------:R-:W2:Y:S04]  /*94320*/  LDL.LU.64 R10, [R1+0x870] ;  /* 0x00087000010a7983 */ /* 0x000ea80000300a00 */
[----:B------:R1:W-:Y:S01]  /*94330*/  @P1 STG.E.U8 desc[UR42][R8.64], R52 ;  /* 0x0000003408001986 */ /* 0x0003e2000c10112a */
[----:B------:R-:W-:-:S03]  /*94340*/  LOP3.LUT P1, RZ, R51, 0x10000000, RZ, 0xc0, !PT ;  /* 0x1000000033ff7812 */ /* 0x000fc6000782c0ff */
[----:B------:R-:W2:Y:S01]  /*94350*/  LDL.LU R6, [R1+0x2c] ;  /* 0x00002c0001067983 */ /* 0x000ea20000300800 */
[----:B-1----:R-:W-:-:S03]  /*94360*/  PRMT R52, R53, 0x7771, RZ ;  /* 0x0000777135347816 */ /* 0x002fc600000000ff */
[----:B------:R-:W2:Y:S06]  /*94370*/  LDL.LU.64 R8, [R1+0x868] ;  /* 0x0008680001087983 */ /* 0x000eac0000300a00 */
[----:B------:R1:W-:Y:S01]  /*94380*/  @P1 STG.E.U8 desc[UR42][R4.64], R52 ;  /* 0x0000003404001986 */ /* 0x0003e2000c10112a */
[----:B------:R-:W-:-:S03]  /*94390*/  LOP3.LUT P1, RZ, R51, 0x8000000, RZ, 0xc0, !PT ;  /* 0x0800000033ff7812 */ /* 0x000fc6000782c0ff */
[----:B-1----:R-:W2:Y:S01]  /*943a0*/  LDL.LU.64 R4, [R1+0x860] ;  /* 0x0008600001047983 */ /* 0x002ea20000300a00 */
[----:B------:R-:W-:-:S09]  /*943b0*/  PRMT R52, R53, 0x7772, RZ ;  /* 0x0000777235347816 */ /* 0x000fd200000000ff */
[----:B---3--:R1:W-:Y:S04]  /*943c0*/  @P1 STG.E.U8 desc[UR42][R48.64], R52 ;  /* 0x0000003430001986 */ /* 0x0083e8000c10112a */
[----:B-1----:R-:W3:Y:S01]  /*943d0*/  LDL.LU.64 R48, [R1+0x858] ;  /* 0x0008580001307983 */ /* 0x002ee20000300a00 */
[----:B------:R-:W-:Y:S02]  /*943e0*/  LOP3.LUT P1, RZ, R51, 0x4000000, RZ, 0xc0, !PT ;  /* 0x0400000033ff7812 */ /* 0x000fe4000782c0ff */
[----:B------:R-:W-:-:S11]  /*943f0*/  PRMT R52, R53, 0x7773, RZ ;  /* 0x0000777335347816 */ /* 0x000fd600000000ff */
        /* <DEDUP_REMOVED lines=17> */
[----:B--2---:R1:W-:Y:S01]  /*94510*/  @P1 STG.E.U8 desc[UR42][R16.64], R52 ;  /* 0x0000003410001986 */ /* 0x0043e2000c10112a */
        /* <DEDUP_REMOVED lines=9> */
[----:B------:R-:W2:Y:S04]  /*945b0*/  LDL.LU R2, [R1+0x25e8] ;  /* 0x0025e80001027983 */ /* 0x000ea80000300800 */
[----:B------:R1:W-:Y:S02]  /*945c0*/  @P3 STG.E.U8 desc[UR42][R10.64], R52 ;  /* 0x000000340a003986 */ /* 0x0003e4000c10112a */
[----:B-1----:R-:W-:-:S05]  /*945d0*/  PRMT R52, R6, 0x7770, RZ ;  /* 0x0000777006347816 */ /* 0x002fca00000000ff */
[----:B------:R1:W-:Y:S02]  /*945e0*/  @P4 STG.E.U8 desc[UR42][R8.64], R52 ;  /* 0x0000003408004986 */ /* 0x0003e4000c10112a */
[----:B-1----:R-:W-:-:S05]  /*945f0*/  PRMT R52, R6, 0x7771, RZ ;  /* 0x0000777106347816 */ /* 0x002fca00000000ff */
[----:B------:R1:W-:Y:S02]  /*94600*/  @P5 STG.E.U8 desc[UR42][R4.64], R52 ;  /* 0x0000003404005986 */ /* 0x0003e4000c10112a */
[----:B-1----:R-:W-:-:S05]  /*94610*/  PRMT R52, R6, 0x7772, RZ ;  /* 0x0000777206347816 */ /* 0x002fca00000000ff */
[----:B---3--:R1:W-:Y:S04]  /*94620*/  @P6 STG.E.U8 desc[UR42][R48.64], R52 ;  /* 0x0000003430006986 */ /* 0x0083e8000c10112a */
[----:B-1----:R-:W3:Y:S04]  /*94630*/  LDL.LU.64 R48, [R1+0x850] ;  /* 0x0008500001307983 */ /* 0x002ee80000300a00 */
[----:B------:R-:W4:Y:S04]  /*94640*/  LDL.LU.64 R14, [R1+0x848] ;  /* 0x00084800010e7983 */ /* 0x000f280000300a00 */
[----:B------:R-:W4:Y:S04]  /*94650*/  LDL.LU.64 R12, [R1+0x840] ;  /* 0x00084000010c7983 */ /* 0x000f280000300a00 */
[----:B------:R-:W4:Y:S04]  /*94660*/  LDL.LU.64 R10, [R1+0x838] ;  /* 0x00083800010a7983 */ /* 0x000f280000300a00 */
[----:B------:R-:W4:Y:S04]  /*94670*/  LDL.LU R7, [R1+0x10] ;  /* 0x0000100001077983 */ /* 0x000f280000300800 */
[----:B------:R-:W4:Y:S04]  /*94680*/  LDL.LU.64 R8, [R1+0x830] ;  /* 0x0008300001087983 */ /* 0x000f280000300a00 */
[----:B------:R-:W4:Y:S04]  /*94690*/  LDL.LU.64 R4, [R1+0x828] ;  /* 0x0008280001047983 */ /* 0x000f280000300a00 */
[----:B------:R-:W4:Y:S01]  /*946a0*/  LDL.LU R53, [R1+0x14] ;  /* 0x0000140001357983 */ /* 0x000f220000300800 */
[----:B------:R-:W-:-:S02]  /*946b0*/  LOP3.LUT P3, RZ, R0, 0x10, RZ, 0xc0, !PT ;  /* 0x0000001000ff7812 */ /* 0x000fc4000786c0ff */
[----:B------:R-:W-:Y:S02]  /*946c0*/  PRMT R52, R6, 0x7773, RZ ;  /* 0x0000777306347816 */ /* 0x000fe400000000ff */
[----:B------:R-:W-:Y:S02]  /*946d0*/  LOP3.LUT R51, R51, 0xffffdfff, RZ, 0xc0, !PT ;  /* 0xffffdfff33337812 */ /* 0x000fe400078ec0ff */
[----:B------:R-:W-:Y:S02]  /*946e0*/  LOP3.LUT P4, RZ, R0, 0x4, RZ, 0xc0, !PT ;  /* 0x0000000400ff7812 */ /* 0x000fe4000788c0ff */
[----:B--2---:R-:W-:-:S13]  /*946f0*/  LOP3.LUT P1, RZ, R2, 0x4000, RZ, 0xc0, !PT ;  /* 0x0000400002ff7812 */ /* 0x004fda000782c0ff */
[----:B------:R-:W-:Y:S02]  /*94700*/  @P1 LOP3.LUT R51, R51, 0x2000, RZ, 0xfc, !PT ;  /* 0x0000200033331812 */ /* 0x000fe400078efcff */
[----:B------:R-:W-:Y:S01]  /*94710*/  LOP3.LUT P1, RZ, R2, 0x10000, RZ, 0xc0, !PT ;  /* 0x0001000002ff7812 */ /* 0x000fe2000782c0ff */
[----:B---3--:R1:W-:Y:S04]  /*94720*/  @P3 STG.E.U8 desc[UR42][R48.64], R52 ;  /* 0x0000003430003986 */ /* 0x0083e8000c10112a */
[----:B-1----:R-:W2:Y:S01]  /*94730*/  LDL.LU.64 R48, [R1+0x820] ;  /* 0x0008200001307983 */ /* 0x002ea20000300a00 */
[----:B------:R-:W-:-:S03]  /*94740*/  LOP3.LUT R51, R51, 0xffffbfff, RZ, 0xc0, !PT ;  /* 0xffffbfff33337812 */ /* 0x000fc600078ec0ff */
[----:B------:R-:W3:Y:S04]  /*94750*/  LDL.LU.64 R16, [R1+0x818] ;  /* 0x0008180001107983 */ /* 0x000ee80000300a00 */
[----:B------:R-:W-:Y:S02]  /*94760*/  @P1 LOP3.LUT R51, R51, 0x4000, RZ, 0xfc, !PT ;  /* 0x0000400033331812 */ /* 0x000fe400078efcff */
[----:B------:R-:W-:Y:S01]  /*94770*/  LOP3.LUT P1, RZ, R2, 0x40000, RZ, 0xc0, !PT ;  /* 0x0004000002ff7812 */ /* 0x000fe2000782c0ff */
[----:B------:R-:W3:Y:S01]  /*94780*/  LDL.LU.64 R54, [R1+0x810] ;  /* 0x0008100001367983 */ /* 0x000ee20000300a00 */
[----:B------:R-:W-:-:S03]  /*94790*/  LOP3.LUT R51, R51, 0xffff7fff, RZ, 0xc0, !PT ;  /* 0xffff7fff33337812 */ /* 0x000fc600078ec0ff */
[----:B------:R-:W3:Y:S04]  /*947a0*/  LDL.LU R6, [R1+0x18] ;  /* 0x0000180001067983 */ /* 0x000ee80000300800 */
[----:B------:R-:W3:Y:S04]  /*947b0*/  LDL.LU.64 R56, [R1+0x808] ;  /* 0x0008080001387983 */ /* 0x000ee80000300a00 */
[----:B------:R-:W-:Y:S01]  /*947c0*/  @P1 LOP3.LUT R51, R51, 0x8000, RZ, 0xfc, !PT ;  /* 0x0000800033331812 */ /* 0x000fe200078efcff */
[----:B------:R-:W3:Y:S01]  /*947d0*/  LDL.LU.64 R60, [R1+0x800] ;  /* 0x00080000013c7983 */ /* 0x000ee20000300a00 */
[----:B------:R-:W-:-:S02]  /*947e0*/  LOP3.LUT P1, RZ, R2, 0x100000, RZ, 0xc0, !PT ;  /* 0x0010000002ff7812 */ /* 0x000fc4000782c0ff */
[----:B------:R-:W-:Y:S01]  /*947f0*/  LOP3.LUT R51, R51, 0xfffeffff, RZ, 0xc0, !PT ;  /* 0xfffeffff33337812 */ /* 0x000fe200078ec0ff */
[----:B------:R-:W3:Y:S01]  /*94800*/  LDL.LU.64 R58, [R1+0x7f8] ;  /* 0x0007f800013a7983 */ /* 0x000ee20000300a00 */
[----:B------:R-:W-:Y:S02]  /*94810*/  LOP3.LUT P5, RZ, R0, 0x1, RZ, 0xc0, !PT ;  /* 0x0000000100ff7812 */ /* 0x000fe400078ac0ff */
[----:B----4-:R-:W-:Y:S01]  /*94820*/  PRMT R52, R7, 0x7770, RZ ;  /* 0x0000777007347816 */ /* 0x010fe200000000ff */
[----:B------:R-:W4:Y:S06]  /*94830*/  LDL.LU.64 R18, [R1+0x7f0] ;  /* 0x0007f00001127983 */ /* 0x000f2c0000300a00 */
[----:B------:R-:W-:-:S02]  /*94840*/  @P1 LOP3.LUT R51, R51, 0x10000, RZ, 0xfc, !PT ;  /* 0x0001000033331812 */ /* 0x000fc400078efcff */
[----:B------:R-:W-:Y:S02]  /*94850*/  LOP3.LUT P1, RZ, R2, 0x400000, RZ, 0xc0, !PT ;  /* 0x0040000002ff7812 */ /* 0x000fe4000782c0ff */
[----:B------:R-:W-:-:S11]  /*94860*/  LOP3.LUT R51, R51, 0xfffdffff, RZ, 0xc0, !PT ;  /* 0xfffdffff33337812 */ /* 0x000fd600078ec0ff */
[----:B------:R-:W-:Y:S02]  /*94870*/  @P1 LOP3.LUT R51, R51, 0x20000, RZ, 0xfc, !PT ;  /* 0x0002000033331812 */ /* 0x000fe400078efcff */
[----:B------:R-:W-:Y:S02]  /*94880*/  LOP3.LUT P1, RZ, R2, 0x1000000, RZ, 0xc0, !PT ;  /* 0x0100000002ff7812 */ /* 0x000fe4000782c0ff */
[----:B------:R-:W-:-:S11]  /*94890*/  LOP3.LUT R51, R51, 0xfffbffff, RZ, 0xc0, !PT ;  /* 0xfffbffff33337812 */ /* 0x000fd600078ec0ff */
[----:B------:R-:W-:Y:S02]  /*948a0*/  @P1 LOP3.LUT R51, R51, 0x40000, RZ, 0xfc, !PT ;  /* 0x0004000033331812 */ /* 0x000fe400078efcff */
[C---:B------:R-:W-:Y:S02]  /*948b0*/  LOP3.LUT P1, RZ, R2.reuse, 0x2000000, RZ, 0xc0, !PT ;  /* 0x0200000002ff7812 */ /* 0x040fe4000782c0ff */
[----:B------:R-:W-:Y:S01]  /*948c0*/  LOP3.LUT R51, R51, 0xfff7ffff, RZ, 0xc0, !PT ;  /* 0xfff7ffff33337812 */ /* 0x000fe200078ec0ff */
[----:B------:R1:W-:Y:S01]  /*948d0*/  @P4 STG.E.U8 desc[UR42][R14.64], R52 ;  /* 0x000000340e004986 */ /* 0x0003e2000c10112a */
[----:B------:R-:W-:-:S09]  /*948e0*/  LOP3.LUT P6, RZ, R2, 0x80000000, RZ, 0xc0, !PT ;  /* 0x8000000002ff7812 */ /* 0x000fd200078cc0ff */
[----:B------:R-:W-:Y:S02]  /*948f0*/  @P1 LOP3.LUT R51, R51, 0x80000, RZ, 0xfc, !PT ;  /* 0x0008000033331812 */ /* 0x000fe400078efcff */
[----:B------:R-:W-:Y:S01]  /*94900*/  LOP3.LUT P1, RZ, R2, 0x8000000, RZ, 0xc0, !PT ;  /* 0x0800000002ff7812 */ /* 0x000fe2000782c0ff */
[----:B-1----:R-:W4:Y:S01]  /*94910*/  LDL.LU.64 R14, [R1+0x7e8] ;  /* 0x0007e800010e7983 */ /* 0x002f220000300a00 */
[----:B------:R-:W-:Y:S02]  /*94920*/  LOP3.LUT R51, R51, 0xffefffff, RZ, 0xc0, !PT ;  /* 0xffefffff33337812 */ /* 0x000fe400078ec0ff */
[----:B------:R-:W-:-:S05]  /*94930*/  PRMT R52, R7, 0x7771, RZ ;  /* 0x0000777107347816 */ /* 0x000fca00000000ff */
[----:B------:R1:W-:Y:S04]  /*94940*/  @P5 STG.E.U8 desc[UR42][R12.64], R52 ;  /* 0x000000340c005986 */ /* 0x0003e8000c10112a */
[----:B------:R-:W-:Y:S02]  /*94950*/  @P1 LOP3.LUT R51, R51, 0x100000, RZ, 0xfc, !PT ;  /* 0x0010000033331812 */ /* 0x000fe400078efcff */
[----:B------:R-:W-:Y:S02]  /*94960*/  LOP3.LUT P1, RZ, R2, 0x10000000, RZ, 0xc0, !PT ;  /* 0x1000000002ff7812 */ /* 0x000fe4000782c0ff */
[C---:B-1----:R-:W-:Y:S01]  /*94970*/  PRMT R52, R7.reuse, 0x7772, RZ ;  /* 0x0000777207347816 */ /* 0x042fe200000000ff */
[----:B------:R-:W4:Y:S04]  /*94980*/  LDL.LU.64 R12, [R1+0x7e0] ;  /* 0x0007e000010c7983 */ /* 0x000f280000300a00 */
[----:B------:R1:W-:Y:S02]  /*94990*/  @P6 STG.E.U8 desc[UR42][R10.64], R52 ;  /* 0x000000340a006986 */ /* 0x0003e4000c10112a */
[----:B-1----:R-:W-:-:S02]  /*949a0*/  PRMT R52, R7, 0x7773, RZ ;  /* 0x0000777307347816 */ /* 0x002fc400000000ff */
[----:B------:R-:W4:Y:S04]  /*949b0*/  LDL.LU.64 R10, [R1+0x7d8] ;  /* 0x0007d800010a7983 */ /* 0x000f280000300a00 */
[----:B------:R1:W-:Y:S01]  /*949c0*/  @P1 STG.E.U8 desc[UR42][R8.64], R52 ;  /* 0x0000003408001986 */ /* 0x0003e2000c10112a */
[----:B------:R-:W-:-:S03]  /*949d0*/  LOP3.LUT P1, RZ, R51, 0x100000, RZ, 0xc0, !PT ;  /* 0x0010000033ff7812 */ /* 0x000fc6000782c0ff */
[----:B------:R-:W4:Y:S01]  /*949e0*/  LDL.LU R7, [R1] ;  /* 0x0000000001077983 */ /* 0x000f220000300800 */
[----:B-1----:R-:W-:-:S03]  /*949f0*/  PRMT R52, R53, 0x7770, RZ ;  /* 0x0000777035347816 */ /* 0x002fc600000000ff */
[----:B------:R-:W4:Y:S06]  /*94a00*/  LDL.LU.64 R8, [R1+0x7d0] ;  /* 0x0007d00001087983 */ /* 0x000f2c0000300a00 */
[----:B------:R1:W-:Y:S04]  /*94a10*/  @P1 STG.E.U8 desc[UR42][R4.64], R52 ;  /* 0x0000003404001986 */ /* 0x0003e8000c10112a */
[----:B-1----:R-:W4:Y:S01]  /*94a20*/  LDL.LU.64 R4, [R1+0x7c8] ;  /* 0x0007c80001047983 */ /* 0x002f220000300a00 */
[----:B------:R-:W-:-:S02]  /*94a30*/  LOP3.LUT P1, RZ, R51, 0x80000, RZ, 0xc0, !PT ;  /* 0x0008000033ff7812 */ /* 0x000fc4000782c0ff */
[----:B------:R-:W-:-:S11]  /*94a40*/  PRMT R52, R53, 0x7771, RZ ;  /* 0x0000777135347816 */ /* 0x000fd600000000ff */
[----:B--2---:R1:W-:Y:S04]  /*94a50*/  @P1 STG.E.U8 desc[UR42][R48.64], R52 ;  /* 0x0000003430001986 */ /* 0x0043e8000c10112a */
[----:B-1----:R-:W2:Y:S01]  /*94a60*/  LDL.LU.64 R48, [R1+0x7c0] ;  /* 0x0007c00001307983 */ /* 0x002ea20000300a00 */
[----:B------:R-:W-:Y:S02]  /*94a70*/  LOP3.LUT P1, RZ, R51, 0x40000, RZ, 0xc0, !PT ;  /* 0x0004000033ff7812 */ /* 0x000fe4000782c0ff */
[----:B------:R-:W-:-:S11]  /*94a80*/  PRMT R52, R53, 0x7772, RZ ;  /* 0x0000777235347816 */ /* 0x000fd600000000ff */
[----:B---3--:R1:W-:Y:S01]  /*94a90*/  @P1 STG.E.U8 desc[UR42][R16.64], R52 ;  /* 0x0000003410001986 */ /* 0x0083e2000c10112a */
        /* <DEDUP_REMOVED lines=27> */
[----:B-1----:R-:W-:Y:S02]  /*94c50*/  PRMT R52, R3, 0x7773, RZ ;  /* 0x0000777303347816 */ /* 0x002fe400000000ff */
[----:B------:R-:W4:Y:S04]  /*94c60*/  LDL.LU R3, [R1+0x25d8] ;  /* 0x0025d80001037983 */ /* 0x000f280000300800 */
[----:B------:R1:W-:Y:S02]  /*94c70*/  @P4 STG.E.U8 desc[UR42][R8.64], R52 ;  /* 0x0000003408004986 */ /* 0x0003e4000c10112a */
[----:B-1----:R-:W-:-:S05]  /*94c80*/  PRMT R52, R7, 0x7770, RZ ;  /* 0x0000777007347816 */ /* 0x002fca00000000ff */
[----:B------:R1:W-:Y:S04]  /*94c90*/  @P5 STG.E.U8 desc[UR42][R4.64], R52 ;  /* 0x0000003404005986 */ /* 0x0003e8000c10112a */
[----:B-1----:R-:W3:Y:S01]  /*94ca0*/  LDL.LU.64 R4, [R1+0x7b8] ;  /* 0x0007b80001047983 */ /* 0x002ee20000300a00 */
[----:B------:R-:W-:Y:S02]  /*94cb0*/  LOP3.LUT P6, RZ, R2, 0x8, RZ, 0xc0, !PT ;  /* 0x0000000802ff7812 */ /* 0x000fe400078cc0ff */
[----:B------:R-:W-:-:S11]  /*94cc0*/  PRMT R52, R7, 0x7771, RZ ;  /* 0x0000777107347816 */ /* 0x000fd600000000ff */
[----:B--2---:R1:W-:Y:S04]  /*94cd0*/  @P6 STG.E.U8 desc[UR42][R48.64], R52 ;  /* 0x0000003430006986 */ /* 0x0043e8000c10112a */
[----:B-1----:R-:W2:Y:S04]  /*94ce0*/  LDL.LU.64 R48, [R1+0x7b0] ;  /* 0x0007b00001307983 */ /* 0x002ea80000300a00 */
[----:B------:R-:W4:Y:S04]  /*94cf0*/  LDL.LU.64 R58, [R1+0x7a8] ;  /* 0x0007a800013a7983 */ /* 0x000f280000300a00 */
[----:B------:R-:W4:Y:S04]  /*94d00*/  LDL.LU.64 R18, [R1+0x7a0] ;  /* 0x0007a00001127983 */ /* 0x000f280000300a00 */
[----:B------:R-:W4:Y:S04]  /*94d10*/  LDL.LU.64 R14, [R1+0x798] ;  /* 0x00079800010e7983 */ /* 0x000f280000300a00 */
[----:B------:R-:W4:Y:S04]  /*94d20*/  LDL.LU R13, [R1+0x4] ;  /* 0x00000400010d7983 */ /* 0x000f280000300800 */
[----:B------:R-:W4:Y:S04]  /*94d30*/  LDL.LU.64 R10, [R1+0x790] ;  /* 0x00079000010a7983 */ /* 0x000f280000300a00 */
[----:B------:R-:W4:Y:S01]  /*94d40*/  LDL.LU R53, [R1+0x8] ;  /* 0x0000080001357983 */ /* 0x000f220000300800 */
[----:B------:R-:W-:-:S03]  /*94d50*/  LOP3.LUT P3, RZ, R2, 0x4, RZ, 0xc0, !PT ;  /* 0x0000000402ff7812 */ /* 0x000fc6000786c0ff */
[----:B------:R-:W4:Y:S01]  /*94d60*/  LDL.LU.64 R8, [R1+0x788] ;  /* 0x0007880001087983 */ /* 0x000f220000300a00 */
[----:B------:R-:W-:Y:S02]  /*94d70*/  PRMT R52, R7, 0x7772, RZ ;  /* 0x0000777207347816 */ /* 0x000fe400000000ff */
[----:B------:R-:W-:Y:S02]  /*94d80*/  LOP3.LUT P4, RZ, R2, 0x1, RZ, 0xc0, !PT ;  /* 0x0000000102ff7812 */ /* 0x000fe4000788c0ff */
[----:B------:R-:W-:-:S05]  /*94d90*/  LOP3.LUT R51, R51, 0xffffffdf, RZ, 0xc0, !PT ;  /* 0xffffffdf33337812 */ /* 0x000fca00078ec0ff */
[----:B---3--:R1:W-:Y:S04]  /*94da0*/  @P3 STG.E.U8 desc[UR42][R4.64], R52 ;  /* 0x0000003404003986 */ /* 0x0083e8000c10112a */
[----:B-1----:R-:W3:Y:S01]  /*94db0*/  LDL.LU.64 R4, [R1+0x780] ;  /* 0x0007800001047983 */ /* 0x002ee20000300a00 */
[----:B------:R-:W-:-:S03]  /*94dc0*/  PRMT R52, R7, 0x7773, RZ ;  /* 0x0000777307347816 */ /* 0x000fc600000000ff */
[----:B------:R-:W3:Y:S04]  /*94dd0*/  LDL.LU.64 R6, [R1+0x778] ;  /* 0x0007780001067983 */ /* 0x000ee80000300a00 */
[----:B--2---:R1:W-:Y:S04]  /*94de0*/  @P4 STG.E.U8 desc[UR42][R48.64], R52 ;  /* 0x0000003430004986 */ /* 0x0043e8000c10112a */
[----:B-1----:R-:W2:Y:S01]  /*94df0*/  LDL.LU.64 R48, [R1+0x770] ;  /* 0x0007700001307983 */ /* 0x002ea20000300a00 */
[C---:B----4-:R-:W-:Y:S02]  /*94e00*/  LOP3.LUT P1, RZ, R3.reuse, 0x1000, RZ, 0xc0, !PT ;  /* 0x0000100003ff7812 */ /* 0x050fe4000782c0ff */
[C---:B------:R-:W-:Y:S01]  /*94e10*/  LOP3.LUT P5, RZ, R3.reuse, 0x40000000, RZ, 0xc0, !PT ;  /* 0x4000000003ff7812 */ /* 0x040fe200078ac0ff */
[----:B------:R-:W4:Y:S01]  /*94e20*/  LDL.LU.64 R54, [R1+0x768] ;  /* 0x0007680001367983 */ /* 0x000f220000300a00 */
[----:B------:R-:W-:-:S02]  /*94e30*/  LOP3.LUT P6, RZ, R3, 0x10000000, RZ, 0xc0, !PT ;  /* 0x1000000003ff7812 */ /* 0x000fc400078cc0ff */
[----:B------:R-:W-:Y:S01]  /*94e40*/  PRMT R52, R13, 0x7770, RZ ;  /* 0x000077700d347816 */ /* 0x000fe200000000ff */
[----:B------:R-:W4:Y:S04]  /*94e50*/  LDL.LU.64 R56, [R1+0x760] ;  /* 0x0007600001387983 */ /* 0x000f280000300a00 */
[----:B------:R-:W4:Y:S02]  /*94e60*/  LDL.LU.64 R60, [R1+0x758] ;  /* 0x00075800013c7983 */ /* 0x000f240000300a00 */
        /* <DEDUP_REMOVED lines=30> */
[----:B------:R-:W-:Y:S02]  /*95050*/  LOP3.LUT P1, RZ, R51, 0x1000, RZ, 0xc0, !PT ;  /* 0x0000100033ff7812 */ /* 0x000fe4000782c0ff */
[----:B-1----:R-:W-:Y:S01]  /*95060*/  PRMT R52, R13, 0x7773, RZ ;  /* 0x000077730d347816 */ /* 0x002fe200000000ff */
[----:B------:R-:W4:Y:S10]  /*95070*/  LDL.LU.64 R14, [R1+0x740] ;  /* 0x00074000010e7983 */ /* 0x000f340000300a00 */
        /* <DEDUP_REMOVED lines=9> */
[----:B---3--:R1:W-:Y:S01]  /*95110*/  @P1 STG.E.U8 desc[UR42][R4.64], R52 ;  /* 0x0000003404001986 */ /* 0x0083e2000c10112a */
[----:B------:R-:W-:-:S02]  /*95120*/  LOP3.LUT P1, RZ, R51, 0x200, RZ, 0xc0, !PT ;  /* 0x0000020033ff7812 */ /* 0x000fc4000782c0ff */
[----:B-1----:R-:W-:Y:S01]  /*95130*/  PRMT R52, R53, 0x7772, RZ ;  /* 0x0000777235347816 */ /* 0x002fe200000000ff */
[----:B------:R-:W3:Y:S10]  /*95140*/  LDL.LU.64 R4, [R1+0x25d0] ;  /* 0x0025d00001047983 */ /* 0x000ef40000300a00 */
[----:B------:R1:W-:Y:S01]  /*95150*/  @P1 STG.E.U8 desc[UR42][R6.64], R52 ;  /* 0x0000003406001986 */ /* 0x0003e2000c10112a */
[----:B------:R-:W-:-:S02]  /*95160*/  LOP3.LUT P1, RZ, R51, 0x100, RZ, 0xc0, !PT ;  /* 0x0000010033ff7812 */ /* 0x000fc4000782c0ff */
[----:B-1----:R-:W-:Y:S01]  /*95170*/  PRMT R52, R53, 0x7773, RZ ;  /* 0x0000777335347816 */ /* 0x002fe200000000ff */
[----:B------:R-:W3:Y:S10]  /*95180*/  LDL.LU.64 R6, [R1+0x25c8] ;  /* 0x0025c80001067983 */ /* 0x000ef40000300a00 */
[----:B--2---:R1:W-:Y:S04]  /*95190*/  @P1 STG.E.U8 desc[UR42][R48.64], R52 ;  /* 0x0000003430001986 */ /* 0x0043e8000c10112a */
[----:B-1----:R-:W2:Y:S01]  /*951a0*/  LDL.LU.64 R48, [R1+0x25c0] ;  /* 0x0025c00001307983 */ /* 0x002ea20000300a00 */
[----:B------:R-:W-:-:S02]  /*951b0*/  LOP3.LUT P1, RZ, R51, 0x80, RZ, 0xc0, !PT ;  /* 0x0000008033ff7812 */ /* 0x000fc4000782c0ff */
[C---:B------:R-:W-:Y:S02]  /*951c0*/  LOP3.LUT P2, RZ, R3.reuse, 0x400, RZ, 0xc0, !PT ;  /* 0x0000040003ff7812 */ /* 0x040fe4000784c0ff */
[C---:B------:R-:W-:Y:S02]  /*951d0*/  LOP3.LUT P0, RZ, R3.reuse, 0x100, RZ, 0xc0, !PT ;  /* 0x0000010003ff7812 */ /* 0x040fe4000780c0ff */
[C---:B------:R-:W-:Y:S02]  /*951e0*/  LOP3.LUT P3, RZ, R3.reuse, 0x40, RZ, 0xc0, !PT ;  /* 0x0000004003ff7812 */ /* 0x040fe4000786c0ff */
[C---:B------:R-:W-:Y:S02]  /*951f0*/  LOP3.LUT P4, RZ, R3.reuse, 0x10, RZ, 0xc0, !PT ;  /* 0x0000001003ff7812 */ /* 0x040fe4000788c0ff */
[C---:B------:R-:W-:Y:S02]  /*95200*/  LOP3.LUT P5, RZ, R3.reuse, 0x4, RZ, 0xc0, !PT ;  /* 0x0000000403ff7812 */ /* 0x040fe400078ac0ff */
[----:B------:R-:W-:-:S02]  /*95210*/  LOP3.LUT P6, RZ, R3, 0x1, RZ, 0xc0, !PT ;  /* 0x0000000103ff7812 */ /* 0x000fc400078cc0ff */
[----:B--2---:R-:W-:-:S05]  /*95220*/  PRMT R52, R49, 0x7770, RZ ;  /* 0x0000777031347816 */ /* 0x004fca00000000ff */
[----:B----4-:R1:W-:Y:S01]  /*95230*/  @P1 STG.E.U8 desc[UR42][R54.64], R52 ;  /* 0x0000003436001986 */ /* 0x0103e2000c10112a */
[----:B------:R-:W-:Y:S02]  /*95240*/  LOP3.LUT P1, RZ, R51, 0x40, RZ, 0xc0, !PT ;  /* 0x0000004033ff7812 */ /* 0x000fe4000782c0ff */
[----:B-1----:R-:W-:-:S11]  /*95250*/  PRMT R52, R49, 0x7771, RZ ;  /* 0x0000777131347816 */ /* 0x002fd600000000ff */
[----:B------:R1:W-:Y:S01]  /*95260*/  @P1 STG.E.U8 desc[UR42][R56.64], R52 ;  /* 0x0000003438001986 */ /* 0x0003e2000c10112a */
[----:B------:R-:W-:Y:S02]  /*95270*/  LOP3.LUT P1, RZ, R51, 0x20, RZ, 0xc0, !PT ;  /* 0x0000002033ff7812 */ /* 0x000fe4000782c0ff */
[----:B-1----:R-:W-:-:S11]  /*95280*/  PRMT R52, R49, 0x7772, RZ ;  /* 0x0000777231347816 */ /* 0x002fd600000000ff */
[----:B------:R1:W-:Y:S02]  /*95290*/  @P1 STG.E.U8 desc[UR42][R60.64], R52 ;  /* 0x000000343c001986 */ /* 0x0003e4000c10112a */
[----:B-1----:R-:W-:Y:S02]  /*952a0*/  PRMT R52, R49, 0x7773, RZ ;  /* 0x0000777331347816 */ /* 0x002fe400000000ff */
[----:B------:R-:W2:Y:S04]  /*952b0*/  LDL.LU R49, [R1+0x25b8] ;  /* 0x0025b80001317983 */ /* 0x000ea80000300800 */
[----:B------:R3:W-:Y:S02]  /*952c0*/  @P2 STG.E.U8 desc[UR42][R58.64], R52 ;  /* 0x000000343a002986 */ /* 0x0007e4000c10112a */
[----:B---3--:R-:W-:-:S05]  /*952d0*/  PRMT R52, R4, 0x7770, RZ ;  /* 0x0000777004347816 */ /* 0x008fca00000000ff */
[----:B------:R1:W-:Y:S02]  /*952e0*/  @P0 STG.E.U8 desc[UR42][R18.64], R52 ;  /* 0x0000003412000986 */ /* 0x0003e4000c10112a */
[----:B-1----:R-:W-:-:S05]  /*952f0*/  PRMT R52, R4, 0x7771, RZ ;  /* 0x0000777104347816 */ /* 0x002fca00000000ff */
[----:B------:R1:W-:Y:S02]  /*95300*/  @P3 STG.E.U8 desc[UR42][R14.64], R52 ;  /* 0x000000340e003986 */ /* 0x0003e4000c10112a */
[C---:B-1----:R-:W-:Y:S02]  /*95310*/  PRMT R52, R4.reuse, 0x7772, RZ ;  /* 0x0000777204347816 */ /* 0x042fe400000000ff */
[----:B------:R-:W-:-:S03]  /*95320*/  PRMT R4, R4, 0x7773, RZ ;  /* 0x0000777304047816 */ /* 0x000fc600000000ff */
[----:B------:R-:W-:Y:S04]  /*95330*/  @P4 STG.E.U8 desc[UR42][R12.64], R52 ;  /* 0x000000340c004986 */ /* 0x000fe8000c10112a */
[----:B------:R1:W-:Y:S02]  /*95340*/  @P5 STG.E.U8 desc[UR42][R10.64], R4 ;  /* 0x000000040a005986 */ /* 0x0003e4000c10112a */
[----:B-1----:R-:W-:-:S05]  /*95350*/  PRMT R4, R5, 0x7770, RZ ;  /* 0x0000777005047816 */ /* 0x002fca00000000ff */
[----:B------:R1:W-:Y:S04]  /*95360*/  @P6 STG.E.U8 desc[UR42][R8.64], R4 ;  /* 0x0000000408006986 */ /* 0x0003e8000c10112a */
[----:B-1----:R-:W3:Y:S04]  /*95370*/  LDL.LU.64 R8, [R1+0x720] ;  /* 0x0007200001087983 */ /* 0x002ee80000300a00 */
[----:B------:R-:W4:Y:S04]  /*95380*/  LDL.LU.64 R10, [R1+0x718] ;  /* 0x00071800010a7983 */ /* 0x000f280000300a00 */
[----:B------:R-:W2:Y:S04]  /*95390*/  LDL.LU.64 R56, [R1+0x710] ;  /* 0x0007100001387983 */ /* 0x000ea80000300a00 */
[----:B------:R-:W2:Y:S04]  /*953a0*/  LDL.LU.64 R60, [R1+0x708] ;  /* 0x00070800013c7983 */ /* 0x000ea80000300a00 */
[----:B------:R-:W2:Y:S04]  /*953b0*/  LDL.LU.64 R58, [R1+0x700] ;  /* 0x00070000013a7983 */ /* 0x000ea80000300a00 */
[----:B------:R-:W2:Y:S04]  /*953c0*/  LDL.LU.64 R18, [R1+0x6f8] ;  /* 0x0006f80001127983 */ /* 0x000ea80000300a00 */
[----:B------:R-:W2:Y:S01]  /*953d0*/  LDL.LU.64 R14, [R1+0x6f0] ;  /* 0x0006f000010e7983 */ /* 0x000ea20000300a00 */
[----:B------:R-:W-:-:S03]  /*953e0*/  LOP3.LUT P3, RZ, R48, 0x40000000, RZ, 0xc0, !PT ;  /* 0x4000000030ff7812 */ /* 0x000fc6000786c0ff */
[----:B------:R-:W2:Y:S01]  /*953f0*/  LDL.LU.64 R12, [R1+0x6e8] ;  /* 0x0006e800010c7983 */ /* 0x000ea20000300a00 */
        /* <DEDUP_REMOVED lines=20> */
[----:B------:R-:W-:-:S05]  /*95540*/  PRMT R4, R5, 0x7772, RZ ;  /* 0x0000777205047816 */ /* 0x000fca00000000ff */
[----:B----4-:R1:W-:Y:S04]  /*95550*/  @P4 STG.E.U8 desc[UR42][R10.64], R4 ;  /* 0x000000040a004986 */ /* 0x0103e8000c10112a */
[----:B-1----:R-:W4:Y:S01]  /*95560*/  LDL.LU.64 R10, [R1+0x6d8] ;  /* 0x0006d800010a7983 */ /* 0x002f220000300a00 */
[----:B------:R-:W-:Y:S02]  /*95570*/  LOP3.LUT R51, R51, 0xfffffffb, RZ, 0xc0, !PT ;  /* 0xfffffffb33337812 */ /* 0x000fe400078ec0ff */
[C---:B------:R-:W-:Y:S01]  /*95580*/  LOP3.LUT P5, RZ, R48.reuse, 0x4000000, RZ, 0xc0, !PT ;  /* 0x0400000030ff7812 */ /* 0x040fe200078ac0ff */
[----:B------:R-:W4:Y:S01]  /*95590*/  LDL.LU.64 R52, [R1+0x6c0] ;  /* 0x0006c00001347983 */ /* 0x000f220000300a00 */
[----:B------:R-:W-:Y:S02]  /*955a0*/  @P1 LOP3.LUT R51, R51, 0x4, RZ, 0xfc, !PT ;  /* 0x0000000433331812 */ /* 0x000fe400078efcff */
[----:B------:R-:W-:Y:S01]  /*955b0*/  LOP3.LUT P1, RZ, R48, 0x100000, RZ, 0xc0, !PT ;  /* 0x0010000030ff7812 */ /* 0x000fe2000782c0ff */
[----:B------:R-:W4:Y:S01]  /*955c0*/  LDL.LU.64 R54, [R1+0x6b8] ;  /* 0x0006b80001367983 */ /* 0x000f220000300a00 */
[----:B------:R-:W-:-:S02]  /*955d0*/  LOP3.LUT R51, R51, 0xfffffff7, RZ, 0xc0, !PT ;  /* 0xfffffff733337812 */ /* 0x000fc400078ec0ff */
[----:B------:R-:W-:-:S09]  /*955e0*/  LOP3.LUT P6, RZ, R48, 0x2000000, RZ, 0xc0, !PT ;  /* 0x0200000030ff7812 */ /* 0x000fd200078cc0ff */
[----:B------:R-:W-:Y:S02]  /*955f0*/  @P1 LOP3.LUT R51, R51, 0x8, RZ, 0xfc, !PT ;  /* 0x0000000833331812 */ /* 0x000fe400078efcff */
[----:B------:R-:W-:Y:S02]  /*95600*/  LOP3.LUT P1, RZ, R48, 0x400000, RZ, 0xc0, !PT ;  /* 0x0040000030ff7812 */ /* 0x000fe4000782c0ff */
[----:B------:R-:W-:Y:S02]  /*95610*/  LOP3.LUT R51, R51, 0xffffffef, RZ, 0xc0, !PT ;  /* 0xffffffef33337812 */ /* 0x000fe400078ec0ff */
[----:B------:R-:W-:Y:S02]  /*95620*/  PRMT R5, R5, 0x7773, RZ ;  /* 0x0000777305057816 */ /* 0x000fe400000000ff */
[----:B------:R-:W-:-:S07]  /*95630*/  PRMT R4, R6, 0x7770, RZ ;  /* 0x0000777006047816 */ /* 0x000fce00000000ff */
[----:B------:R-:W-:Y:S02]  /*95640*/  @P1 LOP3.LUT R51, R51, 0x10, RZ, 0xfc, !PT ;  /* 0x0000001033331812 */ /* 0x000fe400078efcff */
[----:B------:R-:W-:Y:S01]  /*95650*/  LOP3.LUT P1, RZ, R48, 0x800000, RZ, 0xc0, !PT ;  /* 0x0080000030ff7812 */ /* 0x000fe2000782c0ff */
[----:B--2---:R1:W-:Y:S04]  /*95660*/  @P5 STG.E.U8 desc[UR42][R56.64], R5 ;  /* 0x0000000538005986 */ /* 0x0043e8000c10112a */
[----:B------:R2:W-:Y:S04]  /*95670*/  @P6 STG.E.U8 desc[UR42][R60.64], R4 ;  /* 0x000000043c006986 */ /* 0x0005e8000c10112a */
[----:B-1----:R-:W4:Y:S01]  /*95680*/  LDL.LU.64 R56, [R1+0x6b0] ;  /* 0x0006b00001387983 */ /* 0x002f220000300a00 */
[----:B--2---:R-:W-:-:S03]  /*95690*/  PRMT R4, R6, 0x7771, RZ ;  /* 0x0000777106047816 */ /* 0x004fc600000000ff */
[----:B------:R-:W2:Y:S04]  /*956a0*/  LDL.LU.64 R60, [R1+0x6a8] ;  /* 0x0006a800013c7983 */ /* 0x000ea80000300a00 */
[----:B------:R1:W-:Y:S01]  /*956b0*/  @P1 STG.E.U8 desc[UR42][R58.64], R4 ;  /* 0x000000043a001986 */ /* 0x0003e2000c10112a */
[C---:B------:R-:W-:Y:S02]  /*956c0*/  LOP3.LUT P1, RZ, R51.reuse, 0x10, RZ, 0xc0, !PT ;  /* 0x0000001033ff7812 */ /* 0x040fe4000782c0ff */
[----:B-1----:R-:W-:Y:S01]  /*956d0*/  PRMT R4, R6, 0x7772, RZ ;  /* 0x0000777206047816 */ /* 0x002fe200000000ff */
[----:B------:R-:W2:Y:S10]  /*956e0*/  LDL.LU.64 R58, [R1+0x6a0] ;  /* 0x0006a000013a7983 */ /* 0x000eb40000300a00 */
[----:B------:R1:W-:Y:S01]  /*956f0*/  @P1 STG.E.U8 desc[UR42][R18.64], R4 ;  /* 0x0000000412001986 */ /* 0x0003e2000c10112a */
[----:B------:R-:W-:-:S02]  /*95700*/  LOP3.LUT P1, RZ, R51, 0x8, RZ, 0xc0, !PT ;  /* 0x0000000833ff7812 */ /* 0x000fc4000782c0ff */
[----:B------:R-:W-:Y:S02]  /*95710*/  PRMT R6, R6, 0x7773, RZ ;  /* 0x0000777306067816 */ /* 0x000fe400000000ff */
[----:B-1----:R-:W-:Y:S01]  /*95720*/  PRMT R4, R7, 0x7770, RZ ;  /* 0x0000777007047816 */ /* 0x002fe200000000ff */
[----:B------:R-:W2:Y:S08]  /*95730*/  LDL.LU.64 R18, [R1+0x698] ;  /* 0x0006980001127983 */ /* 0x000eb00000300a00 */
[----:B------:R1:W-:Y:S01]  /*95740*/  @P1 STG.E.U8 desc[UR42][R14.64], R6 ;  /* 0x000000060e001986 */ /* 0x0003e2000c10112a */
[----:B------:R-:W-:-:S03]  /*95750*/  LOP3.LUT P1, RZ, R51, 0x4, RZ, 0xc0, !PT ;  /* 0x0000000433ff7812 */ /* 0x000fc6000782c0ff */
[----:B-1----:R-:W2:Y:S10]  /*95760*/  LDL.LU.64 R14, [R1+0x690] ;  /* 0x00069000010e7983 */ /* 0x002eb40000300a00 */
[----:B------:R1:W-:Y:S01]  /*95770*/  @P1 STG.E.U8 desc[UR42][R12.64], R4 ;  /* 0x000000040c001986 */ /* 0x0003e2000c10112a */
[----:B------:R-:W-:-:S02]  /*95780*/  LOP3.LUT P1, RZ, R51, 0x2, RZ, 0xc0, !PT ;  /* 0x0000000233ff7812 */ /* 0x000fc4000782c0ff */
[----:B-1----:R-:W-:Y:S01]  /*95790*/  PRMT R4, R7, 0x7771, RZ ;  /* 0x0000777107047816 */ /* 0x002fe200000000ff */
[----:B------:R-:W2:Y:S10]  /*957a0*/  LDL.LU.64 R12, [R1+0x25b0] ;  /* 0x0025b000010c7983 */ /* 0x000eb40000300a00 */
[----:B---3--:R1:W-:Y:S01]  /*957b0*/  @P1 STG.E.U8 desc[UR42][R8.64], R4 ;  /* 0x0000000408001986 */ /* 0x0083e2000c10112a */
[----:B------:R-:W-:-:S02]  /*957c0*/  LOP3.LUT P1, RZ, R51, 0x1, RZ, 0xc0, !PT ;  /* 0x0000000133ff7812 */ /* 0x000fc4000782c0ff */
[----:B-1----:R-:W-:Y:S01]  /*957d0*/  PRMT R4, R7, 0x7772, RZ ;  /* 0x0000777207047816 */ /* 0x002fe200000000ff */
[----:B------:R-:W3:Y:S10]  /*957e0*/  LDL.LU.64 R8, [R1+0x25a8] ;  /* 0x0025a80001087983 */ /* 0x000ef40000300a00 */
[----:B----4-:R1:W-:Y:S04]  /*957f0*/  @P1 STG.E.U8 desc[UR42][R10.64], R4 ;  /* 0x000000040a001986 */ /* 0x0103e8000c10112a */
[----:B-1----:R-:W4:Y:S04]  /*95800*/  LDL.LU.64 R10, [R1+0x25a0] ;  /* 0x0025a000010a7983 */ /* 0x002f280000300a00 */
[----:B------:R-:W2:Y:S01]  /*95810*/  LDL.LU.64 R4, [R1+0x6d0] ;  /* 0x0006d00001047983 */ /* 0x000ea20000300a00 */
[----:B------:R-:W-:-:S02]  /*95820*/  LOP3.LUT P1, RZ, R50, 0x80000000, RZ, 0xc0, !PT ;  /* 0x8000000032ff7812 */ /* 0x000fc4000782c0ff */
[----:B------:R-:W-:-:S11]  /*95830*/  PRMT R7, R7, 0x7773, RZ ;  /* 0x0000777307077816 */ /* 0x000fd600000000ff */
[----:B--2---:R1:W-:Y:S04]  /*95840*/  @P1 STG.E.U8 desc[UR42][R4.64], R7 ;  /* 0x0000000704001986 */ /* 0x0043e8000c10112a */
[----:B-1----:R-:W2:Y:S01]  /*95850*/  LDL.LU.64 R6, [R1+0x6c8] ;  /* 0x0006c80001067983 */ /* 0x002ea20000300a00 */
[----:B------:R-:W-:Y:S02]  /*95860*/  LOP3.LUT P1, RZ, R50, 0x40000000, RZ, 0xc0, !PT ;  /* 0x4000000032ff7812 */ /* 0x000fe4000782c0ff */
[----:B---3--:R-:W-:Y:S02]  /*95870*/  PRMT R4, R8, 0x7770, RZ ;  /* 0x0000777008047816 */ /* 0x008fe400000000ff */
[C---:B------:R-:W-:Y:S02]  /*95880*/  LOP3.LUT P2, RZ, R48.reuse, 0x80, RZ, 0xc0, !PT ;  /* 0x0000008030ff7812 */ /* 0x040fe4000784c0ff */
[----:B------:R-:W-:-:S02]  /*95890*/  LOP3.LUT P0, RZ, R48, 0x10, RZ, 0xc0, !PT ;  /* 0x0000001030ff7812 */ /* 0x000fc4000780c0ff */
[C---:B------:R-:W-:Y:S02]  /*958a0*/  LOP3.LUT P3, RZ, R48.reuse, 0x8, RZ, 0xc0, !PT ;  /* 0x0000000830ff7812 */ /* 0x040fe4000786c0ff */
[C---:B------:R-:W-:Y:S02]  /*958b0*/  LOP3.LUT P4, RZ, R48.reuse, 0x2, RZ, 0xc0, !PT ;  /* 0x0000000230ff7812 */ /* 0x040fe4000788c0ff */
[----:B------:R-:W-:Y:S02]  /*958c0*/  LOP3.LUT P5, RZ, R48, 0x1, RZ, 0xc0, !PT ;  /* 0x0000000130ff7812 */ /* 0x000fe400078ac0ff */
[----:B------:R-:W-:Y:S01]  /*958d0*/  LOP3.LUT P6, RZ, R49, 0x40000000, RZ, 0xc0, !PT ;  /* 0x4000000031ff7812 */ /* 0x000fe200078cc0ff */
[----:B--2---:R1:W-:Y:S01]  /*958e0*/  @P1 STG.E.U8 desc[UR42][R6.64], R4 ;  /* 0x0000000406001986 */ /* 0x0043e2000c10112a */
[----:B------:R-:W-:Y:S02]  /*958f0*/  LOP3.LUT P1, RZ, R50, 0x20000000, RZ, 0xc0, !PT ;  /* 0x2000000032ff7812 */ /* 0x000fe4000782c0ff */
[----:B-1----:R-:W-:-:S11]  /*95900*/  PRMT R4, R8, 0x7771, RZ ;  /* 0x0000777108047816 */ /* 0x002fd600000000ff */
[----:B------:R1:W-:Y:S02]  /*95910*/  @P1 STG.E.U8 desc[UR42][R52.64], R4 ;  /* 0x0000000434001986 */ /* 0x0003e4000c10112a */
[C---:B-1----:R-:W-:Y:S02]  /*95920*/  PRMT R4, R8.reuse, 0x7772, RZ ;  /* 0x0000777208047816 */ /* 0x042fe400000000ff */
[----:B------:R-:W-:-:S03]  /*95930*/  PRMT R8, R8, 0x7773, RZ ;  /* 0x0000777308087816 */ /* 0x000fc600000000ff */
[----:B------:R1:W-:Y:S04]  /*95940*/  @P2 STG.E.U8 desc[UR42][R54.64], R4 ;  /* 0x0000000436002986 */ /* 0x0003e8000c10112a */
[----:B------:R2:W-:Y:S01]  /*95950*/  @P0 STG.E.U8 desc[UR42][R56.64], R8 ;  /* 0x0000000838000986 */ /* 0x0005e2000c10112a */
[----:B-1----:R-:W-:-:S03]  /*95960*/  PRMT R4, R9, 0x7770, RZ ;  /* 0x0000777009047816 */ /* 0x002fc600000000ff */
[----:B--2---:R-:W2:Y:S04]  /*95970*/  LDL.LU.64 R56, [R1+0x688] ;  /* 0x0006880001387983 */ /* 0x004ea80000300a00 */
[----:B------:R1:W-:Y:S02]  /*95980*/  @P3 STG.E.U8 desc[UR42][R60.64], R4 ;  /* 0x000000043c003986 */ /* 0x0003e4000c10112a */
[C---:B-1----:R-:W-:Y:S02]  /*95990*/  PRMT R4, R9.reuse, 0x7771, RZ ;  /* 0x0000777109047816 */ /* 0x042fe400000000ff */
[----:B------:R-:W3:Y:S04]  /*959a0*/  LDL.LU.64 R60, [R1+0x680] ;  /* 0x00068000013c7983 */ /* 0x000ee80000300a00 */
[----:B------:R1:W-:Y:S02]  /*959b0*/  @P4 STG.E.U8 desc[UR42][R58.64], R4 ;  /* 0x000000043a004986 */ /* 0x0003e4000c10112a */
[----:B-1----:R-:W-:-:S02]  /*959c0*/  PRMT R4, R9, 0x7772, RZ ;  /* 0x0000777209047816 */ /* 0x002fc400000000ff */
[----:B------:R-:W3:Y:S04]  /*959d0*/  LDL.LU.64 R58, [R1+0x678] ;  /* 0x00067800013a7983 */ /* 0x000ee80000300a00 */
[----:B------:R1:W-:Y:S04]  /*959e0*/  @P5 STG.E.U8 desc[UR42][R18.64], R4 ;  /* 0x0000000412005986 */ /* 0x0003e8000c10112a */
[----:B-1----:R-:W3:Y:S04]  /*959f0*/  LDL.LU.64 R18, [R1+0x670] ;  /* 0x0006700001127983 */ /* 0x002ee80000300a00 */
[----:B------:R-:W3:Y:S01]  /*95a00*/  LDL.LU.64 R6, [R1+0x668] ;  /* 0x0006680001067983 */ /* 0x000ee20000300a00 */
[----:B------:R-:W-:-:S05]  /*95a10*/  PRMT R9, R9, 0x7773, RZ ;  /* 0x0000777309097816 */ /* 0x000fca00000000ff */
[----:B------:R1:W-:Y:S04]  /*95a20*/  @P6 STG.E.U8 desc[UR42][R14.64], R9 ;  /* 0x000000090e006986 */ /* 0x0003e8000c10112a */
[----:B-1----:R-:W3:Y:S01]  /*95a30*/  LDL.LU.64 R14, [R1+0x660] ;  /* 0x00066000010e7983 */ /* 0x002ee20000300a00 */
[C---:B------:R-:W-:Y:S02]  /*95a40*/  LOP3.LUT P3, RZ, R49.reuse, 0x800, RZ, 0xc0, !PT ;  /* 0x0000080031ff7812 */ /* 0x040fe4000786c0ff */
[----:B------:R-:W-:Y:S01]  /*95a50*/  LOP3.LUT R50, R50, 0xff7fffff, RZ, 0xc0, !PT ;  /* 0xff7fffff32327812 */ /* 0x000fe200078ec0ff */
[----:B------:R-:W3:Y:S01]  /*95a60*/  LDL.LU.64 R52, [R1+0x658] ;  /* 0x0006580001347983 */ /* 0x000ee20000300a00 */
[----:B------:R-:W-:-:S03]  /*95a70*/  LOP3.LUT P0, RZ, R49, 0x10000000, RZ, 0xc0, !PT ;  /* 0x1000000031ff7812 */ /* 0x000fc6000780c0ff */
[----:B------:R-:W3:Y:S06]  /*95a80*/  LDL.LU.64 R54, [R1+0x650] ;  /* 0x0006500001367983 */ /* 0x000eec0000300a00 */
        /* <DEDUP_REMOVED lines=12> */
[----:B----4-:R-:W-:-:S09]  /*95b50*/  PRMT R4, R10, 0x7770, RZ ;  /* 0x000077700a047816 */ /* 0x010fd200000000ff */
[----:B------:R-:W-:Y:S02]  /*95b60*/  @P3 LOP3.LUT R50, R50, 0x8000000, RZ, 0xfc, !PT ;  /* 0x0800000032323812 */ /* 0x000fe400078efcff */
[C---:B------:R-:W-:Y:S02]  /*95b70*/  LOP3.LUT P3, RZ, R49.reuse, 0x100000, RZ, 0xc0, !PT ;  /* 0x0010000031ff7812 */ /* 0x040fe4000786c0ff */
[C---:B------:R-:W-:Y:S02]  /*95b80*/  LOP3.LUT P6, RZ, R49.reuse, 0x80, RZ, 0xc0, !PT ;  /* 0x0000008031ff7812 */ /* 0x040fe400078cc0ff */
[----:B------:R-:W-:Y:S02]  /*95b90*/  LOP3.LUT R50, R50, 0xefffffff, RZ, 0xc0, !PT ;  /* 0xefffffff32327812 */ /* 0x000fe400078ec0ff */
[C---:B------:R-:W-:Y:S02]  /*95ba0*/  LOP3.LUT P5, RZ, R49.reuse, 0x4000000, RZ, 0xc0, !PT ;  /* 0x0400000031ff7812 */ /* 0x040fe400078ac0ff */
[----:B------:R-:W-:-:S05]  /*95bb0*/  LOP3.LUT P4, RZ, R49, 0x1000000, RZ, 0xc0, !PT ;  /* 0x0100000031ff7812 */ /* 0x000fca000788c0ff */
[----:B------:R-:W-:Y:S02]  /*95bc0*/  @P3 LOP3.LUT R50, R50, 0x10000000, RZ, 0xfc, !PT ;  /* 0x1000000032323812 */ /* 0x000fe400078efcff */
[----:B------:R-:W-:Y:S02]  /*95bd0*/  LOP3.LUT P3, RZ, R49, 0x400000, RZ, 0xc0, !PT ;  /* 0x0040000031ff7812 */ /* 0x000fe4000786c0ff */
[----:B------:R-:W-:-:S04]  /*95be0*/  LOP3.LUT R50, R50, 0xffdfffff, RZ, 0xc0, !PT ;  /* 0xffdfffff32327812 */ /* 0x000fc800078ec0ff */
[----:B------:R-:W-:Y:S02]  /*95bf0*/  @P6 LOP3.LUT R50, R50, 0x200000, RZ, 0xfc, !PT ;  /* 0x0020000032326812 */ /* 0x000fe400078efcff */
[----:B------:R-:W-:Y:S02]  /*95c00*/  LOP3.LUT P6, RZ, R49, 0x100, RZ, 0xc0, !PT ;  /* 0x0000010031ff7812 */ /* 0x000fe400078cc0ff */
[----:B------:R-:W-:-:S11]  /*95c10*/  LOP3.LUT R50, R50, 0xffbfffff, RZ, 0xc0, !PT ;  /* 0xffbfffff32327812 */ /* 0x000fd600078ec0ff */
[----:B------:R-:W-:Y:S01]  /*95c20*/  @P6 LOP3.LUT R50, R50, 0x400000, RZ, 0xfc, !PT ;  /* 0x0040000032326812 */ /* 0x000fe200078efcff */
[----:B--2---:R1:W-:Y:S04]  /*95c30*/  @P0 STG.E.U8 desc[UR42][R56.64], R4 ;  /* 0x0000000438000986 */ /* 0x0043e8000c10112a */
[----:B-1----:R-:W2:Y:S01]  /*95c40*/  LDL.LU.64 R56, [R1+0x648] ;  /* 0x0006480001387983 */ /* 0x002ea20000300a00 */
[----:B------:R-:W-:-:S05]  /*95c50*/  PRMT R4, R10, 0x7771, RZ ;  /* 0x000077710a047816 */ /* 0x000fca00000000ff */
[----:B---3--:R1:W-:Y:S02]  /*95c60*/  @P5 STG.E.U8 desc[UR42][R60.64], R4 ;  /* 0x000000043c005986 */ /* 0x0083e4000c10112a */
[C---:B-1----:R-:W-:Y:S02]  /*95c70*/  PRMT R4, R10.reuse, 0x7772, RZ ;  /* 0x000077720a047816 */ /* 0x042fe400000000ff */
[----:B------:R-:W3:Y:S01]  /*95c80*/  LDL.LU.64 R60, [R1+0x640] ;  /* 0x00064000013c7983 */ /* 0x000ee20000300a00 */
[----:B------:R-:W-:-:S03]  /*95c90*/  PRMT R10, R10, 0x7773, RZ ;  /* 0x000077730a0a7816 */ /* 0x000fc600000000ff */
[----:B------:R-:W-:Y:S04]  /*95ca0*/  @P4 STG.E.U8 desc[UR42][R58.64], R4 ;  /* 0x000000043a004986 */ /* 0x000fe8000c10112a */
[----:B------:R1:W-:Y:S01]  /*95cb0*/  @P3 STG.E.U8 desc[UR42][R18.64], R10 ;  /* 0x0000000a12003986 */ /* 0x0003e2000c10112a */
[----:B------:R-:W-:-:S03]  /*95cc0*/  LOP3.LUT P3, RZ, R50, 0x10000000, RZ, 0xc0, !PT ;  /* 0x1000000032ff7812 */ /* 0x000fc6000786c0ff */
[----:B-1----:R-:W4:Y:S01]  /*95cd0*/  LDL.LU.64 R18, [R1+0x638] ;  /* 0x0006380001127983 */ /* 0x002f220000300a00 */
[----:B------:R-:W-:-:S03]  /*95ce0*/  PRMT R4, R11, 0x7770, RZ ;  /* 0x000077700b047816 */ /* 0x000fc600000000ff */
[----:B------:R-:W4:Y:S06]  /*95cf0*/  LDL.LU.64 R58, [R1+0x630] ;  /* 0x00063000013a7983 */ /* 0x000f2c0000300a00 */
[----:B------:R1:W-:Y:S01]  /*95d00*/  @P3 STG.E.U8 desc[UR42][R6.64], R4 ;  /* 0x0000000406003986 */ /* 0x0003e2000c10112a */
[----:B------:R-:W-:-:S03]  /*95d10*/  LOP3.LUT P3, RZ, R50, 0x8000000, RZ, 0xc0, !PT ;  /* 0x0800000032ff7812 */ /* 0x000fc6000786c0ff */
[----:B-1----:R-:W4:Y:S01]  /*95d20*/  LDL.LU.64 R6, [R1+0x628] ;  /* 0x0006280001067983 */ /* 0x002f220000300a00 */
[----:B------:R-:W-:-:S09]  /*95d30*/  PRMT R4, R11, 0x7771, RZ ;  /* 0x000077710b047816 */ /* 0x000fd200000000ff */
[----:B------:R1:W-:Y:S04]  /*95d40*/  @P3 STG.E.U8 desc[UR42][R14.64], R4 ;  /* 0x000000040e003986 */ /* 0x0003e8000c10112a */
[----:B-1----:R-:W4:Y:S01]  /*95d50*/  LDL.LU.64 R14, [R1+0x620] ;  /* 0x00062000010e7983 */ /* 0x002f220000300a00 */
[----:B------:R-:W-:Y:S02]  /*95d60*/  LOP3.LUT P3, RZ, R50, 0x4000000, RZ, 0xc0, !PT ;  /* 0x0400000032ff7812 */ /* 0x000fe4000786c0ff */
[C---:B------:R-:W-:Y:S01]  /*95d70*/  PRMT R4, R11.reuse, 0x7772, RZ ;  /* 0x000077720b047816 */ /* 0x040fe200000000ff */
[----:B------:R-:W4:Y:S01]  /*95d80*/  LDL.LU R51, [R1+0xc58] ;  /* 0x000c580001337983 */ /* 0x000f220000300800 */
[----:B------:R-:W-:-:S09]  /*95d90*/  PRMT R11, R11, 0x7773, RZ ;  /* 0x000077730b0b7816 */ /* 0x000fd200000000ff */
[----:B------:R1:W-:Y:S01]  /*95da0*/  @P3 STG.E.U8 desc[UR42][R52.64], R4 ;  /* 0x0000000434003986 */ /* 0x0003e2000c10112a */
[----:B------:R-:W-:Y:S02]  /*95db0*/  LOP3.LUT P3, RZ, R50, 0x2000000, RZ, 0xc0, !PT ;  /* 0x0200000032ff7812 */ /* 0x000fe4000786c0ff */
[----:B-1----:R-:W-:Y:S01]  /*95dc0*/  PRMT R4, R12, 0x7770, RZ ;  /* 0x000077700c047816 */ /* 0x002fe200000000ff */
[----:B------:R-:W4:Y:S10]  /*95dd0*/  LDL.LU.64 R52, [R1+0x618] ;  /* 0x0006180001347983 */ /* 0x000f340000300a00 */
[----:B------:R1:W-:Y:S01]  /*95de0*/  @P3 STG.E.U8 desc[UR42][R54.64], R11 ;  /* 0x0000000b36003986 */ /* 0x0003e2000c10112a */
[----:B------:R-:W-:-:S02]  /*95df0*/  LOP3.LUT P3, RZ, R50, 0x1000000, RZ, 0xc0, !PT ;  /* 0x0100000032ff7812 */ /* 0x000fc4000786c0ff */
[C---:B------:R-:W-:Y:S01]  /*95e00*/  LOP3.LUT P6, RZ, R49.reuse, 0x400, RZ, 0xc0, !PT ;  /* 0x0000040031ff7812 */ /* 0x040fe200078cc0ff */
[----:B------:R-:W4:Y:S01]  /*95e10*/  LDL.LU.64 R8, [R1+0x610] ;  /* 0x0006100001087983 */ /* 0x000f220000300a00 */
[----:B------:R-:W-:-:S03]  /*95e20*/  LOP3.LUT P0, RZ, R49, 0x40, RZ, 0xc0, !PT ;  /* 0x0000004031ff7812 */ /* 0x000fc6000780c0ff */
[----:B-1----:R-:W4:Y:S04]  /*95e30*/  LDL.LU.64 R54, [R1+0x608] ;  /* 0x0006080001367983 */ /* 0x002f280000300a00 */
[----:B------:R-:W4:Y:S04]  /*95e40*/  LDL.LU R10, [R1+0xc5c] ;  /* 0x000c5c00010a7983 */ /* 0x000f280000300800 */
[----:B--2---:R1:W-:Y:S01]  /*95e50*/  @P3 STG.E.U8 desc[UR42][R56.64], R4 ;  /* 0x0000000438003986 */ /* 0x0043e2000c10112a */
[----:B------:R-:W-:Y:S02]  /*95e60*/  LOP3.LUT P3, RZ, R50, 0x800000, RZ, 0xc0, !PT ;  /* 0x0080000032ff7812 */ /* 0x000fe4000786c0ff */
[C---:B-1----:R-:W-:Y:S01]  /*95e70*/  PRMT R4, R12.reuse, 0x7771, RZ ;  /* 0x000077710c047816 */ /* 0x042fe200000000ff */
[----:B------:R-:W2:Y:S10]  /*95e80*/  LDL.LU.64 R56, [R1+0x600] ;  /* 0x0006000001387983 */ /* 0x000eb40000300a00 */
[----:B---3--:R1:W-:Y:S02]  /*95e90*/  @P3 STG.E.U8 desc[UR42][R60.64], R4 ;  /* 0x000000043c003986 */ /* 0x0083e4000c10112a */
[----:B-1----:R-:W-:-:S02]  /*95ea0*/  PRMT R4, R12, 0x7772, RZ ;  /* 0x000077720c047816 */ /* 0x002fc400000000ff */
[----:B------:R-:W3:Y:S01]  /*95eb0*/  LDL.LU.64 R60, [R1+0x5f8] ;  /* 0x0005f800013c7983 */ /* 0x000ee20000300a00 */
[----:B------:R-:W-:-:S03]  /*95ec0*/  PRMT R12, R12, 0x7773, RZ ;  /* 0x000077730c0c7816 */ /* 0x000fc600000000ff */
[----:B----4-:R1:W-:Y:S01]  /*95ed0*/  @P6 STG.E.U8 desc[UR42][R18.64], R4 ;  /* 0x0000000412006986 */ /* 0x0103e2000c10112a */
[C---:B------:R-:W-:Y:S02]  /*95ee0*/  LOP3.LUT P6, RZ, R50.reuse, 0x400000, RZ, 0xc0, !PT ;  /* 0x0040000032ff7812 */ /* 0x040fe400078cc0ff */
[----:B-1----:R-:W-:Y:S01]  /*95ef0*/  PRMT R4, R13, 0x7770, RZ ;  /* 0x000077700d047816 */ /* 0x002fe200000000ff */
[----:B------:R-:W4:Y:S10]  /*95f00*/  LDL.LU.64 R18, [R1+0x2598] ;  /* 0x0025980001127983 */ /* 0x000f340000300a00 */
[----:B------:R1:W-:Y:S01]  /*95f10*/  @P6 STG.E.U8 desc[UR42][R58.64], R12 ;  /* 0x0000000c3a006986 */ /* 0x0003e2000c10112a */
[----:B------:R-:W-:-:S03]  /*95f20*/  LOP3.LUT P6, RZ, R50, 0x200000, RZ, 0xc0, !PT ;  /* 0x0020000032ff7812 */ /* 0x000fc600078cc0ff */
[----:B-1----:R-:W4:Y:S10]  /*95f30*/  LDL.LU.64 R58, [R1+0x5f0] ;  /* 0x0005f000013a7983 */ /* 0x002f340000300a00 */
[----:B------:R1:W-:Y:S02]  /*95f40*/  @P6 STG.E.U8 desc[UR42][R6.64], R4 ;  /* 0x0000000406006986 */ /* 0x0003e4000c10112a */
[----:B-1----:R-:W-:-:S02]  /*95f50*/  PRMT R4, R13, 0x7771, RZ ;  /* 0x000077710d047816 */ /* 0x002fc400000000ff */
[----:B------:R-:W4:Y:S04]  /*95f60*/  LDL.LU.64 R6, [R1+0x5e8] ;  /* 0x0005e80001067983 */ /* 0x000f280000300a00 */
[----:B------:R1:W-:Y:S04]  /*95f70*/  @P0 STG.E.U8 desc[UR42][R14.64], R4 ;  /* 0x000000040e000986 */ /* 0x0003e8000c10112a */
[----:B-1----:R-:W2:Y:S01]  /*95f80*/  LDL.LU.64 R14, [R1+0x2590] ;  /* 0x00259000010e7983 */ /* 0x002ea20000300a00 */
[----:B------:R-:W-:Y:S02]  /*95f90*/  LOP3.LUT P5, RZ, R49, 0x10, RZ, 0xc0, !PT ;  /* 0x0000001031ff7812 */ /* 0x000fe400078ac0ff */
[----:B------:R-:W-:-:S02]  /*95fa0*/  PRMT R4, R13, 0x7772, RZ ;  /* 0x000077720d047816 */ /* 0x000fc400000000ff */
[C---:B------:R-:W-:Y:S02]  /*95fb0*/  LOP3.LUT P1, RZ, R49.reuse, 0x8, RZ, 0xc0, !PT ;  /* 0x0000000831ff7812 */ /* 0x040fe4000782c0ff */
[----:B------:R-:W-:-:S07]  /*95fc0*/  LOP3.LUT P2, RZ, R49, 0x4, RZ, 0xc0, !PT ;  /* 0x0000000431ff7812 */ /* 0x000fce000784c0ff */
[----:B------:R1:W-:Y:S01]  /*95fd0*/  @P5 STG.E.U8 desc[UR42][R52.64], R4 ;  /* 0x0000000434005986 */ /* 0x0003e2000c10112a */
[----:B------:R-:W-:-:S03]  /*95fe0*/  PRMT R13, R13, 0x7773, RZ ;  /* 0x000077730d0d7816 */ /* 0x000fc600000000ff */
[----:B-1----:R-:W4:Y:S01]  /*95ff0*/  LDL.LU.64 R52, [R1+0x5e0] ;  /* 0x0005e00001347983 */ /* 0x002f220000300a00 */
[----:B------:R-:W-:-:S03]  /*96000*/  LOP3.LUT P4, RZ, R49, 0x1, RZ, 0xc0, !PT ;  /* 0x0000000131ff7812 */ /* 0x000fc6000788c0ff */
[----:B------:R-:W-:Y:S01]  /*96010*/  @P1 STG.E.U8 desc[UR42][R8.64], R13 ;  /* 0x0000000d08001986 */ /* 0x000fe2000c10112a */
[----:B------:R-:W-:Y:S01]  /*96020*/  ISETP.LT.AND P1, PT, R51, UR4, !P4 ;  /* 0x0000000433007c0c */ /* 0x000fe2000e721270 */
[----:B------:R-:W-:Y:S01]  /*96030*/  ULDC UR4, c[0x0][0x228] ;  /* 0x00008a0000047ab9 */ /* 0x000fe20000000800 */
[----:B------:R-:W-:Y:S02]  /*96040*/  LOP3.LUT P6, RZ, R50, 0x100000, RZ, 0xc0, !PT ;  /* 0x0010000032ff7812 */ /* 0x000fe400078cc0ff */
[----:B------:R-:W-:Y:S02]  /*96050*/  LOP3.LUT P3, RZ, R49, 0x2, RZ, 0xc0, !PT ;  /* 0x0000000231ff7812 */ /* 0x000fe4000786c0ff */
[----:B--2---:R-:W-:-:S05]  /*96060*/  PRMT R4, R14, 0x7770, RZ ;  /* 0x000077700e047816 */ /* 0x004fca00000000ff */
[----:B------:R1:W-:Y:S04]  /*96070*/  @P2 STG.E.U8 desc[UR42][R54.64], R4 ;  /* 0x0000000436002986 */ /* 0x0003e8000c10112a */
[----:B-1----:R-:W2:Y:S01]  /*96080*/  LDL.LU.64 R54, [R1+0x5d8] ;  /* 0x0005d80001367983 */ /* 0x002ea20000300a00 */
[----:B------:R-:W-:-:S05]  /*96090*/  PRMT R4, R14, 0x7771, RZ ;  /* 0x000077710e047816 */ /* 0x000fca00000000ff */
[----:B------:R1:W-:Y:S01]  /*960a0*/  @P1 STG.E.U8 desc[UR42][R56.64], R4 ;  /* 0x0000000438001986 */ /* 0x0003e2000c10112a */
[----:B------:R-:W-:Y:S01]  /*960b0*/  ISETP.LT.AND P1, PT, R10, UR4, !P6 ;  /* 0x000000040a007c0c */ /* 0x000fe2000f721270 */
[----:B------:R-:W-:Y:S02]  /*960c0*/  ULDC UR4, c[0x0][0x228] ;  /* 0x00008a0000047ab9 */ /* 0x000fe40000000800 */
[----:B-1----:R-:W2:Y:S01]  /*960d0*/  LDL.LU.64 R56, [R1+0x5d0] ;  /* 0x0005d00001387983 */ /* 0x002ea20000300a00 */
[----:B------:R-:W-:Y:S02]  /*960e0*/  PRMT R4, R14, 0x7772, RZ ;  /* 0x000077720e047816 */ /* 0x000fe400000000ff */
[----:B------:R-:W-:Y:S01]  /*960f0*/  ISETP.LT.AND P6, PT, R51, UR4, !P6 ;  /* 0x0000000433007c0c */ /* 0x000fe2000f7c1270 */
[----:B------:R-:W-:-:S06]  /*96100*/  ULDC UR4, c[0x0][0x228] ;  /* 0x00008a0000047ab9 */ /* 0x000fcc0000000800 */
[----:B---3--:R1:W-:Y:S01]  /*96110*/  @P1 STG.E.U8 desc[UR42][R60.64], R4 ;  /* 0x000000043c001986 */ /* 0x0083e2000c10112a */
[----:B------:R-:W-:-:S03]  /*96120*/  PRMT R14, R14, 0x7773, RZ ;  /* 0x000077730e0e7816 */ /* 0x000fc600000000ff */
[----:B-1----:R-:W3:Y:S04]  /*96130*/  LDL.LU.64 R60, [R1+0x5c8] ;  /* 0x0005c800013c7983 */ /* 0x002ee80000300a00 */
[----:B----4-:R1:W-:Y:S04]  /*96140*/  @P6 STG.E.U8 desc[UR42][R58.64], R14 ;  /* 0x0000000e3a006986 */ /* 0x0103e8000c10112a */
[----:B-1----:R-:W4:Y:S01]  /*96150*/  LDL.LU.64 R58, [R1+0x5c0] ;  /* 0x0005c000013a7983 */ /* 0x002f220000300a00 */
[----:B------:R-:W-:Y:S01]  /*96160*/  ISETP.LT.AND P6, PT, R10, UR4, !P3 ;  /* 0x000000040a007c0c */ /* 0x000fe2000dfc1270 */
[----:B------:R-:W-:Y:S01]  /*96170*/  ULDC UR4, c[0x0][0x228] ;  /* 0x00008a0000047ab9 */ /* 0x000fe20000000800 */
[----:B------:R-:W-:-:S11]  /*96180*/  PRMT R4, R15, 0x7770, RZ ;  /* 0x000077700f047816 */ /* 0x000fd600000000ff */
[----:B------:R1:W-:Y:S01]  /*96190*/  @P6 STG.E.U8 desc[UR42][R6.64], R4 ;  /* 0x0000000406006986 */ /* 0x0003e2000c10112a */
[----:B------:R-:W-:Y:S01]  /*961a0*/  ISETP.LT.AND P6, PT, R51, UR4, !P3 ;  /* 0x0000000433007c0c */ /* 0x000fe2000dfc1270 */
[----:B------:R-:W-:Y:S02]  /*961b0*/  ULDC UR4, c[0x0][0x228] ;  /* 0x00008a0000047ab9 */ /* 0x000fe40000000800 */
[----:B-1----:R-:W4:Y:S01]  /*961c0*/  LDL.LU.64 R6, [R1+0x5b8] ;  /* 0x0005b80001067983 */ /* 0x002f220000300a00 */
[----:B------:R-:W-:Y:S02]  /*961d0*/  PRMT R4, R15, 0x7771, RZ ;  /* 0x000077710f047816 */ /* 0x000fe400000000ff */
[----:B------:R-:W-:-:S07]  /*961e0*/  LOP3.LUT P0, RZ, R49, 0x20, RZ, 0xc0, !PT ;  /* 0x0000002031ff7812 */ /* 0x000fce000780c0ff */
[----:B------:R1:W-:Y:S01]  /*961f0*/  @P6 STG.E.U8 desc[UR42][R52.64], R4 ;  /* 0x0000000434006986 */ /* 0x0003e2000c10112a */
[----:B------:R-:W-:Y:S01]  /*96200*/  ISETP.LT.AND P6, PT, R10, UR4, !P0 ;  /* 0x000000040a007c0c */ /* 0x000fe2000c7c1270 */
[----:B------:R-:W-:Y:S02]  /*96210*/  ULDC UR4, c[0x0][0x228] ;  /* 0x00008a0000047ab9 */ /* 0x000fe40000000800 */
[----:B-1----:R-:W4:Y:S01]  /*96220*/  LDL.LU.64 R52, [R1+0x5b0] ;  /* 0x0005b00001347983 */ /* 0x002f220000300a00 */
[C---:B------:R-:W-:Y:S02]  /*96230*/  PRMT R4, R15.reuse, 0x7772, RZ ;  /* 0x000077720f047816 */ /* 0x040fe400000000ff */
[----:B------:R-:W-:Y:S02]  /*96240*/  PRMT R15, R15, 0x7773, RZ ;  /* 0x000077730f0f7816 */ /* 0x000fe400000000ff */
[----:B------:R-:W-:-:S05]  /*96250*/  LOP3.LUT P2, RZ, R49, 0x200, RZ, 0xc0, !PT ;  /* 0x0000020031ff7812 */ /* 0x000fca000784c0ff */
[----:B--2---:R1:W-:Y:S01]  /*96260*/  @P6 STG.E.U8 desc[UR42][R54.64], R4 ;  /* 0x0000000436006986 */ /* 0x0043e2000c10112a */
[C---:B------:R-:W-:Y:S01]  /*96270*/  ISETP.LT.AND P6, PT, R51.reuse, UR4, !P0 ;  /* 0x0000000433007c0c */ /* 0x040fe2000c7c1270 */
[----:B------:R-:W-:Y:S02]  /*96280*/  ULDC UR4, c[0x0][0x228] ;  /* 0x00008a0000047ab9 */ /* 0x000fe40000000800 */
[----:B-1----:R-:W2:Y:S10]  /*96290*/  LDL.LU.64 R54, [R1+0x5a8] ;  /* 0x0005a80001367983 */ /* 0x002eb40000300a00 */
[----:B------:R1:W-:Y:S01]  /*962a0*/  @P6 STG.E.U8 desc[UR42][R56.64], R15 ;  /* 0x0000000f38006986 */ /* 0x0003e2000c10112a */
[----:B------:R-:W-:Y:S01]  /*962b0*/  ISETP.LT.AND P6, PT, R10, UR4, !P2 ;  /* 0x000000040a007c0c */ /* 0x000fe2000d7c1270 */
[----:B------:R-:W-:Y:S01]  /*962c0*/  ULDC UR4, c[0x0][0x228] ;  /* 0x00008a0000047ab9 */ /* 0x000fe20000000800 */
[----:B------:R-:W-:Y:S01]  /*962d0*/  PRMT R4, R16, 0x7770, RZ ;  /* 0x0000777010047816 */ /* 0x000fe200000000ff */
[----:B-1----:R-:W2:Y:S10]  /*962e0*/  LDL.LU.64 R56, [R1+0x5a0] ;  /* 0x0005a00001387983 */ /* 0x002eb40000300a00 */
[----:B---3--:R1:W-:Y:S01]  /*962f0*/  @P6 STG.E.U8 desc[UR42][R60.64], R4 ;  /* 0x000000043c006986 */ /* 0x0083e2000c10112a */
[----:B------:R-:W-:Y:S01]  /*96300*/  ISETP.LT.AND P6, PT, R51, UR4, !P2 ;  /* 0x0000000433007c0c */ /* 0x000fe2000d7c1270 */
[----:B------:R-:W-:-:S02]  /*96310*/  ULDC UR4, c[0x0][0x228] ;  /* 0x00008a0000047ab9 */ /* 0x000fc40000000800 */
[----:B-1----:R-:W3:Y:S01]  /*96320*/  LDL.LU.64 R60, [R1+0x598] ;  /* 0x00059800013c7983 */ /* 0x002ee20000300a00 */
[----:B------:R-:W-:-:S09]  /*96330*/  PRMT R4, R16, 0x7771, RZ ;  /* 0x0000777110047816 */ /* 0x000fd200000000ff */
[----:B----4-:R1:W-:Y:S04]  /*96340*/  @P6 STG.E.U8 desc[UR42][R58.64], R4 ;  /* 0x000000043a006986 */ /* 0x0103e8000c10112a */
[----:B-1----:R-:W4:Y:S01]  /*96350*/  LDL.LU.64 R58, [R1+0x590] ;  /* 0x00059000013a7983 */ /* 0x002f220000300a00 */
[----:B------:R-:W-:-:S04]  /*96360*/  LOP3.LUT P4, RZ, R49, 0x1000, RZ, 0xc0, !PT ;  /* 0x0000100031ff7812 */ /* 0x000fc8000788c0ff */
[----:B------:R-:W-:Y:S01]  /*96370*/  ISETP.LT.AND P6, PT, R10, UR4, !P4 ;  /* 0x000000040a007c0c */ /* 0x000fe2000e7c1270 */
[----:B------:R-:W-:Y:S01]  /*96380*/  ULDC UR4, c[0x0][0x228] ;  /* 0x00008a0000047ab9 */ /* 0x000fe20000000800 */
[C---:B------:R-:W-:Y:S02]  /*96390*/  PRMT R4, R16.reuse, 0x7772, RZ ;  /* 0x0000777210047816 */ /* 0x040fe400000000ff */
[----:B------:R-:W-:-:S09]  /*963a0*/  PRMT R16, R16, 0x7773, RZ ;  /* 0x0000777310107816 */ /* 0x000fd200000000ff */
[----:B------:R1:W-:Y:S01]  /*963b0*/  @P6 STG.E.U8 desc[UR42][R6.64], R4 ;  /* 0x0000000406006986 */ /* 0x0003e2000c10112a */
[----:B------:R-:W-:Y:S01]  /*963c0*/  ISETP.LT.AND P6, PT, R51, UR4, !P4 ;  /* 0x0000000433007c0c */ /* 0x000fe2000e7c1270 */
[----:B------:R-:W-:Y:S02]  /*963d0*/  ULDC UR4, c[0x0][0x228] ;  /* 0x00008a0000047ab9 */ /* 0x000fe40000000800 */
[----:B-1----:R-:W4:Y:S01]  /*963e0*/  LDL.LU.64 R6, [R1+0x588] ;  /* 0x0005880001067983 */ /* 0x002f220000300a00 */
[----:B------:R-:W-:-:S09]  /*963f0*/  LOP3.LUT P3, RZ, R49, 0x8000, RZ, 0xc0, !PT ;  /* 0x0000800031ff7812 */ /* 0x000fd2000786c0ff */
[----:B------:R1:W-:Y:S01]  /*96400*/  @P6 STG.E.U8 desc[UR42][R52.64], R16 ;  /* 0x0000001034006986 */ /* 0x0003e2000c10112a */
[----:B------:R-:W-:Y:S01]  /*96410*/  ISETP.LT.AND P6, PT, R10, UR4, !P3 ;  /* 0x000000040a007c0c */ /* 0x000fe2000dfc1270 */
[----:B------:R-:W-:Y:S01]  /*96420*/  ULDC UR4, c[0x0][0x228] ;  /* 0x00008a0000047ab9 */ /* 0x000fe20000000800 */
[----:B------:R-:W-:Y:S01]  /*96430*/  PRMT R4, R17, 0x7770, RZ ;  /* 0x0000777011047816 */ /* 0x000fe200000000ff */
[----:B-1----:R-:W4:Y:S01]  /*96440*/  LDL.LU.64 R52, [R1+0x580] ;  /* 0x0005800001347983 */ /* 0x002f220000300a00 */
[----:B------:R-:W-:-:S09]  /*96450*/  LOP3.LUT P0, RZ, R49, 0x10000, RZ, 0xc0, !PT ;  /* 0x0001000031ff7812 */ /* 0x000fd2000780c0ff */
[----:B--2---:R1:W-:Y:S01]  /*96460*/  @P6 STG.E.U8 desc[UR42][R54.64], R4 ;  /* 0x0000000436006986 */ /* 0x0043e2000c10112a */
[----:B------:R-:W-:Y:S01]  /*96470*/  ISETP.LT.AND P6, PT, R51, UR4, !P3 ;  /* 0x0000000433007c0c */ /* 0x000fe2000dfc1270 */
[----:B------:R-:W-:Y:S02]  /*96480*/  ULDC UR4, c[0x0][0x228] ;  /* 0x00008a0000047ab9 */ /* 0x000fe40000000800 */
[----:B-1----:R-:W2:Y:S01]  /*96490*/  LDL.LU.64 R54, [R1+0x578] ;  /* 0x0005780001367983 */ /* 0x002ea20000300a00 */
[----:B------:R-:W-:-:S09]  /*964a0*/  PRMT R4, R17, 0x7771, RZ ;  /* 0x0000777111047816 */ /* 0x000fd200000000ff */
[----:B------:R1:W-:Y:S01]  /*964b0*/  @P6 STG.E.U8 desc[UR42][R56.64], R4 ;  /* 0x0000000438006986 */ /* 0x0003e2000c10112a */
[----:B------:R-:W-:Y:S01]  /*964c0*/  ISETP.LT.AND P6, PT, R10, UR4, !P0 ;  /* 0x000000040a007c0c */ /* 0x000fe2000c7c1270 */
[----:B------:R-:W-:Y:S02]  /*964d0*/  ULDC UR4, c[0x0][0x228] ;  /* 0x00008a0000047ab9 */ /* 0x000fe40000000800 */
[----:B-1----:R-:W2:Y:S01]  /*964e0*/  LDL.LU.64 R56, [R1+0x570] ;  /* 0x0005700001387983 */ /* 0x002ea20000300a00 */
[----:B------:R-:W-:-:S09]  /*964f0*/  PRMT R4, R17, 0x7772, RZ ;  /* 0x0000777211047816 */ /* 0x000fd200000000ff */
[----:B---3--:R1:W-:Y:S01]  /*96500*/  @P6 STG.E.U8 desc[UR42][R60.64], R4 ;  /* 0x000000043c006986 */ /* 0x0083e2000c10112a */
[----:B------:R-:W-:Y:S01]  /*96510*/  ISETP.LT.AND P6, PT, R51, UR4, !P0 ;  /* 0x0000000433007c0c */ /* 0x000fe2000c7c1270 */
[----:B------:R-:W-:Y:S01]  /*96520*/  ULDC UR4, c[0x0][0x228] ;  /* 0x00008a0000047ab9 */ /* 0x000fe20000000800 */
[----:B------:R-:W-:Y:S01]  /*96530*/  PRMT R17, R17, 0x7773, RZ ;  /* 0x0000777311117816 */ /* 0x000fe200000000ff */
[----:B-1----:R-:W3:Y:S10]  /*96540*/  LDL.LU.64 R60, [R1+0x568] ;  /* 0x00056800013c7983 */ /* 0x002ef40000300a00 */
[----:B----4-:R1:W-:Y:S04]  /*96550*/  @P6 STG.E.U8 desc[UR42][R58.64], R17 ;  /* 0x000000113a006986 */ /* 0x0103e8000c10112a */
[----:B-1----:R-:W4:Y:S01]  /*96560*/  LDL.LU.64 R58, [R1+0x560] ;  /* 0x00056000013a7983 */ /* 0x002f220000300a00 */
[----:B------:R-:W-:-:S04]  /*96570*/  LOP3.LUT P2, RZ, R49, 0x80000, RZ, 0xc0, !PT ;  /* 0x0008000031ff7812 */ /* 0x000fc8000784c0ff */
        /* <DEDUP_REMOVED lines=17> */
[----:B------:R-:W-:Y:S01]  /*96690*/  ISETP.LT.AND P6, PT, R51, UR4, !P4 ;  /* 0x0000000433007c0c */ /* 0x000fe2000e7c1270 */
        /* <DEDUP_REMOVED lines=327> */
[C---:B------:R-:W-:Y:S02]  /*97b10*/  LOP3.LUT P2, RZ, R3.reuse, 0x2000000, RZ, 0xc0, !PT ;  /* 0x0200000003ff7812 */ /* 0x040fe4000784c0ff */
[----:B------:R-:W-:-:S02]  /*97b20*/  LOP3.LUT P4, RZ, R3, 0x8000000, RZ, 0xc0, !PT ;  /* 0x0800000003ff7812 */ /* 0x000fc4000788c0ff */
[----:B------:R-:W-:Y:S01]  /*97b30*/  LOP3.LUT P3, RZ, R3, 0x20000000, RZ, 0xc0, !PT ;  /* 0x2000000003ff7812 */ /* 0x000fe2000786c0ff */
[----:B--2---:R1:W-:Y:S01]  /*97b40*/  @P6 STG.E.U8 desc[UR42][R54.64], R4 ;  /* 0x0000000436006986 */ /* 0x0043e2000c10112a */
[----:B------:R-:W-:Y:S01]  /*97b50*/  ISETP.LT.AND P6, PT, R51, UR4, !P0 ;  /* 0x0000000433007c0c */ /* 0x000fe2000c7c1270 */
[----:B------:R-:W-:Y:S02]  /*97b60*/  ULDC UR4, c[0x0][0x228] ;  /* 0x00008a0000047ab9 */ /* 0x000fe40000000800 */
[----:B-1----:R-:W2:Y:S10]  /*97b70*/  LDL.LU.64 R54, [R1+0x350] ;  /* 0x0003500001367983 */ /* 0x002eb40000300a00 */
[----:B------:R1:W-:Y:S01]  /*97b80*/  @P6 STG.E.U8 desc[UR42][R56.64], R33 ;  /* 0x0000002138006986 */ /* 0x0003e2000c10112a */
[----:B------:R-:W-:Y:S01]  /*97b90*/  ISETP.LT.AND P6, PT, R10, UR4, !P2 ;  /* 0x000000040a007c0c */ /* 0x000fe2000d7c1270 */
[----:B------:R-:W-:Y:S01]  /*97ba0*/  ULDC UR4, c[0x0][0x228] ;  /* 0x00008a0000047ab9 */ /* 0x000fe20000000800 */
[----:B------:R-:W-:Y:S01]  /*97bb0*/  LOP3.LUT P0, RZ, R3, 0x80000000, RZ, 0xc0, !PT ;  /* 0x8000000003ff7812 */ /* 0x000fe2000780c0ff */
[----:B-1----:R-:W2:Y:S01]  /*97bc0*/  LDL.LU.64 R56, [R1+0x348] ;  /* 0x0003480001387983 */ /* 0x002ea20000300a00 */
[----:B------:R-:W-:-:S09]  /*97bd0*/  PRMT R3, R34, 0x7770, RZ ;  /* 0x0000777022037816 */ /* 0x000fd200000000ff */
[----:B---3--:R1:W-:Y:S01]  /*97be0*/  @P6 STG.E.U8 desc[UR42][R60.64], R3 ;  /* 0x000000033c006986 */ /* 0x0083e2000c10112a */
[----:B------:R-:W-:Y:S01]  /*97bf0*/  ISETP.LT.AND P6, PT, R51, UR4, !P2 ;  /* 0x0000000433007c0c */ /* 0x000fe2000d7c1270 */
[----:B------:R-:W-:Y:S02]  /*97c00*/  ULDC UR4, c[0x0][0x228] ;  /* 0x00008a0000047ab9 */ /* 0x000fe40000000800 */
[----:B-1----:R-:W3:Y:S01]  /*97c10*/  LDL.LU.64 R60, [R1+0x490] ;  /* 0x00049000013c7983 */ /* 0x002ee20000300a00 */
[----:B------:R-:W-:-:S09]  /*97c20*/  PRMT R3, R34, 0x7771, RZ ;  /* 0x0000777122037816 */ /* 0x000fd200000000ff */
[----:B----4-:R1:W-:Y:S04]  /*97c30*/  @P6 STG.E.U8 desc[UR42][R58.64], R3 ;  /* 0x000000033a006986 */ /* 0x0103e8000c10112a */
[----:B-1----:R-:W4:Y:S01]  /*97c40*/  LDL.LU.64 R58, [R1+0x488] ;  /* 0x00048800013a7983 */ /* 0x002f220000300a00 */
[----:B------:R-:W-:Y:S01]  /*97c50*/  ISETP.LT.AND P6, PT, R10, UR4, !P4 ;  /* 0x000000040a007c0c */ /* 0x000fe2000e7c1270 */
[----:B------:R-:W-:Y:S01]  /*97c60*/  ULDC UR4, c[0x0][0x228] ;  /* 0x00008a0000047ab9 */ /* 0x000fe20000000800 */
[C---:B------:R-:W-:Y:S02]  /*97c70*/  PRMT R3, R34.reuse, 0x7772, RZ ;  /* 0x0000777222037816 */ /* 0x040fe400000000ff */
[----:B------:R-:W-:-:S09]  /*97c80*/  PRMT R34, R34, 0x7773, RZ ;  /* 0x0000777322227816 */ /* 0x000fd200000000ff */
[----:B------:R1:W-:Y:S01]  /*97c90*/  @P6 STG.E.U8 desc[UR42][R6.64], R3 ;  /* 0x0000000306006986 */ /* 0x0003e2000c10112a */
[----:B------:R-:W-:Y:S01]  /*97ca0*/  ISETP.LT.AND P6, PT, R51, UR4, !P4 ;  /* 0x0000000433007c0c */ /* 0x000fe2000e7c1270 */
[----:B------:R-:W-:Y:S02]  /*97cb0*/  ULDC UR4, c[0x0][0x228] ;  /* 0x00008a0000047ab9 */ /* 0x000fe40000000800 */
[----:B-1----:R-:W4:Y:S10]  /*97cc0*/  LDL.LU.64 R6, [R1+0x340] ;  /* 0x0003400001067983 */ /* 0x002f340000300a00 */
[----:B------:R1:W-:Y:S01]  /*97cd0*/  @P6 STG.E.U8 desc[UR42][R52.64], R34 ;  /* 0x0000002234006986 */ /* 0x0003e2000c10112a */
[----:B------:R-:W-:Y:S01]  /*97ce0*/  ISETP.LT.AND P6, PT, R10, UR4, !P3 ;  /* 0x000000040a007c0c */ /* 0x000fe2000dfc1270 */
[----:B------:R-:W-:Y:S01]  /*97cf0*/  ULDC UR4, c[0x0][0x228] ;  /* 0x00008a0000047ab9 */ /* 0x000fe20000000800 */
[----:B------:R-:W-:Y:S01]  /*97d00*/  PRMT R3, R35, 0x7770, RZ ;  /* 0x0000777023037816 */ /* 0x000fe200000000ff */
[----:B-1----:R-:W4:Y:S10]  /*97d10*/  LDL.LU.64 R52, [R1+0x338] ;  /* 0x0003380001347983 */ /* 0x002f340000300a00 */
[----:B--2---:R1:W-:Y:S01]  /*97d20*/  @P6 STG.E.U8 desc[UR42][R54.64], R3 ;  /* 0x0000000336006986 */ /* 0x0043e2000c10112a */
[----:B------:R-:W-:Y:S01]  /*97d30*/  ISETP.LT.AND P6, PT, R51, UR4, !P3 ;  /* 0x0000000433007c0c */ /* 0x000fe2000dfc1270 */
[----:B------:R-:W-:-:S02]  /*97d40*/  ULDC UR4, c[0x0][0x228] ;  /* 0x00008a0000047ab9 */ /* 0x000fc40000000800 */
        /* <DEDUP_REMOVED lines=126> */
[C---:B------:R-:W-:Y:S02]  /*98530*/  LOP3.LUT P0, RZ, R2.reuse, 0x4000000, RZ, 0xc0, !PT ;  /* 0x0400000002ff7812 */ /* 0x040fe4000780c0ff */
[C---:B------:R-:W-:Y:S01]  /*98540*/  LOP3.LUT P2, RZ, R2.reuse, 0x20000000, RZ, 0xc0, !PT ;  /* 0x2000000002ff7812 */ /* 0x040fe2000784c0ff */
[----:B-1----:R-:W4:Y:S01]  /*98550*/  LDL.LU.64 R52, [R1+0x2d8] ;  /* 0x0002d80001347983 */ /* 0x002f220000300a00 */
[----:B------:R-:W-:Y:S02]  /*98560*/  LOP3.LUT P4, RZ, R2, 0x40000000, RZ, 0xc0, !PT ;  /* 0x4000000002ff7812 */ /* 0x000fe4000788c0ff */
[----:B------:R-:W-:-:S05]  /*98570*/  PRMT R2, R41, 0x7770, RZ ;  /* 0x0000777029027816 */ /* 0x000fca00000000ff */
        /* <DEDUP_REMOVED lines=24> */
[----:B------:R-:W-:-:S09]  /*98700*/  PRMT R2, R42, 0x7771, RZ ;  /* 0x000077712a027816 */ /* 0x000fd200000000ff */
        /* <DEDUP_REMOVED lines=36> */
[----:B0-----:R-:W-:Y:S01]  /*98950*/  PRMT R2, R44, 0x7770, RZ ;  /* 0x000077702c027816 */ /* 0x001fe200000000ff */
[----:B-1----:R-:W4:Y:S01]  /*98960*/  LDL.LU.64 R52, [R1+0x2a8] ;  /* 0x0002a80001347983 */ /* 0x002f220000300a00 */
[----:B------:R-:W-:-:S09]  /*98970*/  LOP3.LUT P4, RZ, R0, 0x80, RZ, 0xc0, !PT ;  /* 0x0000008000ff7812 */ /* 0x000fd2000788c0ff */
[----:B--2---:R0:W-:Y:S01]  /*98980*/  @P6 STG.E.U8 desc[UR42][R54.64], R2 ;  /* 0x0000000236006986 */ /* 0x0041e2000c10112a */
[----:B------:R-:W-:Y:S01]  /*98990*/  ISETP.LT.AND P6, PT, R51, UR4, !P2 ;  /* 0x0000000433007c0c */ /* 0x000fe2000d7c1270 */
[----:B------:R-:W-:Y:S02]  /*989a0*/  ULDC UR4, c[0x0][0x228] ;  /* 0x00008a0000047ab9 */ /* 0x000fe40000000800 */
[----:B0-----:R-:W2:Y:S01]  /*989b0*/  LDL.LU.64 R54, [R1+0x2a0] ;  /* 0x0002a00001367983 */ /* 0x001ea20000300a00 */
[----:B------:R-:W-:-:S09]  /*989c0*/  PRMT R2, R44, 0x7771, RZ ;  /* 0x000077712c027816 */ /* 0x000fd200000000ff */
[----:B------:R0:W-:Y:S01]  /*989d0*/  @P6 STG.E.U8 desc[UR42][R56.64], R2 ;  /* 0x0000000238006986 */ /* 0x0001e2000c10112a */
[----:B------:R-:W-:Y:S01]  /*989e0*/  ISETP.LT.AND P6, PT, R10, UR4, !P4 ;  /* 0x000000040a007c0c */ /* 0x000fe2000e7c1270 */
[----:B------:R-:W-:Y:S02]  /*989f0*/  ULDC UR4, c[0x0][0x228] ;  /* 0x00008a0000047ab9 */ /* 0x000fe40000000800 */
[----:B0-----:R-:W2:Y:S01]  /*98a00*/  LDL.LU.64 R56, [R1+0x298] ;  /* 0x0002980001387983 */ /* 0x001ea20000300a00 */
[----:B------:R-:W-:-:S09]  /*98a10*/  PRMT R2, R44, 0x7772, RZ ;  /* 0x000077722c027816 */ /* 0x000fd200000000ff */
[----:B---3--:R0:W-:Y:S01]  /*98a20*/  @P6 STG.E.U8 desc[UR42][R60.64], R2 ;  /* 0x000000023c006986 */ /* 0x0081e2000c10112a */
[----:B------:R-:W-:Y:S01]  /*98a30*/  ISETP.LT.AND P6, PT, R51, UR4, !P4 ;  /* 0x0000000433007c0c */ /* 0x000fe2000e7c1270 */
[----:B------:R-:W-:Y:S01]  /*98a40*/  ULDC UR4, c[0x0][0x228] ;  /* 0x00008a0000047ab9 */ /* 0x000fe20000000800 */
[----:B------:R-:W-:Y:S01]  /*98a50*/  PRMT R44, R44, 0x7773, RZ ;  /* 0x000077732c2c7816 */ /* 0x000fe200000000ff */
[----:B0-----:R-:W3:Y:S10]  /*98a60*/  LDL.LU.64 R60, [R1+0x290] ;  /* 0x00029000013c7983 */ /* 0x001ef40000300a00 */
[----:B----4-:R0:W-:Y:S04]  /*98a70*/  @P6 STG.E.U8 desc[UR42][R58.64], R44 ;  /* 0x0000002c3a006986 */ /* 0x0101e8000c10112a */
[----:B0-----:R-:W4:Y:S01]  /*98a80*/  LDL.LU.64 R58, [R1+0x288] ;  /* 0x00028800013a7983 */ /* 0x001f220000300a00 */
[----:B------:R-:W-:-:S02]  /*98a90*/  LOP3.LUT P3, RZ, R0, 0x200, RZ, 0xc0, !PT ;  /* 0x0000020000ff7812 */ /* 0x000fc4000786c0ff */
[----:B------:R-:W-:Y:S01]  /*98aa0*/  PRMT R2, R45, 0x7770, RZ ;  /* 0x000077702d027816 */ /* 0x000fe200000000ff */
[----:B------:R-:W4:Y:S01]  /*98ab0*/  LDL.LU.64 R8, [R1+0x280] ;  /* 0x0002800001087983 */ /* 0x000f220000300a00 */
[----:B------:R-:W-:Y:S01]  /*98ac0*/  ISETP.LT.AND P6, PT, R10, UR4, !P3 ;  /* 0x000000040a007c0c */ /* 0x000fe2000dfc1270 */
[----:B------:R-:W-:Y:S01]  /*98ad0*/  ULDC UR4, c[0x0][0x228] ;  /* 0x00008a0000047ab9 */ /* 0x000fe20000000800 */
[----:B------:R-:W-:-:S11]  /*98ae0*/  LOP3.LUT P0, RZ, R0, 0x800, RZ, 0xc0, !PT ;  /* 0x0000080000ff7812 */ /* 0x000fd6000780c0ff */
[----:B------:R0:W-:Y:S01]  /*98af0*/  @P6 STG.E.U8 desc[UR42][R6.64], R2 ;  /* 0x0000000206006986 */ /* 0x0001e2000c10112a */
[----:B------:R-:W-:Y:S01]  /*98b00*/  ISETP.LT.AND P6, PT, R51, UR4, !P3 ;  /* 0x0000000433007c0c */ /* 0x000fe2000dfc1270 */
[----:B------:R-:W-:Y:S01]  /*98b10*/  ULDC UR4, c[0x0][0x228] ;  /* 0x00008a0000047ab9 */ /* 0x000fe20000000800 */
[----:B0-----:R-:W-:-:S11]  /*98b20*/  PRMT R2, R45, 0x7771, RZ ;  /* 0x000077712d027816 */ /* 0x001fd600000000ff */
[----:B------:R0:W-:Y:S01]  /*98b30*/  @P6 STG.E.U8 desc[UR42][R52.64], R2 ;  /* 0x0000000234006986 */ /* 0x0001e2000c10112a */
[----:B------:R-:W-:Y:S01]  /*98b40*/  ISETP.LT.AND P6, PT, R10, UR4, !P0 ;  /* 0x000000040a007c0c */ /* 0x000fe2000c7c1270 */
[----:B------:R-:W-:Y:S01]  /*98b50*/  ULDC UR4, c[0x0][0x228] ;  /* 0x00008a0000047ab9 */ /* 0x000fe20000000800 */
[C---:B------:R-:W-:Y:S01]  /*98b60*/  PRMT R3, R45.reuse, 0x7772, RZ ;  /* 0x000077722d037816 */ /* 0x040fe200000000ff */
[----:B0-----:R-:W4:Y:S01]  /*98b70*/  LDL.LU.64 R52, [R1+0x278] ;  /* 0x0002780001347983 */ /* 0x001f220000300a00 */
[----:B------:R-:W-:Y:S02]  /*98b80*/  PRMT R45, R45, 0x7773, RZ ;  /* 0x000077732d2d7816 */ /* 0x000fe400000000ff */
[----:B------:R-:W-:Y:S02]  /*98b90*/  LOP3.LUT P2, RZ, R0, 0x2000, RZ, 0xc0, !PT ;  /* 0x0000200000ff7812 */ /* 0x000fe4000784c0ff */
[----:B------:R-:W-:Y:S02]  /*98ba0*/  PRMT R4, R46, 0x7770, RZ ;  /* 0x000077702e047816 */ /* 0x000fe400000000ff */
[----:B------:R-:W-:-:S02]  /*98bb0*/  LOP3.LUT P4, RZ, R0, 0x10000, RZ, 0xc0, !PT ;  /* 0x0001000000ff7812 */ /* 0x000fc4000788c0ff */
[C---:B------:R-:W-:Y:S02]  /*98bc0*/  LOP3.LUT P3, RZ, R0.reuse, 0x80000, RZ, 0xc0, !PT ;  /* 0x0008000000ff7812 */ /* 0x040fe4000786c0ff */
[----:B------:R-:W-:Y:S01]  /*98bd0*/  LOP3.LUT P1, RZ, R0, 0x2000000, RZ, 0xc0, !PT ;  /* 0x0200000000ff7812 */ /* 0x000fe2000782c0ff */
[----:B--2---:R0:W-:Y:S01]  /*98be0*/  @P6 STG.E.U8 desc[UR42][R54.64], R3 ;  /* 0x0000000336006986 */ /* 0x0041e2000c10112a */
[----:B------:R-:W-:Y:S01]  /*98bf0*/  ISETP.LT.AND P6, PT, R51, UR4, !P0 ;  /* 0x0000000433007c0c */ /* 0x000fe2000c7c1270 */
[----:B------:R-:W-:Y:S02]  /*98c00*/  ULDC UR4, c[0x0][0x228] ;  /* 0x00008a0000047ab9 */ /* 0x000fe40000000800 */
[----:B0-----:R-:W2:Y:S10]  /*98c10*/  LDL.LU.64 R54, [R1+0x270] ;  /* 0x0002700001367983 */ /* 0x001eb40000300a00 */
[----:B------:R0:W-:Y:S01]  /*98c20*/  @P6 STG.E.U8 desc[UR42][R56.64], R45 ;  /* 0x0000002d38006986 */ /* 0x0001e2000c10112a */
[----:B------:R-:W-:Y:S01]  /*98c30*/  ISETP.LT.AND P6, PT, R10, UR4, !P2 ;  /* 0x000000040a007c0c */ /* 0x000fe2000d7c1270 */
[----:B------:R-:W-:-:S02]  /*98c40*/  ULDC UR4, c[0x0][0x228] ;  /* 0x00008a0000047ab9 */ /* 0x000fc40000000800 */
[----:B0-----:R-:W2:Y:S10]  /*98c50*/  LDL.LU.64 R56, [R1+0x268] ;  /* 0x0002680001387983 */ /* 0x001eb40000300a00 */
[----:B---3--:R0:W-:Y:S01]  /*98c60*/  @P6 STG.E.U8 desc[UR42][R60.64], R4 ;  /* 0x000000043c006986 */ /* 0x0081e2000c10112a */
[----:B------:R-:W-:Y:S01]  /*98c70*/  ISETP.LT.AND P6, PT, R51, UR4, !P2 ;  /* 0x0000000433007c0c */ /* 0x000fe2000d7c1270 */
[----:B------:R-:W-:Y:S01]  /*98c80*/  ULDC UR4, c[0x0][0x228] ;  /* 0x00008a0000047ab9 */ /* 0x000fe20000000800 */
[C---:B------:R-:W-:Y:S01]  /*98c90*/  LOP3.LUT P0, RZ, R0.reuse, 0x100000, RZ, 0xc0, !PT ;  /* 0x0010000000ff7812 */ /* 0x040fe2000780c0ff */
[----:B0-----:R-:W3:Y:S01]  /*98ca0*/  LDL.LU.64 R60, [R1+0x260] ;  /* 0x00026000013c7983 */ /* 0x001ee20000300a00 */
[----:B------:R-:W-:-:S02]  /*98cb0*/  LOP3.LUT P2, RZ, R0, 0x800000, RZ, 0xc0, !PT ;  /* 0x0080000000ff7812 */ /* 0x000fc4000784c0ff */
[----:B------:R-:W-:Y:S01]  /*98cc0*/  PRMT R0, R46, 0x7771, RZ ;  /* 0x000077712e007816 */ /* 0x000fe200000000ff */
[----:B------:R-:W3:Y:S06]  /*98cd0*/  LDL.LU.64 R6, [R1+0x258] ;  /* 0x0002580001067983 */ /* 0x000eec0000300a00 */
[----:B----4-:R0:W-:Y:S04]  /*98ce0*/  @P6 STG.E.U8 desc[UR42][R58.64], R0 ;  /* 0x000000003a006986 */ /* 0x0101e8000c10112a */
[----:B0-----:R-:W4:Y:S01]  /*98cf0*/  LDL.LU R59, [R1+0xc50] ;  /* 0x000c5000013b7983 */ /* 0x001f220000300800 */
[----:B------:R-:W-:Y:S01]  /*98d00*/  ISETP.LT.AND P6, PT, R10, UR4, !P4 ;  /* 0x000000040a007c0c */ /* 0x000fe2000e7c1270 */
[----:B------:R-:W-:Y:S01]  /*98d10*/  ULDC UR4, c[0x0][0x228] ;  /* 0x00008a0000047ab9 */ /* 0x000fe20000000800 */
[----:B------:R-:W-:-:S02]  /*98d20*/  PRMT R2, R46, 0x7772, RZ ;  /* 0x000077722e027816 */ /* 0x000fc400000000ff */
[----:B------:R-:W-:-:S09]  /*98d30*/  PRMT R46, R46, 0x7773, RZ ;  /* 0x000077732e2e7816 */ /* 0x000fd200000000ff */
[----:B------:R0:W-:Y:S01]  /*98d40*/  @P6 STG.E.U8 desc[UR42][R8.64], R2 ;  /* 0x0000000208006986 */ /* 0x0001e2000c10112a */
[----:B------:R-:W-:Y:S01]  /*98d50*/  ISETP.LT.AND P6, PT, R51, UR4, !P4 ;  /* 0x0000000433007c0c */ /* 0x000fe2000e7c1270 */
[----:B------:R-:W-:Y:S02]  /*98d60*/  ULDC UR4, c[0x0][0x228] ;  /* 0x00008a0000047ab9 */ /* 0x000fe40000000800 */
[----:B0-----:R-:W4:Y:S10]  /*98d70*/  LDL.LU.64 R8, [R1+0x250] ;  /* 0x0002500001087983 */ /* 0x001f340000300a00 */
[----:B------:R0:W-:Y:S01]  /*98d80*/  @P6 STG.E.U8 desc[UR42][R52.64], R46 ;  /* 0x0000002e34006986 */ /* 0x0001e2000c10112a */
[----:B------:R-:W-:Y:S01]  /*98d90*/  ISETP.LT.AND P6, PT, R10, UR4, !P3 ;  /* 0x000000040a007c0c */ /* 0x000fe2000dfc1270 */
[----:B------:R-:W-:Y:S01]  /*98da0*/  ULDC UR4, c[0x0][0x228] ;  /* 0x00008a0000047ab9 */ /* 0x000fe20000000800 */
[C---:B------:R-:W-:Y:S01]  /*98db0*/  PRMT R3, R47.reuse, 0x7770, RZ ;  /* 0x000077702f037816 */ /* 0x040fe200000000ff */
[----:B0-----:R-:W4:Y:S01]  /*98dc0*/  LDL.LU.64 R52, [R1+0x248] ;  /* 0x0002480001347983 */ /* 0x001f220000300a00 */
[----:B------:R-:W-:-:S02]  /*98dd0*/  PRMT R0, R47, 0x7771, RZ ;  /* 0x000077712f007816 */ /* 0x000fc400000000ff */
[C---:B------:R-:W-:Y:S02]  /*98de0*/  PRMT R2, R47.reuse, 0x7772, RZ ;  /* 0x000077722f027816 */ /* 0x040fe400000000ff */
[----:B------:R-:W-:-:S05]  /*98df0*/  PRMT R47, R47, 0x7773, RZ ;  /* 0x000077732f2f7816 */ /* 0x000fca00000000ff */
        /* <DEDUP_REMOVED lines=10> */
[----:B------:R-:W-:-:S02]  /*98ea0*/  ULDC UR4, c[0x0][0x228] ;  /* 0x00008a0000047ab9 */ /* 0x000fc40000000800 */
[----:B0-----:R-:W3:Y:S10]  /*98eb0*/  LDL.LU.64 R60, [R1+0x230] ;  /* 0x00023000013c7983 */ /* 0x001ef40000300a00 */
[----:B------:R-:W-:Y:S04]  /*98ec0*/  @P6 STG.E.U8 desc[UR42][R6.64], R47 ;  /* 0x0000002f06006986 */ /* 0x000fe8000c10112a */
[----:B----4-:R0:W1:Y:S04]  /*98ed0*/  LDS.128 R4, [R59] ;  /* 0x000000003b047984 */ /* 0x0100680000000c00 */
[----:B0-----:R-:W4:Y:S01]  /*98ee0*/  LDL.LU.64 R58, [R1+0x228] ;  /* 0x00022800013a7983 */ /* 0x001f220000300a00 */
[----:B------:R-:W-:Y:S01]  /*98ef0*/  ISETP.LT.AND P6, PT, R10, UR4, !P2 ;  /* 0x000000040a007c0c */ /* 0x000fe2000d7c1270 */
[----:B------:R-:W-:-:S02]  /*98f00*/  ULDC UR4, c[0x0][0x228] ;  /* 0x00008a0000047ab9 */ /* 0x000fc40000000800 */
[----:B------:R-:W4:Y:S01]  /*98f10*/  LDL.LU.64 R16, [R1+0x198] ;  /* 0x0001980001107983 */ /* 0x000f220000300a00 */
[----:B------:R-:W-:-:S03]  /*98f20*/  LOP3.LUT P5, RZ, R50, 0x80000, RZ, 0xc0, !PT ;  /* 0x0008000032ff7812 */ /* 0x000fc600078ac0ff */
[----:B------:R-:W4:Y:S04]  /*98f30*/  LDL.LU.64 R14, [R1+0x190] ;  /* 0x00019000010e7983 */ /* 0x000f280000300a00 */
[----:B------:R-:W4:Y:S01]  /*98f40*/  LDL.LU.64 R12, [R1+0x188] ;  /* 0x00018800010c7983 */ /* 0x000f220000300a00 */
[----:B-1----:R-:W-:-:S05]  /*98f50*/  PRMT R0, R4, 0x7770, RZ ;  /* 0x0000777004007816 */ /* 0x002fca00000000ff */
[----:B------:R0:W-:Y:S01]  /*98f60*/  @P6 STG.E.U8 desc[UR42][R8.64], R0 ;  /* 0x0000000008006986 */ /* 0x0001e2000c10112a */
[----:B------:R-:W-:Y:S01]  /*98f70*/  ISETP.LT.AND P6, PT, R51, UR4, !P2 ;  /* 0x0000000433007c0c */ /* 0x000fe2000d7c1270 */
[----:B------:R-:W-:Y:S01]  /*98f80*/  ULDC UR4, c[0x0][0x228] ;  /* 0x00008a0000047ab9 */ /* 0x000fe20000000800 */
[C---:B------:R-:W-:Y:S02]  /*98f90*/  PRMT R2, R4.reuse, 0x7771, RZ ;  /* 0x0000777104027816 */ /* 0x040fe400000000ff */
[----:B------:R-:W-:Y:S02]  /*98fa0*/  PRMT R3, R4, 0x7772, RZ ;  /* 0x0000777204037816 */ /* 0x000fe400000000ff */
[----:B0-----:R-:W-:Y:S01]  /*98fb0*/  PRMT R0, R5, 0x7770, RZ ;  /* 0x0000777005007816 */ /* 0x001fe200000000ff */
[----:B------:R-:W4:Y:S06]  /*98fc0*/  LDL.LU.64 R8, [R1+0x180] ;  /* 0x0001800001087983 */ /* 0x000f2c0000300a00 */
[----:B------:R0:W-:Y:S01]  /*98fd0*/  @P6 STG.E.U8 desc[UR42][R52.64], R2 ;  /* 0x0000000234006986 */ /* 0x0001e2000c10112a */
[----:B------:R-:W-:Y:S01]  /*98fe0*/  ISETP.LT.AND P6, PT, R10, UR4, !P1 ;  /* 0x000000040a007c0c */ /* 0x000fe2000cfc1270 */
[----:B------:R-:W-:Y:S01]  /*98ff0*/  ULDC UR4, c[0x0][0x228] ;  /* 0x00008a0000047ab9 */ /* 0x000fe20000000800 */
[----:B------:R-:W-:-:S02]  /*99000*/  PRMT R4, R4, 0x7773, RZ ;  /* 0x0000777304047816 */ /* 0x000fc400000000ff */
[----:B0-----:R-:W-:Y:S01]  /*99010*/  PRMT R2, R5, 0x7771, RZ ;  /* 0x0000777105027816 */ /* 0x001fe200000000ff */
[----:B------:R-:W4:Y:S08]  /*99020*/  LDL.LU.64 R52, [R1+0x178] ;  /* 0x0001780001347983 */ /* 0x000f300000300a00 */
[----:B--2---:R0:W-:Y:S01]  /*99030*/  @P6 STG.E.U8 desc[UR42][R54.64], R3 ;  /* 0x0000000336006986 */ /* 0x0041e2000c10112a */
[----:B------:R-:W-:Y:S01]  /*99040*/  ISETP.LT.AND P6, PT, R51, UR4, !P1 ;  /* 0x0000000433007c0c */ /* 0x000fe2000cfc1270 */
[----:B------:R-:W-:-:S02]  /*99050*/  ULDC UR4, c[0x0][0x228] ;  /* 0x00008a0000047ab9 */ /* 0x000fc40000000800 */
[----:B0-----:R-:W2:Y:S10]  /*99060*/  LDL.LU.64 R54, [R1+0x170] ;  /* 0x0001700001367983 */ /* 0x001eb40000300a00 */
[----:B------:R0:W-:Y:S01]  /*99070*/  @P6 STG.E.U8 desc[UR42][R56.64], R4 ;  /* 0x0000000438006986 */ /* 0x0001e2000c10112a */
[----:B------:R-:W-:Y:S01]  /*99080*/  ISETP.LT.AND P6, PT, R10, UR4, !P5 ;  /* 0x000000040a007c0c */ /* 0x000fe2000efc1270 */
[----:B------:R-:W-:-:S02]  /*99090*/  ULDC UR4, c[0x0][0x228] ;  /* 0x00008a0000047ab9 */ /* 0x000fc40000000800 */
[----:B------:R-:W-:Y:S01]  /*990a0*/  ISETP.LT.AND P5, PT, R51, UR4, !P5 ;  /* 0x0000000433007c0c */ /* 0x000fe2000efa1270 */
[----:B------:R-:W-:Y:S01]  /*990b0*/  ULDC UR4, c[0x0][0x228] ;  /* 0x00008a0000047ab9 */ /* 0x000fe20000000800 */
[----:B0-----:R-:W2:Y:S08]  /*990c0*/  LDL.LU.64 R56, [R1+0x168] ;  /* 0x0001680001387983 */ /* 0x001eb00000300a00 */
[----:B---3--:R0:W-:Y:S04]  /*990d0*/  @P6 STG.E.U8 desc[UR42][R60.64], R0 ;  /* 0x000000003c006986 */ /* 0x0081e8000c10112a */
[----:B0-----:R-:W3:Y:S04]  /*990e0*/  LDL.LU.64 R60, [R1+0x160] ;  /* 0x00016000013c7983 */ /* 0x001ee80000300a00 */
[----:B----4-:R0:W-:Y:S04]  /*990f0*/  @P5 STG.E.U8 desc[UR42][R58.64], R2 ;  /* 0x000000023a005986 */ /* 0x0101e8000c10112a */
[----:B0-----:R-:W4:Y:S01]  /*99100*/  LDL.LU.64 R58, [R1+0x158] ;  /* 0x00015800013a7983 */ /* 0x001f220000300a00 */
[----:B------:R-:W-:-:S02]  /*99110*/  LOP3.LUT P4, RZ, R50, 0x40000, RZ, 0xc0, !PT ;  /* 0x0004000032ff7812 */ /* 0x000fc4000788c0ff */
[----:B------:R-:W-:Y:S02]  /*99120*/  LOP3.LUT P3, RZ, R50, 0x20000, RZ, 0xc0, !PT ;  /* 0x0002000032ff7812 */ /* 0x000fe4000786c0ff */
[C---:B------:R-:W-:Y:S01]  /*99130*/  ISETP.LT.AND P6, PT, R10.reuse, UR4, !P4 ;  /* 0x000000040a007c0c */ /* 0x040fe2000e7c1270 */
[----:B------:R-:W-:Y:S01]  /*99140*/  ULDC UR4, c[0x0][0x228] ;  /* 0x00008a0000047ab9 */ /* 0x000fe20000000800 */
[----:B------:R-:W-:Y:S01]  /*99150*/  ISETP.LT.AND P4, PT, R51, UR5, !P4 ;  /* 0x0000000533007c0c */ /* 0x000fe2000e781270 */
[----:B------:R-:W-:Y:S01]  /*99160*/  ULDC UR5, c[0x0][0x228] ;  /* 0x00008a0000057ab9 */ /* 0x000fe20000000800 */
[----:B------:R-:W-:Y:S01]  /*99170*/  ISETP.LT.AND P5, PT, R10, UR4, !P3 ;  /* 0x000000040a007c0c */ /* 0x000fe2000dfa1270 */
[----:B------:R-:W-:Y:S01]  /*99180*/  ULDC UR4, c[0x0][0x228] ;  /* 0x00008a0000047ab9 */ /* 0x000fe20000000800 */
[----:B------:R-:W-:Y:S02]  /*99190*/  PRMT R3, R5, 0x7772, RZ ;  /* 0x0000777205037816 */ /* 0x000fe400000000ff */
[----:B------:R-:W-:-:S02]  /*991a0*/  LOP3.LUT P2, RZ, R50, 0x8000, RZ, 0xc0, !PT ;  /* 0x0000800032ff7812 */ /* 0x000fc4000784c0ff */
[----:B------:R-:W-:Y:S02]  /*991b0*/  PRMT R5, R5, 0x7773, RZ ;  /* 0x0000777305057816 */ /* 0x000fe400000000ff */
[----:B------:R-:W-:Y:S01]  /*991c0*/  PRMT R0, R6, 0x7770, RZ ;  /* 0x0000777006007816 */ /* 0x000fe200000000ff */
[----:B------:R-:W-:Y:S01]  /*991d0*/  @P6 STG.E.U8 desc[UR42][R16.64], R3 ;  /* 0x0000000310006986 */ /* 0x000fe2000c10112a */
[----:B------:R-:W-:Y:S01]  /*991e0*/  ISETP.LT.AND P6, PT, R10, UR4, !P2 ;  /* 0x000000040a007c0c */ /* 0x000fe2000d7c1270 */
[----:B------:R-:W-:Y:S01]  /*991f0*/  ULDC UR4, c[0x0][0x228] ;  /* 0x00008a0000047ab9 */ /* 0x000fe20000000800 */
[C---:B------:R-:W-:Y:S01]  /*99200*/  LOP3.LUT P1, RZ, R50.reuse, 0x4000, RZ, 0xc0, !PT ;  /* 0x0000400032ff7812 */ /* 0x040fe2000782c0ff */
[----:B------:R-:W-:Y:S01]  /*99210*/  @P4 STG.E.U8 desc[UR42][R14.64], R5 ;  /* 0x000000050e004986 */ /* 0x000fe2000c10112a */
[----:B------:R-:W-:Y:S02]  /*99220*/  LOP3.LUT P0, RZ, R50, 0x10000, RZ, 0xc0, !PT ;  /* 0x0001000032ff7812 */ /* 0x000fe4000780c0ff */
[C---:B------:R-:W-:Y:S01]  /*99230*/  ISETP.LT.AND P3, PT, R51.reuse, UR4, !P3 ;  /* 0x0000000433007c0c */ /* 0x040fe2000df61270 */
[----:B------:R0:W-:Y:S01]  /*99240*/  @P5 STG.E.U8 desc[UR42][R12.64], R0 ;  /* 0x000000000c005986 */ /* 0x0001e2000c10112a */
[----:B------:R-:W-:Y:S01]  /*99250*/  ULDC UR4, c[0x0][0x228] ;  /* 0x00008a0000047ab9 */ /* 0x000fe20000000800 */
[----:B------:R-:W-:Y:S01]  /*99260*/  ISETP.LT.AND P5, PT, R10, UR5, !P1 ;  /* 0x000000050a007c0c */ /* 0x000fe2000cfa1270 */
[----:B------:R-:W-:Y:S01]  /*99270*/  ULDC UR5, c[0x0][0x228] ;  /* 0x00008a0000057ab9 */ /* 0x000fe20000000800 */
[----:B------:R-:W-:-:S02]  /*99280*/  ISETP.LT.AND P2, PT, R51, UR4, !P2 ;  /* 0x0000000433007c0c */ /* 0x000fc4000d741270 */
[----:B------:R-:W-:Y:S01]  /*99290*/  ISETP.LT.AND P4, PT, R10, UR6, !P0 ;  /* 0x000000060a007c0c */ /* 0x000fe2000c781270 */
[----:B------:R-:W-:Y:S01]  /*992a0*/  ULDC UR6, c[0x0][0x228] ;  /* 0x00008a0000067ab9 */ /* 0x000fe20000000800 */
[C---:B------:R-:W-:Y:S02]  /*992b0*/  ISETP.LT.AND P1, PT, R51.reuse, UR5, !P1 ;  /* 0x0000000533007c0c */ /* 0x040fe4000cf21270 */
[----:B------:R-:W-:Y:S02]  /*992c0*/  ISETP.LT.AND P0, PT, R51, UR6, !P0 ;  /* 0x0000000633007c0c */ /* 0x000fe4000c701270 */
[C---:B0-----:R-:W-:Y:S02]  /*992d0*/  PRMT R0, R6.reuse, 0x7771, RZ ;  /* 0x0000777106007816 */ /* 0x041fe400000000ff */
[C---:B------:R-:W-:Y:S02]  /*992e0*/  PRMT R2, R6.reuse, 0x7772, RZ ;  /* 0x0000777206027816 */ /* 0x040fe400000000ff */
[----:B------:R-:W-:-:S02]  /*992f0*/  PRMT R6, R6, 0x7773, RZ ;  /* 0x0000777306067816 */ /* 0x000fc400000000ff */
[C---:B------:R-:W-:Y:S01]  /*99300*/  PRMT R3, R7.reuse, 0x7770, RZ ;  /* 0x0000777007037816 */ /* 0x040fe200000000ff */
[----:B------:R0:W-:Y:S01]  /*99310*/  @P3 STG.E.U8 desc[UR42][R8.64], R0 ;  /* 0x0000000008003986 */ /* 0x0001e2000c10112a */
[C---:B------:R-:W-:Y:S02]  /*99320*/  PRMT R4, R7.reuse, 0x7771, RZ ;  /* 0x0000777107047816 */ /* 0x040fe400000000ff */
[C---:B------:R-:W-:Y:S01]  /*99330*/  PRMT R5, R7.reuse, 0x7772, RZ ;  /* 0x0000777207057816 */ /* 0x040fe200000000ff */
[----:B------:R0:W-:Y:S01]  /*99340*/  @P6 STG.E.U8 desc[UR42][R52.64], R2 ;  /* 0x0000000234006986 */ /* 0x0001e2000c10112a */
[----:B------:R-:W-:-:S03]  /*99350*/  PRMT R7, R7, 0x7773, RZ ;  /* 0x0000777307077816 */ /* 0x000fc600000000ff */
[----:B--2---:R0:W-:Y:S04]  /*99360*/  @P2 STG.E.U8 desc[UR42][R54.64], R6 ;  /* 0x0000000636002986 */ /* 0x0041e8000c10112a */
[----:B------:R0:W-:Y:S04]  /*99370*/  @P5 STG.E.U8 desc[UR42][R56.64], R3 ;  /* 0x0000000338005986 */ /* 0x0001e8000c10112a */
[----:B---3--:R0:W-:Y:S04]  /*99380*/  @P1 STG.E.U8 desc[UR42][R60.64], R4 ;  /* 0x000000043c001986 */ /* 0x0081e8000c10112a */
[----:B----4-:R0:W-:Y:S01]  /*99390*/  @P4 STG.E.U8 desc[UR42][R58.64], R5 ;  /* 0x000000053a004986 */ /* 0x0101e2000c10112a */
[----:B------:R-:W-:Y:S05]  /*993a0*/  @!P0 EXIT ;  /* 0x000000000000894d */ /* 0x000fea0003800000 */
[----:B0-----:R-:W2:Y:S04]  /*993b0*/  LDL.LU.64 R58, [R1+0x150] ;  /* 0x00015000013a7983 */ /* 0x001ea80000300a00 */
[----:B--2---:R-:W-:Y:S01]  /*993c0*/  STG.E.U8 desc[UR42][R58.64], R7 ;  /* 0x000000073a007986 */ /* 0x004fe2000c10112a */
[----:B------:R-:W-:Y:S05]  /*993d0*/  EXIT ;  /* 0x000000000000794d */ /* 0x000fea0003800000 */
.L_x_2:
[----:B------:R-:W-:-:S00]  /*993e0*/  BRA `(.L_x_2) ;  /* 0xfffffffc00fc7947 */ /* 0x000fc0000383ffff */
[----:B------:R-:W-:-:S00]  /*993f0*/  NOP ;  /* 0x0000000000007918 */ /* 0x000fc00000000000 */
        /* <DEDUP_REMOVED lines=8> */
.L_x_3:


//--------------------- .nv.shared.matmul_kernel  --------------------------
	.section	.nv.shared.matmul_kernel,"aw",@nobits
	.sectionflags	@""
	.align	16
	.zero		1024


//--------------------- .nv.shared.reserved.0     --------------------------
	.section	.nv.shared.reserved.0,"aw",@nobits
	.weak		__nv_reservedSMEM_offset_0_alias
	.size		__nv_reservedSMEM_offset_0_alias, 0, 0
	.other		__nv_reservedSMEM_offset_0_alias,@"STO_CUDA_RESERVED_SHARED STV_DEFAULT"
__nv_reservedSMEM_offset_0_alias:
	.zero		0


//--------------------- .nv.constant0.matmul_kernel --------------------------
	.section	.nv.constant0.matmul_kernel,"a",@progbits
	.sectionflags	@""
	.align	4
.nv.constant0.matmul_kernel:
	.zero		608


//--------------------- SYMBOLS --------------------------

	.type		.nv.reservedSmem.offset0,@object
	.size		.nv.reservedSmem.offset0,0x4
